// auto-generated by cutlass_sweep.epilogue — config: {"arch": "sm_90", "cluster_m": 2, "cluster_n": 1, "dtype": "fp16", "fusion": "silu", "tile_k": 64, "tile_m": 256, "tile_n": 256}
#include "cutlass/cutlass.h"
#include "cutlass/gemm/collective/collective_builder.hpp"
#include "cutlass/gemm/device/gemm_universal_adapter.h"
#include "cutlass/gemm/kernel/gemm_universal.hpp"
#include "cutlass/epilogue/collective/collective_builder.hpp"
#include "cutlass/epilogue/fusion/operations.hpp"
#include "cutlass/epilogue/thread/activation.h"

using Elem = cutlass::half_t;
using Acc  = float;
using TileShape    = cute::Shape<cute::_256, cute::_256, cute::_64>;
using ClusterShape = cute::Shape<cute::_2, cute::_1, cute::_1>;
using FusionOp     = cutlass::epilogue::fusion::LinCombEltAct<cutlass::epilogue::thread::SiLu, Elem, Acc>;

using CollectiveEpilogue = typename cutlass::epilogue::collective::CollectiveBuilder<
    cutlass::arch::Sm90, cutlass::arch::OpClassTensorOp,
    TileShape, ClusterShape,
    cutlass::epilogue::collective::EpilogueTileAuto,
    Acc, Acc,
    Elem, cutlass::layout::RowMajor, 128 / cutlass::sizeof_bits<Elem>::value,
    Elem, cutlass::layout::RowMajor, 128 / cutlass::sizeof_bits<Elem>::value,
    cutlass::epilogue::TmaWarpSpecializedCooperative,
    FusionOp
  >::CollectiveOp;

using CollectiveMainloop = typename cutlass::gemm::collective::CollectiveBuilder<
    cutlass::arch::Sm90, cutlass::arch::OpClassTensorOp,
    Elem, cutlass::layout::RowMajor, 128 / cutlass::sizeof_bits<Elem>::value,
    Elem, cutlass::layout::ColumnMajor, 128 / cutlass::sizeof_bits<Elem>::value,
    Acc,
    TileShape, ClusterShape,
    cutlass::gemm::collective::StageCountAutoCarveout<
        static_cast<int>(sizeof(typename CollectiveEpilogue::SharedStorage))>,
    cutlass::gemm::KernelTmaWarpSpecializedCooperative
  >::CollectiveOp;

using GemmKernel = cutlass::gemm::kernel::GemmUniversal<
    cute::Shape<int,int,int,int>, CollectiveMainloop, CollectiveEpilogue>;
using Gemm = cutlass::gemm::device::GemmUniversalAdapter<GemmKernel>;

auto* _anchor = &cutlass::device_kernel<GemmKernel>;


// ===== COMPILED SASS (sm_90a) =====

	.target	sm_90a

	.elftype	@"ET_EXEC"


//--------------------- .note.nv.tkinfo           --------------------------
	.section	.note.nv.tkinfo,"",@"SHT_NOTE"
	.sectionflags	@"SHF_NOTE_NV_TKINFO"
	.tkinfo
        /*0018*/ 	.word	0x00000002
        /*0030*/ 	.string	""
        /*0030*/ 	.string	"ptxas"
        /*0030*/ 	.string	"Cuda compilation tools, release 13.0, V13.0.88"
        /*0030*/ 	.string	"Build cuda_13.0.r13.0/compiler.36424714_0"
        /*0030*/ 	.string	"-arch sm_90a -m 64 "



//--------------------- .note.nv.cuinfo           --------------------------
	.section	.note.nv.cuinfo,"",@"SHT_NOTE"
	.sectionflags	@"SHF_NOTE_NV_CUINFO"
        /*0018*/ 	.short	0x0002
        /*001a*/ 	.short	0x005a
        /*001c*/ 	.short	0x0082
	.zero		2


//--------------------- .nv.info                  --------------------------
	.section	.nv.info,"",@"SHT_CUDA_INFO"
	.align	4


	//----- nvinfo : EIATTR_REGCOUNT
	.align		4
        /*0000*/ 	.byte	0x04, 0x2f
        /*0002*/ 	.short	(.L_18 - .L_17)
	.align		4
.L_17:
        /*0004*/ 	.word	index@(_ZN7cutlass13device_kernelINS_4gemm6kernel13GemmUniversalIN4cute5tupleIJiiiiEEENS1_10collective13CollectiveMmaINS1_34MainloopSm90TmaGmmaWarpSpecializedILi3ENS5_IJNS4_1CILi2EEENSA_ILi1EEESC_EEENS1_35KernelTmaWarpSpecializedCooperativeEEENS5_IJNSA_ILi256EEESG_NSA_ILi64EEEEEENS_6half_tENS5_IJlSC_lEEESJ_SK_NS4_8TiledMMAINS4_8MMA_AtomIJNS4_4SM904GMMA26MMA_64x256x16_F32F16F16_SSILNSO_5MajorE0ELSQ_0ELNSO_7ScaleInE1ELSR_1EEEEEENS4_6LayoutISD_NS5_IJSC_NSA_ILi0EEESV_EEEEENS5_IJNS4_10UnderscoreESY_SY_EEEEENS4_13SM90_TMA_LOADENS4_14ComposedLayoutINS4_7SwizzleILi3ELi4ELi3EEENS4_18smem_ptr_flag_bitsILi16EEENSU_INS5_IJNSA_ILi8EEESH_EEENS5_IJSH_SC_EEEEEEEvNS4_8identityENS4_23SM90_TMA_LOAD_MULTICASTES1B_vS1C_EENS_8epilogue10collective18CollectiveEpilogueINS1F_22Sm90TmaWarpSpecializedILi4ELi2ELi16ELb1ELb0EEEJSI_NS5_IJNSA_ILi128EEENSA_ILi32EEEEEESJ_SK_SJ_SK_NS1F_6fusion15FusionCallbacksIS1J_NS1N_13LinCombEltActINS1F_6thread4SiLuESJ_fSJ_fLNS_15FloatRoundStyleE2EEESI_S1M_JEEES11_NS12_INS13_ILi2ELi4ELi3EEES16_NSU_INS5_IJS17_S1L_EEENS5_IJS1L_SC_EEEEEEENS4_17SM75_U32x4_LDSM_NENS4_14SM90_TMA_STOREES1Z_NS4_17SM90_U32x4_STSM_NENS4_9Copy_AtomIJS22_SJ_EEEvEEEvvEEEEvNT_6ParamsE)
        /*0008*/ 	.word	0x000000a8


	//----- nvinfo : EIATTR_FRAME_SIZE
	.align		4
.L_18:
        /*000c*/ 	.byte	0x04, 0x11
        /*000e*/ 	.short	(.L_20 - .L_19)
	.align		4
.L_19:
        /*0010*/ 	.word	index@($__internal_0_$__cuda_sm20_rcp_rn_f32_slowpath)
        /*0014*/ 	.word	0x000007a0


	//----- nvinfo : EIATTR_FRAME_SIZE
	.align		4
.L_20:
        /*0018*/ 	.byte	0x04, 0x11
        /*001a*/ 	.short	(.L_22 - .L_21)
	.align		4
.L_21:
        /*001c*/ 	.word	index@(_ZN7cutlass13device_kernelINS_4gemm6kernel13GemmUniversalIN4cute5tupleIJiiiiEEENS1_10collective13CollectiveMmaINS1_34MainloopSm90TmaGmmaWarpSpecializedILi3ENS5_IJNS4_1CILi2EEENSA_ILi1EEESC_EEENS1_35KernelTmaWarpSpecializedCooperativeEEENS5_IJNSA_ILi256EEESG_NSA_ILi64EEEEEENS_6half_tENS5_IJlSC_lEEESJ_SK_NS4_8TiledMMAINS4_8MMA_AtomIJNS4_4SM904GMMA26MMA_64x256x16_F32F16F16_SSILNSO_5MajorE0ELSQ_0ELNSO_7ScaleInE1ELSR_1EEEEEENS4_6LayoutISD_NS5_IJSC_NSA_ILi0EEESV_EEEEENS5_IJNS4_10UnderscoreESY_SY_EEEEENS4_13SM90_TMA_LOADENS4_14ComposedLayoutINS4_7SwizzleILi3ELi4ELi3EEENS4_18smem_ptr_flag_bitsILi16EEENSU_INS5_IJNSA_ILi8EEESH_EEENS5_IJSH_SC_EEEEEEEvNS4_8identityENS4_23SM90_TMA_LOAD_MULTICASTES1B_vS1C_EENS_8epilogue10collective18CollectiveEpilogueINS1F_22Sm90TmaWarpSpecializedILi4ELi2ELi16ELb1ELb0EEEJSI_NS5_IJNSA_ILi128EEENSA_ILi32EEEEEESJ_SK_SJ_SK_NS1F_6fusion15FusionCallbacksIS1J_NS1N_13LinCombEltActINS1F_6thread4SiLuESJ_fSJ_fLNS_15FloatRoundStyleE2EEESI_S1M_JEEES11_NS12_INS13_ILi2ELi4ELi3EEES16_NSU_INS5_IJS17_S1L_EEENS5_IJS1L_SC_EEEEEEENS4_17SM75_U32x4_LDSM_NENS4_14SM90_TMA_STOREES1Z_NS4_17SM90_U32x4_STSM_NENS4_9Copy_AtomIJS22_SJ_EEEvEEEvvEEEEvNT_6ParamsE)
        /*0020*/ 	.word	0x000007a0


	//----- nvinfo : EIATTR_MIN_STACK_SIZE
	.align		4
.L_22:
        /*0024*/ 	.byte	0x04, 0x12
        /*0026*/ 	.short	(.L_24 - .L_23)
	.align		4
.L_23:
        /*0028*/ 	.word	index@(_ZN7cutlass13device_kernelINS_4gemm6kernel13GemmUniversalIN4cute5tupleIJiiiiEEENS1_10collective13CollectiveMmaINS1_34MainloopSm90TmaGmmaWarpSpecializedILi3ENS5_IJNS4_1CILi2EEENSA_ILi1EEESC_EEENS1_35KernelTmaWarpSpecializedCooperativeEEENS5_IJNSA_ILi256EEESG_NSA_ILi64EEEEEENS_6half_tENS5_IJlSC_lEEESJ_SK_NS4_8TiledMMAINS4_8MMA_AtomIJNS4_4SM904GMMA26MMA_64x256x16_F32F16F16_SSILNSO_5MajorE0ELSQ_0ELNSO_7ScaleInE1ELSR_1EEEEEENS4_6LayoutISD_NS5_IJSC_NSA_ILi0EEESV_EEEEENS5_IJNS4_10UnderscoreESY_SY_EEEEENS4_13SM90_TMA_LOADENS4_14ComposedLayoutINS4_7SwizzleILi3ELi4ELi3EEENS4_18smem_ptr_flag_bitsILi16EEENSU_INS5_IJNSA_ILi8EEESH_EEENS5_IJSH_SC_EEEEEEEvNS4_8identityENS4_23SM90_TMA_LOAD_MULTICASTES1B_vS1C_EENS_8epilogue10collective18CollectiveEpilogueINS1F_22Sm90TmaWarpSpecializedILi4ELi2ELi16ELb1ELb0EEEJSI_NS5_IJNSA_ILi128EEENSA_ILi32EEEEEESJ_SK_SJ_SK_NS1F_6fusion15FusionCallbacksIS1J_NS1N_13LinCombEltActINS1F_6thread4SiLuESJ_fSJ_fLNS_15FloatRoundStyleE2EEESI_S1M_JEEES11_NS12_INS13_ILi2ELi4ELi3EEES16_NSU_INS5_IJS17_S1L_EEENS5_IJS1L_SC_EEEEEEENS4_17SM75_U32x4_LDSM_NENS4_14SM90_TMA_STOREES1Z_NS4_17SM90_U32x4_STSM_NENS4_9Copy_AtomIJS22_SJ_EEEvEEEvvEEEEvNT_6ParamsE)
        /*002c*/ 	.word	0x000007a0
.L_24:


//--------------------- .nv.compat                --------------------------
	.section	.nv.compat,"",@"SHT_CUDA_COMPAT_INFO"
	.align	4
        /*0000*/ 	.byte	0x02, 0x09, 0x01, 0x00, 0x02, 0x02, 0x04, 0x00, 0x02, 0x05, 0x05, 0x00, 0x03, 0x07, 0x01, 0x01
        /*0010*/ 	.byte	0x02, 0x03, 0x01, 0x00, 0x02, 0x06, 0x01, 0x00, 0x04, 0x0b, 0x08, 0x00, 0x00, 0x00, 0x00, 0x00
        /*0020*/ 	.byte	0x00, 0x00, 0x00, 0x00


//--------------------- .nv.info._ZN7cutlass13device_kernelINS_4gemm6kernel13GemmUniversalIN4cute5tupleIJiiiiEEENS1_10collective13CollectiveMmaINS1_34MainloopSm90TmaGmmaWarpSpecializedILi3ENS5_IJNS4_1CILi2EEENSA_ILi1EEESC_EEENS1_35KernelTmaWarpSpecializedCooperativeEEENS5_IJNSA_ILi256EEESG_NSA_ILi64EEEEEENS_6half_tENS5_IJlSC_lEEESJ_SK_NS4_8TiledMMAINS4_8MMA_AtomIJNS4_4SM904GMMA26MMA_64x256x16_F32F16F16_SSILNSO_5MajorE0ELSQ_0ELNSO_7ScaleInE1ELSR_1EEEEEENS4_6LayoutISD_NS5_IJSC_NSA_ILi0EEESV_EEEEENS5_IJNS4_10UnderscoreESY_SY_EEEEENS4_13SM90_TMA_LOADENS4_14ComposedLayoutINS4_7SwizzleILi3ELi4ELi3EEENS4_18smem_ptr_flag_bitsILi16EEENSU_INS5_IJNSA_ILi8EEESH_EEENS5_IJSH_SC_EEEEEEEvNS4_8identityENS4_23SM90_TMA_LOAD_MULTICASTES1B_vS1C_EENS_8epilogue10collective18CollectiveEpilogueINS1F_22Sm90TmaWarpSpecializedILi4ELi2ELi16ELb1ELb0EEEJSI_NS5_IJNSA_ILi128EEENSA_ILi32EEEEEESJ_SK_SJ_SK_NS1F_6fusion15FusionCallbacksIS1J_NS1N_13LinCombEltActINS1F_6thread4SiLuESJ_fSJ_fLNS_15FloatRoundStyleE2EEESI_S1M_JEEES11_NS12_INS13_ILi2ELi4ELi3EEES16_NSU_INS5_IJS17_S1L_EEENS5_IJS1L_SC_EEEEEEENS4_17SM75_U32x4_LDSM_NENS4_14SM90_TMA_STOREES1Z_NS4_17SM90_U32x4_STSM_NENS4_9Copy_AtomIJS22_SJ_EEEvEEEvvEEEEvNT_6ParamsE --------------------------
	.section	.nv.info._ZN7cutlass13device_kernelINS_4gemm6kernel13GemmUniversalIN4cute5tupleIJiiiiEEENS1_10collective13CollectiveMmaINS1_34MainloopSm90TmaGmmaWarpSpecializedILi3ENS5_IJNS4_1CILi2EEENSA_ILi1EEESC_EEENS1_35KernelTmaWarpSpecializedCooperativeEEENS5_IJNSA_ILi256EEESG_NSA_ILi64EEEEEENS_6half_tENS5_IJlSC_lEEESJ_SK_NS4_8TiledMMAINS4_8MMA_AtomIJNS4_4SM904GMMA26MMA_64x256x16_F32F16F16_SSILNSO_5MajorE0ELSQ_0ELNSO_7ScaleInE1ELSR_1EEEEEENS4_6LayoutISD_NS5_IJSC_NSA_ILi0EEESV_EEEEENS5_IJNS4_10UnderscoreESY_SY_EEEEENS4_13SM90_TMA_LOADENS4_14ComposedLayoutINS4_7SwizzleILi3ELi4ELi3EEENS4_18smem_ptr_flag_bitsILi16EEENSU_INS5_IJNSA_ILi8EEESH_EEENS5_IJSH_SC_EEEEEEEvNS4_8identityENS4_23SM90_TMA_LOAD_MULTICASTES1B_vS1C_EENS_8epilogue10collective18CollectiveEpilogueINS1F_22Sm90TmaWarpSpecializedILi4ELi2ELi16ELb1ELb0EEEJSI_NS5_IJNSA_ILi128EEENSA_ILi32EEEEEESJ_SK_SJ_SK_NS1F_6fusion15FusionCallbacksIS1J_NS1N_13LinCombEltActINS1F_6thread4SiLuESJ_fSJ_fLNS_15FloatRoundStyleE2EEESI_S1M_JEEES11_NS12_INS13_ILi2ELi4ELi3EEES16_NSU_INS5_IJS17_S1L_EEENS5_IJS1L_SC_EEEEEEENS4_17SM75_U32x4_LDSM_NENS4_14SM90_TMA_STOREES1Z_NS4_17SM90_U32x4_STSM_NENS4_9Copy_AtomIJS22_SJ_EEEvEEEvvEEEEvNT_6ParamsE,"",@"SHT_CUDA_INFO"
	.sectionflags	@""
	.align	4


	//----- nvinfo : EIATTR_CUDA_API_VERSION
	.align		4
        /*0000*/ 	.byte	0x04, 0x37
        /*0002*/ 	.short	(.L_26 - .L_25)
.L_25:
        /*0004*/ 	.word	0x00000082


	//----- nvinfo : EIATTR_KPARAM_INFO
	.align		4
.L_26:
        /*0008*/ 	.byte	0x04, 0x17
        /*000a*/ 	.short	(.L_28 - .L_27)
.L_27:
        /*000c*/ 	.word	0x00000000
        /*0010*/ 	.short	0x0000
        /*0012*/ 	.short	0x0070
        /*0014*/ 	.byte	0x00, 0xf0, 0x01, 0x1c


	//----- nvinfo : EIATTR_SPARSE_MMA_MASK
	.align		4
.L_28:
        /*0018*/ 	.byte	0x03, 0x50
        /*001a*/ 	.short	0x0000


	//----- nvinfo : EIATTR_MAXREG_COUNT
	.align		4
        /*001c*/ 	.byte	0x03, 0x1b
        /*001e*/ 	.short	0x00a8


	//----- nvinfo : EIATTR_NUM_BARRIERS
	.align		4
        /*0020*/ 	.byte	0x02, 0x4c
        /*0022*/ 	.byte	0x02
	.zero		1


	//----- nvinfo : EIATTR_EXTERNS
	.align		4
        /*0024*/ 	.byte	0x04, 0x0f
        /*0026*/ 	.short	(.L_30 - .L_29)


	//   ....[0]....
	.align		4
.L_29:
        /*0028*/ 	.word	index@(__assertfail)


	//----- nvinfo : EIATTR_ANNOTATIONS
	.align		4
.L_30:
        /*002c*/ 	.byte	0x04, 0x55
        /*002e*/ 	.short	(.L_32 - .L_31)


	//   ....[0]....
.L_31:
        /*0030*/ 	.word	0x00000001
        /*0034*/ 	.byte	0x70, 0x0e, 0x00, 0x00, 0x01, 0x00, 0x00, 0x00, 0x80, 0x0e, 0x00, 0x00, 0x01, 0x00, 0x00, 0x00
        /* <DEDUP_REMOVED lines=669> */
        /*2a14*/ 	.byte	0xe0, 0xd6, 0x02, 0x00, 0x01, 0x00, 0x00, 0x00, 0x00, 0xd7, 0x02, 0x00


	//----- nvinfo : EIATTR_MERCURY_ISA_VERSION
	.align		4
.L_32:
        /*2a20*/ 	.byte	0x03, 0x5f
        /*2a22*/ 	.short	0x0101


	//----- nvinfo : EIATTR_INT_WARP_WIDE_INSTR_OFFSETS
	.align		4
        /*2a24*/ 	.byte	0x04, 0x31
        /*2a26*/ 	.short	(.L_34 - .L_33)


	//   ....[0]....
.L_33:
        /*2a28*/ 	.word	0x00000a20


	//   ....[1]....
        /*2a2c*/ 	.word	0x00000a30


	//   ....[2]....
        /*2a30*/ 	.word	0x00000b90


	//----- nvinfo : EIATTR_COOP_GROUP_MASK_REGIDS
	.align		4
.L_34:
        /*2a34*/ 	.byte	0x04, 0x29
        /*2a36*/ 	.short	(.L_36 - .L_35)


	//   ....[0]....
.L_35:
        /*2a38*/ 	.word	0xffffffff


	//   ....[1]....
        /*2a3c*/ 	.word	0xffffffff


	//   ....[2]....
        /*2a40*/ 	.word	0xffffffff


	//   ....[3]....
        /*2a44*/ 	.word	0xffffffff


	//   ....[4]....
        /*2a48*/ 	.word	0xffffffff


	//   ....[5]....
        /*2a4c*/ 	.word	0xffffffff


	//   ....[6]....
        /*2a50*/ 	.word	0xffffffff


	//----- nvinfo : EIATTR_COOP_GROUP_INSTR_OFFSETS
	.align		4
.L_36:
        /*2a54*/ 	.byte	0x04, 0x28
        /*2a56*/ 	.short	(.L_38 - .L_37)


	//   ....[0]....
.L_37:
        /*2a58*/ 	.word	0x00000060


	//   ....[1]....
        /*2a5c*/ 	.word	0x00000090


	//   ....[2]....
        /*2a60*/ 	.word	0x000004e0


	//   ....[3]....
        /*2a64*/ 	.word	0x000006b0


	//   ....[4]....
        /*2a68*/ 	.word	0x00000860


	//   ....[5]....
        /*2a6c*/ 	.word	0x00000d10


	//   ....[6]....
        /*2a70*/ 	.word	0x000018a0


	//----- nvinfo : EIATTR_REG_RECONFIG
	.align		4
.L_38:
        /*2a74*/ 	.byte	0x01, 0x54
	.zero		2


	//----- nvinfo : EIATTR_SYSCALL_OFFSETS
	.align		4
        /*2a78*/ 	.byte	0x04, 0x46
        /*2a7a*/ 	.short	(.L_40 - .L_39)


	//   ....[0]....
.L_39:
        /*2a7c*/ 	.word	0x00001a50


	//   ....[1]....
        /*2a80*/ 	.word	0x00009780


	//   ....[2]....
        /*2a84*/ 	.word	0x00009870


	//----- nvinfo : EIATTR_MBARRIER_INSTR_OFFSETS
	.align		4
.L_40:
        /*2a88*/ 	.byte	0x04, 0x39
        /*2a8a*/ 	.short	(.L_42 - .L_41)


	//   ....[0]....
.L_41:
        /*2a8c*/ 	.word	0x00000640
        /*2a90*/ 	.word	0x000000ff
        /*2a94*/ 	.word	0x00000000
        /*2a98*/ 	.short	0x0100
        /*2a9a*/ 	.byte	0x08
	.zero		1


	//   ....[1]....
        /*2a9c*/ 	.word	0x00000650
        /*2aa0*/ 	.word	0x000000ff
        /*2aa4*/ 	.word	0x00000018
        /*2aa8*/ 	.short	0x0100
        /*2aaa*/ 	.byte	0x08
	.zero		1


	//   ....[2]....
        /*2aac*/ 	.word	0x00000660
        /*2ab0*/ 	.word	0x000000ff
        /*2ab4*/ 	.word	0x00000008
        /*2ab8*/ 	.short	0x0100
        /*2aba*/ 	.byte	0x08
	.zero		1


	//   ....[3]....
        /*2abc*/ 	.word	0x00000670
        /*2ac0*/ 	.word	0x000000ff
        /*2ac4*/ 	.word	0x00000020
        /*2ac8*/ 	.short	0x0100
        /*2aca*/ 	.byte	0x08
	.zero		1


	//   ....[4]....
        /*2acc*/ 	.word	0x00000680
        /*2ad0*/ 	.word	0x000000ff
        /*2ad4*/ 	.word	0x00000010
        /*2ad8*/ 	.short	0x0100
        /*2ada*/ 	.byte	0x08
	.zero		1


	//   ....[5]....
        /*2adc*/ 	.word	0x00000690
        /*2ae0*/ 	.word	0x000000ff
        /*2ae4*/ 	.word	0x00000028
        /*2ae8*/ 	.short	0x0100
        /*2aea*/ 	.byte	0x08
	.zero		1


	//   ....[6]....
        /*2aec*/ 	.word	0x000007c0
        /*2af0*/ 	.word	0x000000ff
        /*2af4*/ 	.word	0x00000030
        /*2af8*/ 	.short	0x0100
        /*2afa*/ 	.byte	0x08
	.zero		1


	//   ....[7]....
        /*2afc*/ 	.word	0x000007d0
        /*2b00*/ 	.word	0x000000ff
        /*2b04*/ 	.word	0x00000050
        /*2b08*/ 	.short	0x0100
        /*2b0a*/ 	.byte	0x08
	.zero		1


	//   ....[8]....
        /*2b0c*/ 	.word	0x000007e0
        /*2b10*/ 	.word	0x000000ff
        /*2b14*/ 	.word	0x00000038
        /*2b18*/ 	.short	0x0100
        /*2b1a*/ 	.byte	0x08
	.zero		1


	//   ....[9]....
        /*2b1c*/ 	.word	0x000007f0
        /*2b20*/ 	.word	0x000000ff
        /*2b24*/ 	.word	0x00000058
        /*2b28*/ 	.short	0x0100
        /*2b2a*/ 	.byte	0x08
	.zero		1


	//   ....[10]....
        /*2b2c*/ 	.word	0x00000800
        /*2b30*/ 	.word	0x000000ff
        /*2b34*/ 	.word	0x00000040
        /*2b38*/ 	.short	0x0100
        /*2b3a*/ 	.byte	0x08
	.zero		1


	//   ....[11]....
        /*2b3c*/ 	.word	0x00000810
        /*2b40*/ 	.word	0x000000ff
        /*2b44*/ 	.word	0x00000060
        /*2b48*/ 	.short	0x0100
        /*2b4a*/ 	.byte	0x08
	.zero		1


	//   ....[12]....
        /*2b4c*/ 	.word	0x00000820
        /*2b50*/ 	.word	0x000000ff
        /*2b54*/ 	.word	0x00000048
        /*2b58*/ 	.short	0x0100
        /*2b5a*/ 	.byte	0x08
	.zero		1


	//   ....[13]....
        /*2b5c*/ 	.word	0x00000830
        /*2b60*/ 	.word	0x000000ff
        /*2b64*/ 	.word	0x00000068
        /*2b68*/ 	.short	0x0100
        /*2b6a*/ 	.byte	0x08
	.zero		1


	//   ....[14]....
        /*2b6c*/ 	.word	0x00000c00
        /*2b70*/ 	.word	0x000000ff
        /*2b74*/ 	.word	0x00000070
        /*2b78*/ 	.short	0x0100
        /*2b7a*/ 	.byte	0x06
	.zero		1


	//   ....[15]....
        /*2b7c*/ 	.word	0x00000c90
        /*2b80*/ 	.word	0x000000ff
        /*2b84*/ 	.word	0x00000078
        /*2b88*/ 	.short	0x0100
        /*2b8a*/ 	.byte	0x06
	.zero		1


	//   ....[16]....
        /*2b8c*/ 	.word	0x00001ae0
        /*2b90*/ 	.word	0x00000003
        /*2b94*/ 	.word	0x00000000
        /*2b98*/ 	.short	0x010a
        /*2b9a*/ 	.byte	0x3f
	.zero		1


	//   ....[17]....
        /*2b9c*/ 	.word	0x00001b20
        /*2ba0*/ 	.word	0x00000003
        /*2ba4*/ 	.word	0x00000000
        /*2ba8*/ 	.short	0x010a
        /*2baa*/ 	.byte	0x3f
	.zero		1


	//   ....[18]....
        /*2bac*/ 	.word	0x00005170
        /*2bb0*/ 	.word	0x000000ff
        /*2bb4*/ 	.word	0x00000000
        /*2bb8*/ 	.short	0x010a
        /*2bba*/ 	.byte	0x08
	.zero		1


	//   ....[19]....
        /*2bbc*/ 	.word	0x000051b0
        /*2bc0*/ 	.word	0x000000ff
        /*2bc4*/ 	.word	0x00000000
        /*2bc8*/ 	.short	0x010a
        /*2bca*/ 	.byte	0x08
	.zero		1


	//   ....[20]....
        /*2bcc*/ 	.word	0x00009320
        /*2bd0*/ 	.word	0x00000003
        /*2bd4*/ 	.word	0x00000000
        /*2bd8*/ 	.short	0x0101
        /*2bda*/ 	.byte	0x3f
	.zero		1


	//   ....[21]....
        /*2bdc*/ 	.word	0x00009530
        /*2be0*/ 	.word	0x00000000
        /*2be4*/ 	.word	0x00000000
        /*2be8*/ 	.short	0x0101
        /*2bea*/ 	.byte	0x3f
	.zero		1


	//   ....[22]....
        /*2bec*/ 	.word	0x00009d40
        /*2bf0*/ 	.word	0x000000ff
        /*2bf4*/ 	.word	0x00000030
        /*2bf8*/ 	.short	0x010a
        /*2bfa*/ 	.byte	0x2e
	.zero		1


	//   ....[23]....
        /*2bfc*/ 	.word	0x0000be60
        /*2c00*/ 	.word	0x000000ff
        /*2c04*/ 	.word	0x00000000
        /*2c08*/ 	.short	0x0101
        /*2c0a*/ 	.byte	0x04
	.zero		1


	//   ....[24]....
        /*2c0c*/ 	.word	0x0000bf40
        /*2c10*/ 	.word	0x00000000
        /*2c14*/ 	.word	0x00000030
        /*2c18*/ 	.short	0x010a
        /*2c1a*/ 	.byte	0x3f
	.zero		1


	//   ....[25]....
        /*2c1c*/ 	.word	0x0000dd90
        /*2c20*/ 	.word	0x000000ff
        /*2c24*/ 	.word	0x00000000
        /*2c28*/ 	.short	0x0101
        /*2c2a*/ 	.byte	0x04
	.zero		1


	//   ....[26]....
        /*2c2c*/ 	.word	0x0000de80
        /*2c30*/ 	.word	0x00000000
        /*2c34*/ 	.word	0x00000030
        /*2c38*/ 	.short	0x010a
        /*2c3a*/ 	.byte	0x3f
	.zero		1


	//   ....[27]....
        /*2c3c*/ 	.word	0x0000fe00
        /*2c40*/ 	.word	0x000000ff
        /*2c44*/ 	.word	0x00000000
        /*2c48*/ 	.short	0x0101
        /*2c4a*/ 	.byte	0x04
	.zero		1


	//   ....[28]....
        /*2c4c*/ 	.word	0x0000fee0
        /*2c50*/ 	.word	0x00000003
        /*2c54*/ 	.word	0x00000030
        /*2c58*/ 	.short	0x010a
        /*2c5a*/ 	.byte	0x3f
	.zero		1


	//   ....[29]....
        /*2c5c*/ 	.word	0x00011d70
        /*2c60*/ 	.word	0x000000ff
        /*2c64*/ 	.word	0x00000000
        /*2c68*/ 	.short	0x0101
        /*2c6a*/ 	.byte	0x04
	.zero		1


	//   ....[30]....
        /*2c6c*/ 	.word	0x00011e50
        /*2c70*/ 	.word	0x00000000
        /*2c74*/ 	.word	0x00000030
        /*2c78*/ 	.short	0x010a
        /*2c7a*/ 	.byte	0x3f
	.zero		1


	//   ....[31]....
        /*2c7c*/ 	.word	0x00013db0
        /*2c80*/ 	.word	0x000000ff
        /*2c84*/ 	.word	0x00000000
        /*2c88*/ 	.short	0x0101
        /*2c8a*/ 	.byte	0x04
	.zero		1


	//   ....[32]....
        /*2c8c*/ 	.word	0x00013ea0
        /*2c90*/ 	.word	0x00000000
        /*2c94*/ 	.word	0x00000030
        /*2c98*/ 	.short	0x010a
        /*2c9a*/ 	.byte	0x3f
	.zero		1


	//   ....[33]....
        /*2c9c*/ 	.word	0x00015d00
        /*2ca0*/ 	.word	0x000000ff
        /*2ca4*/ 	.word	0x00000000
        /*2ca8*/ 	.short	0x0101
        /*2caa*/ 	.byte	0x04
	.zero		1


	//   ....[34]....
        /*2cac*/ 	.word	0x00015df0
        /*2cb0*/ 	.word	0x00000000
        /*2cb4*/ 	.word	0x00000030
        /*2cb8*/ 	.short	0x010a
        /*2cba*/ 	.byte	0x3f
	.zero		1


	//   ....[35]....
        /*2cbc*/ 	.word	0x00017d40
        /*2cc0*/ 	.word	0x000000ff
        /*2cc4*/ 	.word	0x00000000
        /*2cc8*/ 	.short	0x0101
        /*2cca*/ 	.byte	0x04
	.zero		1


	//   ....[36]....
        /*2ccc*/ 	.word	0x00017e30
        /*2cd0*/ 	.word	0x00000000
        /*2cd4*/ 	.word	0x00000030
        /*2cd8*/ 	.short	0x010a
        /*2cda*/ 	.byte	0x3f
	.zero		1


	//   ....[37]....
        /*2cdc*/ 	.word	0x00019c80
        /*2ce0*/ 	.word	0x000000ff
        /*2ce4*/ 	.word	0x00000000
        /*2ce8*/ 	.short	0x0101
        /*2cea*/ 	.byte	0x04
	.zero		1


	//   ....[38]....
        /*2cec*/ 	.word	0x00019d70
        /*2cf0*/ 	.word	0x00000000
        /*2cf4*/ 	.word	0x00000030
        /*2cf8*/ 	.short	0x010a
        /*2cfa*/ 	.byte	0x3f
	.zero		1


	//   ....[39]....
        /*2cfc*/ 	.word	0x0001bcd0
        /*2d00*/ 	.word	0x000000ff
        /*2d04*/ 	.word	0x00000000
        /*2d08*/ 	.short	0x0101
        /*2d0a*/ 	.byte	0x04
	.zero		1


	//   ....[40]....
        /*2d0c*/ 	.word	0x0001bdc0
        /*2d10*/ 	.word	0x00000000
        /*2d14*/ 	.word	0x00000030
        /*2d18*/ 	.short	0x010a
        /*2d1a*/ 	.byte	0x3f
	.zero		1


	//   ....[41]....
        /*2d1c*/ 	.word	0x0001dc20
        /*2d20*/ 	.word	0x000000ff
        /*2d24*/ 	.word	0x00000000
        /*2d28*/ 	.short	0x0101
        /*2d2a*/ 	.byte	0x04
	.zero		1


	//   ....[42]....
        /*2d2c*/ 	.word	0x0001dd10
        /*2d30*/ 	.word	0x00000000
        /*2d34*/ 	.word	0x00000030
        /*2d38*/ 	.short	0x010a
        /*2d3a*/ 	.byte	0x3f
	.zero		1


	//   ....[43]....
        /*2d3c*/ 	.word	0x0001fc70
        /*2d40*/ 	.word	0x000000ff
        /*2d44*/ 	.word	0x00000000
        /*2d48*/ 	.short	0x0101
        /*2d4a*/ 	.byte	0x04
	.zero		1


	//   ....[44]....
        /*2d4c*/ 	.word	0x0001fd60
        /*2d50*/ 	.word	0x00000000
        /*2d54*/ 	.word	0x00000030
        /*2d58*/ 	.short	0x010a
        /*2d5a*/ 	.byte	0x3f
	.zero		1


	//   ....[45]....
        /*2d5c*/ 	.word	0x00021bc0
        /*2d60*/ 	.word	0x000000ff
        /*2d64*/ 	.word	0x00000000
        /*2d68*/ 	.short	0x0101
        /*2d6a*/ 	.byte	0x04
	.zero		1


	//   ....[46]....
        /*2d6c*/ 	.word	0x00021cb0
        /*2d70*/ 	.word	0x00000000
        /*2d74*/ 	.word	0x00000030
        /*2d78*/ 	.short	0x010a
        /*2d7a*/ 	.byte	0x3f
	.zero		1


	//   ....[47]....
        /*2d7c*/ 	.word	0x00023c10
        /*2d80*/ 	.word	0x000000ff
        /*2d84*/ 	.word	0x00000000
        /*2d88*/ 	.short	0x0101
        /*2d8a*/ 	.byte	0x04
	.zero		1


	//   ....[48]....
        /*2d8c*/ 	.word	0x00023d00
        /*2d90*/ 	.word	0x00000000
        /*2d94*/ 	.word	0x00000030
        /*2d98*/ 	.short	0x010a
        /*2d9a*/ 	.byte	0x3f
	.zero		1


	//   ....[49]....
        /*2d9c*/ 	.word	0x00025b60
        /*2da0*/ 	.word	0x000000ff
        /*2da4*/ 	.word	0x00000000
        /*2da8*/ 	.short	0x0101
        /*2daa*/ 	.byte	0x04
	.zero		1


	//   ....[50]....
        /*2dac*/ 	.word	0x00025c50
        /*2db0*/ 	.word	0x00000000
        /*2db4*/ 	.word	0x00000030
        /*2db8*/ 	.short	0x010a
        /*2dba*/ 	.byte	0x3f
	.zero		1


	//   ....[51]....
        /*2dbc*/ 	.word	0x00027bb0
        /*2dc0*/ 	.word	0x000000ff
        /*2dc4*/ 	.word	0x00000000
        /*2dc8*/ 	.short	0x0101
        /*2dca*/ 	.byte	0x04
	.zero		1


	//   ....[52]....
        /*2dcc*/ 	.word	0x00027ca0
        /*2dd0*/ 	.word	0x00000002
        /*2dd4*/ 	.word	0x00000030
        /*2dd8*/ 	.short	0x010a
        /*2dda*/ 	.byte	0x3f
	.zero		1


	//   ....[53]....
        /*2ddc*/ 	.word	0x00029ab0
        /*2de0*/ 	.word	0x000000ff
        /*2de4*/ 	.word	0x00000000
        /*2de8*/ 	.short	0x0101
        /*2dea*/ 	.byte	0x04
	.zero		1


	//   ....[54]....
        /*2dec*/ 	.word	0x0002a4a0
        /*2df0*/ 	.word	0x000000ff
        /*2df4*/ 	.word	0x00000000
        /*2df8*/ 	.short	0x0101
        /*2dfa*/ 	.byte	0x04
	.zero		1


	//   ....[55]....
        /*2dfc*/ 	.word	0x0002ab50
        /*2e00*/ 	.word	0x000000ff
        /*2e04*/ 	.word	0x00000078
        /*2e08*/ 	.short	0x010a
        /*2e0a*/ 	.byte	0x04
	.zero		1


	//   ....[56]....
        /*2e0c*/ 	.word	0x0002af90
        /*2e10*/ 	.word	0x000000ff
        /*2e14*/ 	.word	0x00000050
        /*2e18*/ 	.short	0x010a
        /*2e1a*/ 	.byte	0x04
	.zero		1


	//   ....[57]....
        /*2e1c*/ 	.word	0x0002b080
        /*2e20*/ 	.word	0x000000ff
        /*2e24*/ 	.word	0x00000030
        /*2e28*/ 	.short	0x010b
        /*2e2a*/ 	.byte	0x04
	.zero		1


	//   ....[58]....
        /*2e2c*/ 	.word	0x0002b0e0
        /*2e30*/ 	.word	0x000000ff
        /*2e34*/ 	.word	0x00000000
        /*2e38*/ 	.short	0x0101
        /*2e3a*/ 	.byte	0x0e
	.zero		1


	//   ....[59]....
        /*2e3c*/ 	.word	0x0002b110
        /*2e40*/ 	.word	0x000000ff
        /*2e44*/ 	.word	0x00000058
        /*2e48*/ 	.short	0x010a
        /*2e4a*/ 	.byte	0x04
	.zero		1


	//   ....[60]....
        /*2e4c*/ 	.word	0x0002b220
        /*2e50*/ 	.word	0x000000ff
        /*2e54*/ 	.word	0x00000038
        /*2e58*/ 	.short	0x010b
        /*2e5a*/ 	.byte	0x04
	.zero		1


	//   ....[61]....
        /*2e5c*/ 	.word	0x0002b290
        /*2e60*/ 	.word	0x000000ff
        /*2e64*/ 	.word	0x00000000
        /*2e68*/ 	.short	0x0101
        /*2e6a*/ 	.byte	0x0d
	.zero		1


	//   ....[62]....
        /*2e6c*/ 	.word	0x0002b2c0
        /*2e70*/ 	.word	0x000000ff
        /*2e74*/ 	.word	0x00000060
        /*2e78*/ 	.short	0x010a
        /*2e7a*/ 	.byte	0x04
	.zero		1


	//   ....[63]....
        /*2e7c*/ 	.word	0x0002b3c0
        /*2e80*/ 	.word	0x000000ff
        /*2e84*/ 	.word	0x00000040
        /*2e88*/ 	.short	0x010b
        /*2e8a*/ 	.byte	0x04
	.zero		1


	//   ....[64]....
        /*2e8c*/ 	.word	0x0002b420
        /*2e90*/ 	.word	0x000000ff
        /*2e94*/ 	.word	0x00000000
        /*2e98*/ 	.short	0x0101
        /*2e9a*/ 	.byte	0x0f
	.zero		1


	//   ....[65]....
        /*2e9c*/ 	.word	0x0002b450
        /*2ea0*/ 	.word	0x000000ff
        /*2ea4*/ 	.word	0x00000068
        /*2ea8*/ 	.short	0x010a
        /*2eaa*/ 	.byte	0x04
	.zero		1


	//   ....[66]....
        /*2eac*/ 	.word	0x0002b550
        /*2eb0*/ 	.word	0x000000ff
        /*2eb4*/ 	.word	0x00000048
        /*2eb8*/ 	.short	0x010b
        /*2eba*/ 	.byte	0x04
	.zero		1


	//   ....[67]....
        /*2ebc*/ 	.word	0x0002b5c0
        /*2ec0*/ 	.word	0x000000ff
        /*2ec4*/ 	.word	0x00000000
        /*2ec8*/ 	.short	0x0101
        /*2eca*/ 	.byte	0x05
	.zero		1


	//   ....[68]....
        /*2ecc*/ 	.word	0x0002b600
        /*2ed0*/ 	.word	0x000000ff
        /*2ed4*/ 	.word	0x00000050
        /*2ed8*/ 	.short	0x010a
        /*2eda*/ 	.byte	0x04
	.zero		1


	//   ....[69]....
        /*2edc*/ 	.word	0x0002b6f0
        /*2ee0*/ 	.word	0x000000ff
        /*2ee4*/ 	.word	0x00000030
        /*2ee8*/ 	.short	0x010b
        /*2eea*/ 	.byte	0x04
	.zero		1


	//   ....[70]....
        /*2eec*/ 	.word	0x0002b730
        /*2ef0*/ 	.word	0x000000ff
        /*2ef4*/ 	.word	0x00000000
        /*2ef8*/ 	.short	0x0101
        /*2efa*/ 	.byte	0x0e
	.zero		1


	//   ....[71]....
        /*2efc*/ 	.word	0x0002b760
        /*2f00*/ 	.word	0x000000ff
        /*2f04*/ 	.word	0x00000058
        /*2f08*/ 	.short	0x010a
        /*2f0a*/ 	.byte	0x04
	.zero		1


	//   ....[72]....
        /*2f0c*/ 	.word	0x0002b860
        /*2f10*/ 	.word	0x000000ff
        /*2f14*/ 	.word	0x00000038
        /*2f18*/ 	.short	0x010b
        /*2f1a*/ 	.byte	0x04
	.zero		1


	//   ....[73]....
        /*2f1c*/ 	.word	0x0002b8a0
        /*2f20*/ 	.word	0x000000ff
        /*2f24*/ 	.word	0x00000000
        /*2f28*/ 	.short	0x0101
        /*2f2a*/ 	.byte	0x0d
	.zero		1


	//   ....[74]....
        /*2f2c*/ 	.word	0x0002b8e0
        /*2f30*/ 	.word	0x000000ff
        /*2f34*/ 	.word	0x00000060
        /*2f38*/ 	.short	0x010a
        /*2f3a*/ 	.byte	0x04
	.zero		1


	//   ....[75]....
        /*2f3c*/ 	.word	0x0002b9d0
        /*2f40*/ 	.word	0x000000ff
        /*2f44*/ 	.word	0x00000040
        /*2f48*/ 	.short	0x010b
        /*2f4a*/ 	.byte	0x04
	.zero		1


	//   ....[76]....
        /*2f4c*/ 	.word	0x0002ba10
        /*2f50*/ 	.word	0x000000ff
        /*2f54*/ 	.word	0x00000000
        /*2f58*/ 	.short	0x0101
        /*2f5a*/ 	.byte	0x0f
	.zero		1


	//   ....[77]....
        /*2f5c*/ 	.word	0x0002ba40
        /*2f60*/ 	.word	0x000000ff
        /*2f64*/ 	.word	0x00000068
        /*2f68*/ 	.short	0x010a
        /*2f6a*/ 	.byte	0x04
	.zero		1


	//   ....[78]....
        /*2f6c*/ 	.word	0x0002bb40
        /*2f70*/ 	.word	0x000000ff
        /*2f74*/ 	.word	0x00000048
        /*2f78*/ 	.short	0x010b
        /*2f7a*/ 	.byte	0x04
	.zero		1


	//   ....[79]....
        /*2f7c*/ 	.word	0x0002bb80
        /*2f80*/ 	.word	0x000000ff
        /*2f84*/ 	.word	0x00000000
        /*2f88*/ 	.short	0x0101
        /*2f8a*/ 	.byte	0x05
	.zero		1


	//   ....[80]....
        /*2f8c*/ 	.word	0x0002bbc0
        /*2f90*/ 	.word	0x000000ff
        /*2f94*/ 	.word	0x00000050
        /*2f98*/ 	.short	0x010a
        /*2f9a*/ 	.byte	0x04
	.zero		1


	//   ....[81]....
        /*2f9c*/ 	.word	0x0002bcc0
        /*2fa0*/ 	.word	0x000000ff
        /*2fa4*/ 	.word	0x00000030
        /*2fa8*/ 	.short	0x010b
        /*2faa*/ 	.byte	0x04
	.zero		1


	//   ....[82]....
        /*2fac*/ 	.word	0x0002bd00
        /*2fb0*/ 	.word	0x000000ff
        /*2fb4*/ 	.word	0x00000000
        /*2fb8*/ 	.short	0x0101
        /*2fba*/ 	.byte	0x0e
	.zero		1


	//   ....[83]....
        /*2fbc*/ 	.word	0x0002bd30
        /*2fc0*/ 	.word	0x000000ff
        /*2fc4*/ 	.word	0x00000058
        /*2fc8*/ 	.short	0x010a
        /*2fca*/ 	.byte	0x04
	.zero		1


	//   ....[84]....
        /*2fcc*/ 	.word	0x0002be30
        /*2fd0*/ 	.word	0x000000ff
        /*2fd4*/ 	.word	0x00000038
        /*2fd8*/ 	.short	0x010b
        /*2fda*/ 	.byte	0x04
	.zero		1


	//   ....[85]....
        /*2fdc*/ 	.word	0x0002be70
        /*2fe0*/ 	.word	0x000000ff
        /*2fe4*/ 	.word	0x00000000
        /*2fe8*/ 	.short	0x0101
        /*2fea*/ 	.byte	0x0d
	.zero		1


	//   ....[86]....
        /*2fec*/ 	.word	0x0002beb0
        /*2ff0*/ 	.word	0x000000ff
        /*2ff4*/ 	.word	0x00000060
        /*2ff8*/ 	.short	0x010a
        /*2ffa*/ 	.byte	0x04
	.zero		1


	//   ....[87]....
        /*2ffc*/ 	.word	0x0002bfb0
        /*3000*/ 	.word	0x000000ff
        /*3004*/ 	.word	0x00000040
        /*3008*/ 	.short	0x010b
        /*300a*/ 	.byte	0x04
	.zero		1


	//   ....[88]....
        /*300c*/ 	.word	0x0002bff0
        /*3010*/ 	.word	0x000000ff
        /*3014*/ 	.word	0x00000000
        /*3018*/ 	.short	0x0101
        /*301a*/ 	.byte	0x0f
	.zero		1


	//   ....[89]....
        /*301c*/ 	.word	0x0002c020
        /*3020*/ 	.word	0x000000ff
        /*3024*/ 	.word	0x00000068
        /*3028*/ 	.short	0x010a
        /*302a*/ 	.byte	0x04
	.zero		1


	//   ....[90]....
        /*302c*/ 	.word	0x0002c120
        /*3030*/ 	.word	0x000000ff
        /*3034*/ 	.word	0x00000048
        /*3038*/ 	.short	0x010b
        /*303a*/ 	.byte	0x04
	.zero		1


	//   ....[91]....
        /*303c*/ 	.word	0x0002c160
        /*3040*/ 	.word	0x000000ff
        /*3044*/ 	.word	0x00000000
        /*3048*/ 	.short	0x0101
        /*304a*/ 	.byte	0x05
	.zero		1


	//   ....[92]....
        /*304c*/ 	.word	0x0002c1a0
        /*3050*/ 	.word	0x000000ff
        /*3054*/ 	.word	0x00000050
        /*3058*/ 	.short	0x010a
        /*305a*/ 	.byte	0x04
	.zero		1


	//   ....[93]....
        /*305c*/ 	.word	0x0002c2a0
        /*3060*/ 	.word	0x000000ff
        /*3064*/ 	.word	0x00000030
        /*3068*/ 	.short	0x010b
        /*306a*/ 	.byte	0x04
	.zero		1


	//   ....[94]....
        /*306c*/ 	.word	0x0002c2e0
        /*3070*/ 	.word	0x000000ff
        /*3074*/ 	.word	0x00000000
        /*3078*/ 	.short	0x0101
        /*307a*/ 	.byte	0x0e
	.zero		1


	//   ....[95]....
        /*307c*/ 	.word	0x0002c310
        /*3080*/ 	.word	0x000000ff
        /*3084*/ 	.word	0x00000058
        /*3088*/ 	.short	0x010a
        /*308a*/ 	.byte	0x04
	.zero		1


	//   ....[96]....
        /*308c*/ 	.word	0x0002c410
        /*3090*/ 	.word	0x000000ff
        /*3094*/ 	.word	0x00000038
        /*3098*/ 	.short	0x010b
        /*309a*/ 	.byte	0x04
	.zero		1


	//   ....[97]....
        /*309c*/ 	.word	0x0002c450
        /*30a0*/ 	.word	0x000000ff
        /*30a4*/ 	.word	0x00000000
        /*30a8*/ 	.short	0x0101
        /*30aa*/ 	.byte	0x0d
	.zero		1


	//   ....[98]....
        /*30ac*/ 	.word	0x0002c490
        /*30b0*/ 	.word	0x000000ff
        /*30b4*/ 	.word	0x00000060
        /*30b8*/ 	.short	0x010a
        /*30ba*/ 	.byte	0x04
	.zero		1


	//   ....[99]....
        /*30bc*/ 	.word	0x0002c590
        /*30c0*/ 	.word	0x000000ff
        /*30c4*/ 	.word	0x00000040
        /*30c8*/ 	.short	0x010b
        /*30ca*/ 	.byte	0x04
	.zero		1


	//   ....[100]....
        /*30cc*/ 	.word	0x0002c5d0
        /*30d0*/ 	.word	0x000000ff
        /*30d4*/ 	.word	0x00000000
        /*30d8*/ 	.short	0x0101
        /*30da*/ 	.byte	0x0f
	.zero		1


	//   ....[101]....
        /*30dc*/ 	.word	0x0002c600
        /*30e0*/ 	.word	0x000000ff
        /*30e4*/ 	.word	0x00000068
        /*30e8*/ 	.short	0x010a
        /*30ea*/ 	.byte	0x04
	.zero		1


	//   ....[102]....
        /*30ec*/ 	.word	0x0002c700
        /*30f0*/ 	.word	0x000000ff
        /*30f4*/ 	.word	0x00000048
        /*30f8*/ 	.short	0x010b
        /*30fa*/ 	.byte	0x04
	.zero		1


	//   ....[103]....
        /*30fc*/ 	.word	0x0002c750
        /*3100*/ 	.word	0x000000ff
        /*3104*/ 	.word	0x00000000
        /*3108*/ 	.short	0x0101
        /*310a*/ 	.byte	0x05
	.zero		1


	//   ....[104]....
        /*310c*/ 	.word	0x0002ce60
        /*3110*/ 	.word	0x00000000
        /*3114*/ 	.word	0x00000050
        /*3118*/ 	.short	0x010a
        /*311a*/ 	.byte	0x3f
	.zero		1


	//   ....[105]....
        /*311c*/ 	.word	0x0002cea0
        /*3120*/ 	.word	0x00000000
        /*3124*/ 	.word	0x00000058
        /*3128*/ 	.short	0x010a
        /*312a*/ 	.byte	0x3f
	.zero		1


	//   ....[106]....
        /*312c*/ 	.word	0x0002cee0
        /*3130*/ 	.word	0x00000000
        /*3134*/ 	.word	0x00000060
        /*3138*/ 	.short	0x010a
        /*313a*/ 	.byte	0x3f
	.zero		1


	//   ....[107]....
        /*313c*/ 	.word	0x0002cf40
        /*3140*/ 	.word	0x00000000
        /*3144*/ 	.word	0x00000068
        /*3148*/ 	.short	0x010a
        /*314a*/ 	.byte	0x3f
	.zero		1


	//   ....[108]....
        /*314c*/ 	.word	0x0002d290
        /*3150*/ 	.word	0x0000000b
        /*3154*/ 	.word	0x00000018
        /*3158*/ 	.short	0x010a
        /*315a*/ 	.byte	0x3f
	.zero		1


	//   ....[109]....
        /*315c*/ 	.word	0x0002d600
        /*3160*/ 	.word	0x00000002
        /*3164*/ 	.word	0x00000078
        /*3168*/ 	.short	0x0101
        /*316a*/ 	.byte	0x3f
	.zero		1


	//   ....[110]....
        /*316c*/ 	.word	0x0002ddc0
        /*3170*/ 	.word	0x00000004
        /*3174*/ 	.word	0x00000000
        /*3178*/ 	.short	0x010a
        /*317a*/ 	.byte	0x3f
	.zero		1


	//   ....[111]....
        /*317c*/ 	.word	0x0002de50
        /*3180*/ 	.word	0x00000003
        /*3184*/ 	.word	0x00000000
        /*3188*/ 	.short	0x010a
        /*318a*/ 	.byte	0x3f
	.zero		1


	//   ....[112]....
        /*318c*/ 	.word	0x0002dee0
        /*3190*/ 	.word	0x00000003
        /*3194*/ 	.word	0x00000000
        /*3198*/ 	.short	0x010a
        /*319a*/ 	.byte	0x3f
	.zero		1


	//   ....[113]....
        /*319c*/ 	.word	0x0002df40
        /*31a0*/ 	.word	0x00000003
        /*31a4*/ 	.word	0x00000000
        /*31a8*/ 	.short	0x010a
        /*31aa*/ 	.byte	0x3f
	.zero		1


	//   ....[114]....
        /*31ac*/ 	.word	0x0002dfa0
        /*31b0*/ 	.word	0x00000004
        /*31b4*/ 	.word	0x00000000
        /*31b8*/ 	.short	0x010a
        /*31ba*/ 	.byte	0x3f
	.zero		1


	//   ....[115]....
        /*31bc*/ 	.word	0x0002e000
        /*31c0*/ 	.word	0x00000003
        /*31c4*/ 	.word	0x00000030
        /*31c8*/ 	.short	0x010a
        /*31ca*/ 	.byte	0x3f
	.zero		1


	//   ....[116]....
        /*31cc*/ 	.word	0x0002e050
        /*31d0*/ 	.word	0x00000000
        /*31d4*/ 	.word	0x00000030
        /*31d8*/ 	.short	0x010a
        /*31da*/ 	.byte	0x3f
	.zero		1


	//   ....[117]....
        /*31dc*/ 	.word	0x0002e0a0
        /*31e0*/ 	.word	0x00000000
        /*31e4*/ 	.word	0x00000030
        /*31e8*/ 	.short	0x010a
        /*31ea*/ 	.byte	0x3f
	.zero		1


	//   ....[118]....
        /*31ec*/ 	.word	0x0002e0f0
        /*31f0*/ 	.word	0x00000003
        /*31f4*/ 	.word	0x00000030
        /*31f8*/ 	.short	0x010a
        /*31fa*/ 	.byte	0x3f
	.zero		1


	//   ....[119]....
        /*31fc*/ 	.word	0x0002e140
        /*3200*/ 	.word	0x00000000
        /*3204*/ 	.word	0x00000030
        /*3208*/ 	.short	0x010a
        /*320a*/ 	.byte	0x3f
	.zero		1


	//   ....[120]....
        /*320c*/ 	.word	0x0002e190
        /*3210*/ 	.word	0x00000000
        /*3214*/ 	.word	0x00000030
        /*3218*/ 	.short	0x010a
        /*321a*/ 	.byte	0x3f
	.zero		1


	//   ....[121]....
        /*321c*/ 	.word	0x0002e1e0
        /*3220*/ 	.word	0x00000000
        /*3224*/ 	.word	0x00000030
        /*3228*/ 	.short	0x010a
        /*322a*/ 	.byte	0x3f
	.zero		1


	//   ....[122]....
        /*322c*/ 	.word	0x0002e230
        /*3230*/ 	.word	0x00000000
        /*3234*/ 	.word	0x00000030
        /*3238*/ 	.short	0x010a
        /*323a*/ 	.byte	0x3f
	.zero		1


	//   ....[123]....
        /*323c*/ 	.word	0x0002e280
        /*3240*/ 	.word	0x00000000
        /*3244*/ 	.word	0x00000030
        /*3248*/ 	.short	0x010a
        /*324a*/ 	.byte	0x3f
	.zero		1


	//   ....[124]....
        /*324c*/ 	.word	0x0002e2d0
        /*3250*/ 	.word	0x00000000
        /*3254*/ 	.word	0x00000030
        /*3258*/ 	.short	0x010a
        /*325a*/ 	.byte	0x3f
	.zero		1


	//   ....[125]....
        /*325c*/ 	.word	0x0002e320
        /*3260*/ 	.word	0x00000000
        /*3264*/ 	.word	0x00000030
        /*3268*/ 	.short	0x010a
        /*326a*/ 	.byte	0x3f
	.zero		1


	//   ....[126]....
        /*326c*/ 	.word	0x0002e370
        /*3270*/ 	.word	0x00000000
        /*3274*/ 	.word	0x00000030
        /*3278*/ 	.short	0x010a
        /*327a*/ 	.byte	0x3f
	.zero		1


	//   ....[127]....
        /*327c*/ 	.word	0x0002e3c0
        /*3280*/ 	.word	0x00000000
        /*3284*/ 	.word	0x00000030
        /*3288*/ 	.short	0x010a
        /*328a*/ 	.byte	0x3f
	.zero		1


	//   ....[128]....
        /*328c*/ 	.word	0x0002e410
        /*3290*/ 	.word	0x00000000
        /*3294*/ 	.word	0x00000030
        /*3298*/ 	.short	0x010a
        /*329a*/ 	.byte	0x3f
	.zero		1


	//   ....[129]....
        /*329c*/ 	.word	0x0002e460
        /*32a0*/ 	.word	0x00000000
        /*32a4*/ 	.word	0x00000030
        /*32a8*/ 	.short	0x010a
        /*32aa*/ 	.byte	0x3f
	.zero		1


	//   ....[130]....
        /*32ac*/ 	.word	0x0002e4b0
        /*32b0*/ 	.word	0x00000002
        /*32b4*/ 	.word	0x00000030
        /*32b8*/ 	.short	0x010a
        /*32ba*/ 	.byte	0x3f
	.zero		1


	//   ....[131]....
        /*32bc*/ 	.word	0x0002e510
        /*32c0*/ 	.word	0x00000005
        /*32c4*/ 	.word	0x00000078
        /*32c8*/ 	.short	0x010a
        /*32ca*/ 	.byte	0x3f
	.zero		1


	//   ....[132]....
        /*32cc*/ 	.word	0x0002e570
        /*32d0*/ 	.word	0x00000003
        /*32d4*/ 	.word	0x00000050
        /*32d8*/ 	.short	0x010a
        /*32da*/ 	.byte	0x3f
	.zero		1


	//   ....[133]....
        /*32dc*/ 	.word	0x0002e5d0
        /*32e0*/ 	.word	0x00000003
        /*32e4*/ 	.word	0x00000058
        /*32e8*/ 	.short	0x010a
        /*32ea*/ 	.byte	0x3f
	.zero		1


	//   ....[134]....
        /*32ec*/ 	.word	0x0002e630
        /*32f0*/ 	.word	0x00000003
        /*32f4*/ 	.word	0x00000060
        /*32f8*/ 	.short	0x010a
        /*32fa*/ 	.byte	0x3f
	.zero		1


	//   ....[135]....
        /*32fc*/ 	.word	0x0002e690
        /*3300*/ 	.word	0x00000003
        /*3304*/ 	.word	0x00000068
        /*3308*/ 	.short	0x010a
        /*330a*/ 	.byte	0x3f
	.zero		1


	//   ....[136]....
        /*330c*/ 	.word	0x0002e6f0
        /*3310*/ 	.word	0x00000004
        /*3314*/ 	.word	0x00000050
        /*3318*/ 	.short	0x010a
        /*331a*/ 	.byte	0x3f
	.zero		1


	//   ....[137]....
        /*331c*/ 	.word	0x0002e750
        /*3320*/ 	.word	0x00000004
        /*3324*/ 	.word	0x00000058
        /*3328*/ 	.short	0x010a
        /*332a*/ 	.byte	0x3f
	.zero		1


	//   ....[138]....
        /*332c*/ 	.word	0x0002e7b0
        /*3330*/ 	.word	0x00000004
        /*3334*/ 	.word	0x00000060
        /*3338*/ 	.short	0x010a
        /*333a*/ 	.byte	0x3f
	.zero		1


	//   ....[139]....
        /*333c*/ 	.word	0x0002e810
        /*3340*/ 	.word	0x00000004
        /*3344*/ 	.word	0x00000068
        /*3348*/ 	.short	0x010a
        /*334a*/ 	.byte	0x3f
	.zero		1


	//   ....[140]....
        /*334c*/ 	.word	0x0002e870
        /*3350*/ 	.word	0x00000005
        /*3354*/ 	.word	0x00000050
        /*3358*/ 	.short	0x010a
        /*335a*/ 	.byte	0x3f
	.zero		1


	//   ....[141]....
        /*335c*/ 	.word	0x0002e8d0
        /*3360*/ 	.word	0x00000005
        /*3364*/ 	.word	0x00000058
        /*3368*/ 	.short	0x010a
        /*336a*/ 	.byte	0x3f
	.zero		1


	//   ....[142]....
        /*336c*/ 	.word	0x0002e930
        /*3370*/ 	.word	0x00000005
        /*3374*/ 	.word	0x00000060
        /*3378*/ 	.short	0x010a
        /*337a*/ 	.byte	0x3f
	.zero		1


	//   ....[143]....
        /*337c*/ 	.word	0x0002e990
        /*3380*/ 	.word	0x00000005
        /*3384*/ 	.word	0x00000068
        /*3388*/ 	.short	0x010a
        /*338a*/ 	.byte	0x3f
	.zero		1


	//   ....[144]....
        /*338c*/ 	.word	0x0002e9f0
        /*3390*/ 	.word	0x00000002
        /*3394*/ 	.word	0x00000050
        /*3398*/ 	.short	0x010a
        /*339a*/ 	.byte	0x3f
	.zero		1


	//   ....[145]....
        /*339c*/ 	.word	0x0002ea50
        /*33a0*/ 	.word	0x00000002
        /*33a4*/ 	.word	0x00000058
        /*33a8*/ 	.short	0x010a
        /*33aa*/ 	.byte	0x3f
	.zero		1


	//   ....[146]....
        /*33ac*/ 	.word	0x0002eab0
        /*33b0*/ 	.word	0x00000002
        /*33b4*/ 	.word	0x00000060
        /*33b8*/ 	.short	0x010a
        /*33ba*/ 	.byte	0x3f
	.zero		1


	//   ....[147]....
        /*33bc*/ 	.word	0x0002eb10
        /*33c0*/ 	.word	0x00000002
        /*33c4*/ 	.word	0x00000068
        /*33c8*/ 	.short	0x010a
        /*33ca*/ 	.byte	0x3f
	.zero		1


	//   ....[148]....
        /*33cc*/ 	.word	0x0002eb60
        /*33d0*/ 	.word	0x00000000
        /*33d4*/ 	.word	0x00000050
        /*33d8*/ 	.short	0x010a
        /*33da*/ 	.byte	0x3f
	.zero		1


	//   ....[149]....
        /*33dc*/ 	.word	0x0002ebb0
        /*33e0*/ 	.word	0x00000000
        /*33e4*/ 	.word	0x00000058
        /*33e8*/ 	.short	0x010a
        /*33ea*/ 	.byte	0x3f
	.zero		1


	//   ....[150]....
        /*33ec*/ 	.word	0x0002ec00
        /*33f0*/ 	.word	0x00000000
        /*33f4*/ 	.word	0x00000060
        /*33f8*/ 	.short	0x010a
        /*33fa*/ 	.byte	0x3f
	.zero		1


	//   ....[151]....
        /*33fc*/ 	.word	0x0002ecd0
        /*3400*/ 	.word	0x0000000b
        /*3404*/ 	.word	0x00000018
        /*3408*/ 	.short	0x010a
        /*340a*/ 	.byte	0x3f
	.zero		1


	//   ....[152]....
        /*340c*/ 	.word	0x0002eda0
        /*3410*/ 	.word	0x00000004
        /*3414*/ 	.word	0x00000000
        /*3418*/ 	.short	0x010a
        /*341a*/ 	.byte	0x3f
	.zero		1


	//   ....[153]....
        /*341c*/ 	.word	0x0002edf0
        /*3420*/ 	.word	0x00000003
        /*3424*/ 	.word	0x00000000
        /*3428*/ 	.short	0x010a
        /*342a*/ 	.byte	0x3f
	.zero		1


	//----- nvinfo : EIATTR_NUM_MBARRIERS
	.align		4
.L_42:
        /*342c*/ 	.byte	0x03, 0x38
        /*342e*/ 	.short	0x0010


	//----- nvinfo : EIATTR_EXIT_INSTR_OFFSETS
	.align		4
        /*3430*/ 	.byte	0x04, 0x1c
        /*3432*/ 	.short	(.L_44 - .L_43)


	//   ....[0]....
.L_43:
        /*3434*/ 	.word	0x0002df30


	//----- nvinfo : EIATTR_MAX_THREADS
	.align		4
.L_44:
        /*3438*/ 	.byte	0x04, 0x05
        /*343a*/ 	.short	(.L_46 - .L_45)
.L_45:
        /*343c*/ 	.word	0x00000180
        /*3440*/ 	.word	0x00000001
        /*3444*/ 	.word	0x00000001


	//----- nvinfo : EIATTR_CRS_STACK_SIZE
	.align		4
.L_46:
        /*3448*/ 	.byte	0x04, 0x1e
        /*344a*/ 	.short	(.L_48 - .L_47)
.L_47:
        /*344c*/ 	.word	0x00000000


	//----- nvinfo : EIATTR_CBANK_PARAM_SIZE
	.align		4
.L_48:
        /*3450*/ 	.byte	0x03, 0x19
        /*3452*/ 	.short	0x0770


	//----- nvinfo : EIATTR_PARAM_CBANK
	.align		4
        /*3454*/ 	.byte	0x04, 0x0a
        /*3456*/ 	.short	(.L_50 - .L_49)
	.align		4
.L_49:
        /*3458*/ 	.word	index@(.nv.constant0._ZN7cutlass13device_kernelINS_4gemm6kernel13GemmUniversalIN4cute5tupleIJiiiiEEENS1_10collective13CollectiveMmaINS1_34MainloopSm90TmaGmmaWarpSpecializedILi3ENS5_IJNS4_1CILi2EEENSA_ILi1EEESC_EEENS1_35KernelTmaWarpSpecializedCooperativeEEENS5_IJNSA_ILi256EEESG_NSA_ILi64EEEEEENS_6half_tENS5_IJlSC_lEEESJ_SK_NS4_8TiledMMAINS4_8MMA_AtomIJNS4_4SM904GMMA26MMA_64x256x16_F32F16F16_SSILNSO_5MajorE0ELSQ_0ELNSO_7ScaleInE1ELSR_1EEEEEENS4_6LayoutISD_NS5_IJSC_NSA_ILi0EEESV_EEEEENS5_IJNS4_10UnderscoreESY_SY_EEEEENS4_13SM90_TMA_LOADENS4_14ComposedLayoutINS4_7SwizzleILi3ELi4ELi3EEENS4_18smem_ptr_flag_bitsILi16EEENSU_INS5_IJNSA_ILi8EEESH_EEENS5_IJSH_SC_EEEEEEEvNS4_8identityENS4_23SM90_TMA_LOAD_MULTICASTES1B_vS1C_EENS_8epilogue10collective18CollectiveEpilogueINS1F_22Sm90TmaWarpSpecializedILi4ELi2ELi16ELb1ELb0EEEJSI_NS5_IJNSA_ILi128EEENSA_ILi32EEEEEESJ_SK_SJ_SK_NS1F_6fusion15FusionCallbacksIS1J_NS1N_13LinCombEltActINS1F_6thread4SiLuESJ_fSJ_fLNS_15FloatRoundStyleE2EEESI_S1M_JEEES11_NS12_INS13_ILi2ELi4ELi3EEES16_NSU_INS5_IJS17_S1L_EEENS5_IJS1L_SC_EEEEEEENS4_17SM75_U32x4_LDSM_NENS4_14SM90_TMA_STOREES1Z_NS4_17SM90_U32x4_STSM_NENS4_9Copy_AtomIJS22_SJ_EEEvEEEvvEEEEvNT_6ParamsE)
        /*345c*/ 	.short	0x0210
        /*345e*/ 	.short	0x0770


	//----- nvinfo : EIATTR_SW_WAR
	.align		4
.L_50:
        /*3460*/ 	.byte	0x04, 0x36
        /*3462*/ 	.short	(.L_52 - .L_51)
.L_51:
        /*3464*/ 	.word	0x00000008
.L_52:


//--------------------- .nv.callgraph             --------------------------
	.section	.nv.callgraph,"",@"SHT_CUDA_CALLGRAPH"
	.align	4
	.sectionentsize	8
	.align		4
        /*0000*/ 	.word	0x00000000
	.align		4
        /*0004*/ 	.word	0xffffffff
	.align		4
        /*0008*/ 	.word	index@(_ZN7cutlass13device_kernelINS_4gemm6kernel13GemmUniversalIN4cute5tupleIJiiiiEEENS1_10collective13CollectiveMmaINS1_34MainloopSm90TmaGmmaWarpSpecializedILi3ENS5_IJNS4_1CILi2EEENSA_ILi1EEESC_EEENS1_35KernelTmaWarpSpecializedCooperativeEEENS5_IJNSA_ILi256EEESG_NSA_ILi64EEEEEENS_6half_tENS5_IJlSC_lEEESJ_SK_NS4_8TiledMMAINS4_8MMA_AtomIJNS4_4SM904GMMA26MMA_64x256x16_F32F16F16_SSILNSO_5MajorE0ELSQ_0ELNSO_7ScaleInE1ELSR_1EEEEEENS4_6LayoutISD_NS5_IJSC_NSA_ILi0EEESV_EEEEENS5_IJNS4_10UnderscoreESY_SY_EEEEENS4_13SM90_TMA_LOADENS4_14ComposedLayoutINS4_7SwizzleILi3ELi4ELi3EEENS4_18smem_ptr_flag_bitsILi16EEENSU_INS5_IJNSA_ILi8EEESH_EEENS5_IJSH_SC_EEEEEEEvNS4_8identityENS4_23SM90_TMA_LOAD_MULTICASTES1B_vS1C_EENS_8epilogue10collective18CollectiveEpilogueINS1F_22Sm90TmaWarpSpecializedILi4ELi2ELi16ELb1ELb0EEEJSI_NS5_IJNSA_ILi128EEENSA_ILi32EEEEEESJ_SK_SJ_SK_NS1F_6fusion15FusionCallbacksIS1J_NS1N_13LinCombEltActINS1F_6thread4SiLuESJ_fSJ_fLNS_15FloatRoundStyleE2EEESI_S1M_JEEES11_NS12_INS13_ILi2ELi4ELi3EEES16_NSU_INS5_IJS17_S1L_EEENS5_IJS1L_SC_EEEEEEENS4_17SM75_U32x4_LDSM_NENS4_14SM90_TMA_STOREES1Z_NS4_17SM90_U32x4_STSM_NENS4_9Copy_AtomIJS22_SJ_EEEvEEEvvEEEEvNT_6ParamsE)
	.align		4
        /*000c*/ 	.word	index@(__assertfail)
	.align		4
        /*0010*/ 	.word	0x00000000
	.align		4
        /*0014*/ 	.word	0xfffffffe
	.align		4
        /*0018*/ 	.word	0x00000000
	.align		4
        /*001c*/ 	.word	0xfffffffd
	.align		4
        /*0020*/ 	.word	0x00000000
	.align		4
        /*0024*/ 	.word	0xfffffffc


//--------------------- .nv.constant4             --------------------------
	.section	.nv.constant4,"a",@progbits
	.align	8
	.align		8
.nv.constant4:
        /*0000*/ 	.dword	__assertfail
	.align		8
        /*0008*/ 	.dword	__unnamed_1
	.align		8
        /*0010*/ 	.dword	__unnamed_2
	.align		8
        /*0018*/ 	.dword	_ZN39_INTERNAL_edfebb3a_4_k_cu_c8f5771b_41694cuda3std3__45__cpo5beginE
	.align		8
        /*0020*/ 	.dword	_ZN39_INTERNAL_edfebb3a_4_k_cu_c8f5771b_41694cuda3std3__45__cpo3endE
	.align		8
        /*0028*/ 	.dword	_ZN39_INTERNAL_edfebb3a_4_k_cu_c8f5771b_41694cuda3std3__45__cpo6cbeginE
	.align		8
        /*0030*/ 	.dword	_ZN39_INTERNAL_edfebb3a_4_k_cu_c8f5771b_41694cuda3std3__45__cpo4cendE
	.align		8
        /*0038*/ 	.dword	_ZN39_INTERNAL_edfebb3a_4_k_cu_c8f5771b_41694cuda3std3__441_GLOBAL__N__edfebb3a_4_k_cu_c8f5771b_41696ignoreE
	.align		8
        /*0040*/ 	.dword	_ZN39_INTERNAL_edfebb3a_4_k_cu_c8f5771b_41694cuda3std3__419piecewise_constructE
	.align		8
        /*0048*/ 	.dword	_ZN39_INTERNAL_edfebb3a_4_k_cu_c8f5771b_41694cuda3std3__48in_placeE
	.align		8
        /*0050*/ 	.dword	_ZN39_INTERNAL_edfebb3a_4_k_cu_c8f5771b_41694cuda3std6ranges3__45__cpo4swapE
	.align		8
        /*0058*/ 	.dword	_ZN39_INTERNAL_edfebb3a_4_k_cu_c8f5771b_41694cuda3std6ranges3__45__cpo9iter_moveE
	.align		8
        /*0060*/ 	.dword	_ZN39_INTERNAL_edfebb3a_4_k_cu_c8f5771b_41694cute7productE
	.align		8
        /*0068*/ 	.dword	_ZN39_INTERNAL_edfebb3a_4_k_cu_c8f5771b_41694cute1_E
	.align		8
        /*0070*/ 	.dword	$str$22
	.align		8
        /*0078*/ 	.dword	$str$23
	.align		8
        /*0080*/ 	.dword	$str$26
	.align		8
        /*0088*/ 	.dword	$str$27


//--------------------- .text._ZN7cutlass13device_kernelINS_4gemm6kernel13GemmUniversalIN4cute5tupleIJiiiiEEENS1_10collective13CollectiveMmaINS1_34MainloopSm90TmaGmmaWarpSpecializedILi3ENS5_IJNS4_1CILi2EEENSA_ILi1EEESC_EEENS1_35KernelTmaWarpSpecializedCooperativeEEENS5_IJNSA_ILi256EEESG_NSA_ILi64EEEEEENS_6half_tENS5_IJlSC_lEEESJ_SK_NS4_8TiledMMAINS4_8MMA_AtomIJNS4_4SM904GMMA26MMA_64x256x16_F32F16F16_SSILNSO_5MajorE0ELSQ_0ELNSO_7ScaleInE1ELSR_1EEEEEENS4_6LayoutISD_NS5_IJSC_NSA_ILi0EEESV_EEEEENS5_IJNS4_10UnderscoreESY_SY_EEEEENS4_13SM90_TMA_LOADENS4_14ComposedLayoutINS4_7SwizzleILi3ELi4ELi3EEENS4_18smem_ptr_flag_bitsILi16EEENSU_INS5_IJNSA_ILi8EEESH_EEENS5_IJSH_SC_EEEEEEEvNS4_8identityENS4_23SM90_TMA_LOAD_MULTICASTES1B_vS1C_EENS_8epilogue10collective18CollectiveEpilogueINS1F_22Sm90TmaWarpSpecializedILi4ELi2ELi16ELb1ELb0EEEJSI_NS5_IJNSA_ILi128EEENSA_ILi32EEEEEESJ_SK_SJ_SK_NS1F_6fusion15FusionCallbacksIS1J_NS1N_13LinCombEltActINS1F_6thread4SiLuESJ_fSJ_fLNS_15FloatRoundStyleE2EEESI_S1M_JEEES11_NS12_INS13_ILi2ELi4ELi3EEES16_NSU_INS5_IJS17_S1L_EEENS5_IJS1L_SC_EEEEEEENS4_17SM75_U32x4_LDSM_NENS4_14SM90_TMA_STOREES1Z_NS4_17SM90_U32x4_STSM_NENS4_9Copy_AtomIJS22_SJ_EEEvEEEvvEEEEvNT_6ParamsE --------------------------
	.section	.text._ZN7cutlass13device_kernelINS_4gemm6kernel13GemmUniversalIN4cute5tupleIJiiiiEEENS1_10collective13CollectiveMmaINS1_34MainloopSm90TmaGmmaWarpSpecializedILi3ENS5_IJNS4_1CILi2EEENSA_ILi1EEESC_EEENS1_35KernelTmaWarpSpecializedCooperativeEEENS5_IJNSA_ILi256EEESG_NSA_ILi64EEEEEENS_6half_tENS5_IJlSC_lEEESJ_SK_NS4_8TiledMMAINS4_8MMA_AtomIJNS4_4SM904GMMA26MMA_64x256x16_F32F16F16_SSILNSO_5MajorE0ELSQ_0ELNSO_7ScaleInE1ELSR_1EEEEEENS4_6LayoutISD_NS5_IJSC_NSA_ILi0EEESV_EEEEENS5_IJNS4_10UnderscoreESY_SY_EEEEENS4_13SM90_TMA_LOADENS4_14ComposedLayoutINS4_7SwizzleILi3ELi4ELi3EEENS4_18smem_ptr_flag_bitsILi16EEENSU_INS5_IJNSA_ILi8EEESH_EEENS5_IJSH_SC_EEEEEEEvNS4_8identityENS4_23SM90_TMA_LOAD_MULTICASTES1B_vS1C_EENS_8epilogue10collective18CollectiveEpilogueINS1F_22Sm90TmaWarpSpecializedILi4ELi2ELi16ELb1ELb0EEEJSI_NS5_IJNSA_ILi128EEENSA_ILi32EEEEEESJ_SK_SJ_SK_NS1F_6fusion15FusionCallbacksIS1J_NS1N_13LinCombEltActINS1F_6thread4SiLuESJ_fSJ_fLNS_15FloatRoundStyleE2EEESI_S1M_JEEES11_NS12_INS13_ILi2ELi4ELi3EEES16_NSU_INS5_IJS17_S1L_EEENS5_IJS1L_SC_EEEEEEENS4_17SM75_U32x4_LDSM_NENS4_14SM90_TMA_STOREES1Z_NS4_17SM90_U32x4_STSM_NENS4_9Copy_AtomIJS22_SJ_EEEvEEEvvEEEEvNT_6ParamsE,"ax",@progbits
	.align	128
.text._ZN7cutlass13device_kernelINS_4gemm6kernel13GemmUniversalIN4cute5tupleIJiiiiEEENS1_10collective13CollectiveMmaINS1_34MainloopSm90TmaGmmaWarpSpecializedILi3ENS5_IJNS4_1CILi2EEENSA_ILi1EEESC_EEENS1_35KernelTmaWarpSpecializedCooperativeEEENS5_IJNSA_ILi256EEESG_NSA_ILi64EEEEEENS_6half_tENS5_IJlSC_lEEESJ_SK_NS4_8TiledMMAINS4_8MMA_AtomIJNS4_4SM904GMMA26MMA_64x256x16_F32F16F16_SSILNSO_5MajorE0ELSQ_0ELNSO_7ScaleInE1ELSR_1EEEEEENS4_6LayoutISD_NS5_IJSC_NSA_ILi0EEESV_EEEEENS5_IJNS4_10UnderscoreESY_SY_EEEEENS4_13SM90_TMA_LOADENS4_14ComposedLayoutINS4_7SwizzleILi3ELi4ELi3EEENS4_18smem_ptr_flag_bitsILi16EEENSU_INS5_IJNSA_ILi8EEESH_EEENS5_IJSH_SC_EEEEEEEvNS4_8identityENS4_23SM90_TMA_LOAD_MULTICASTES1B_vS1C_EENS_8epilogue10collective18CollectiveEpilogueINS1F_22Sm90TmaWarpSpecializedILi4ELi2ELi16ELb1ELb0EEEJSI_NS5_IJNSA_ILi128EEENSA_ILi32EEEEEESJ_SK_SJ_SK_NS1F_6fusion15FusionCallbacksIS1J_NS1N_13LinCombEltActINS1F_6thread4SiLuESJ_fSJ_fLNS_15FloatRoundStyleE2EEESI_S1M_JEEES11_NS12_INS13_ILi2ELi4ELi3EEES16_NSU_INS5_IJS17_S1L_EEENS5_IJS1L_SC_EEEEEEENS4_17SM75_U32x4_LDSM_NENS4_14SM90_TMA_STOREES1Z_NS4_17SM90_U32x4_STSM_NENS4_9Copy_AtomIJS22_SJ_EEEvEEEvvEEEEvNT_6ParamsE:
        .type           _ZN7cutlass13device_kernelINS_4gemm6kernel13GemmUniversalIN4cute5tupleIJiiiiEEENS1_10collective13CollectiveMmaINS1_34MainloopSm90TmaGmmaWarpSpecializedILi3ENS5_IJNS4_1CILi2EEENSA_ILi1EEESC_EEENS1_35KernelTmaWarpSpecializedCooperativeEEENS5_IJNSA_ILi256EEESG_NSA_ILi64EEEEEENS_6half_tENS5_IJlSC_lEEESJ_SK_NS4_8TiledMMAINS4_8MMA_AtomIJNS4_4SM904GMMA26MMA_64x256x16_F32F16F16_SSILNSO_5MajorE0ELSQ_0ELNSO_7ScaleInE1ELSR_1EEEEEENS4_6LayoutISD_NS5_IJSC_NSA_ILi0EEESV_EEEEENS5_IJNS4_10UnderscoreESY_SY_EEEEENS4_13SM90_TMA_LOADENS4_14ComposedLayoutINS4_7SwizzleILi3ELi4ELi3EEENS4_18smem_ptr_flag_bitsILi16EEENSU_INS5_IJNSA_ILi8EEESH_EEENS5_IJSH_SC_EEEEEEEvNS4_8identityENS4_23SM90_TMA_LOAD_MULTICASTES1B_vS1C_EENS_8epilogue10collective18CollectiveEpilogueINS1F_22Sm90TmaWarpSpecializedILi4ELi2ELi16ELb1ELb0EEEJSI_NS5_IJNSA_ILi128EEENSA_ILi32EEEEEESJ_SK_SJ_SK_NS1F_6fusion15FusionCallbacksIS1J_NS1N_13LinCombEltActINS1F_6thread4SiLuESJ_fSJ_fLNS_15FloatRoundStyleE2EEESI_S1M_JEEES11_NS12_INS13_ILi2ELi4ELi3EEES16_NSU_INS5_IJS17_S1L_EEENS5_IJS1L_SC_EEEEEEENS4_17SM75_U32x4_LDSM_NENS4_14SM90_TMA_STOREES1Z_NS4_17SM90_U32x4_STSM_NENS4_9Copy_AtomIJS22_SJ_EEEvEEEvvEEEEvNT_6ParamsE,@function
        .size           _ZN7cutlass13device_kernelINS_4gemm6kernel13GemmUniversalIN4cute5tupleIJiiiiEEENS1_10collective13CollectiveMmaINS1_34MainloopSm90TmaGmmaWarpSpecializedILi3ENS5_IJNS4_1CILi2EEENSA_ILi1EEESC_EEENS1_35KernelTmaWarpSpecializedCooperativeEEENS5_IJNSA_ILi256EEESG_NSA_ILi64EEEEEENS_6half_tENS5_IJlSC_lEEESJ_SK_NS4_8TiledMMAINS4_8MMA_AtomIJNS4_4SM904GMMA26MMA_64x256x16_F32F16F16_SSILNSO_5MajorE0ELSQ_0ELNSO_7ScaleInE1ELSR_1EEEEEENS4_6LayoutISD_NS5_IJSC_NSA_ILi0EEESV_EEEEENS5_IJNS4_10UnderscoreESY_SY_EEEEENS4_13SM90_TMA_LOADENS4_14ComposedLayoutINS4_7SwizzleILi3ELi4ELi3EEENS4_18smem_ptr_flag_bitsILi16EEENSU_INS5_IJNSA_ILi8EEESH_EEENS5_IJSH_SC_EEEEEEEvNS4_8identityENS4_23SM90_TMA_LOAD_MULTICASTES1B_vS1C_EENS_8epilogue10collective18CollectiveEpilogueINS1F_22Sm90TmaWarpSpecializedILi4ELi2ELi16ELb1ELb0EEEJSI_NS5_IJNSA_ILi128EEENSA_ILi32EEEEEESJ_SK_SJ_SK_NS1F_6fusion15FusionCallbacksIS1J_NS1N_13LinCombEltActINS1F_6thread4SiLuESJ_fSJ_fLNS_15FloatRoundStyleE2EEESI_S1M_JEEES11_NS12_INS13_ILi2ELi4ELi3EEES16_NSU_INS5_IJS17_S1L_EEENS5_IJS1L_SC_EEEEEEENS4_17SM75_U32x4_LDSM_NENS4_14SM90_TMA_STOREES1Z_NS4_17SM90_U32x4_STSM_NENS4_9Copy_AtomIJS22_SJ_EEEvEEEvvEEEEvNT_6ParamsE,(.L_x_1176 - _ZN7cutlass13device_kernelINS_4gemm6kernel13GemmUniversalIN4cute5tupleIJiiiiEEENS1_10collective13CollectiveMmaINS1_34MainloopSm90TmaGmmaWarpSpecializedILi3ENS5_IJNS4_1CILi2EEENSA_ILi1EEESC_EEENS1_35KernelTmaWarpSpecializedCooperativeEEENS5_IJNSA_ILi256EEESG_NSA_ILi64EEEEEENS_6half_tENS5_IJlSC_lEEESJ_SK_NS4_8TiledMMAINS4_8MMA_AtomIJNS4_4SM904GMMA26MMA_64x256x16_F32F16F16_SSILNSO_5MajorE0ELSQ_0ELNSO_7ScaleInE1ELSR_1EEEEEENS4_6LayoutISD_NS5_IJSC_NSA_ILi0EEESV_EEEEENS5_IJNS4_10UnderscoreESY_SY_EEEEENS4_13SM90_TMA_LOADENS4_14ComposedLayoutINS4_7SwizzleILi3ELi4ELi3EEENS4_18smem_ptr_flag_bitsILi16EEENSU_INS5_IJNSA_ILi8EEESH_EEENS5_IJSH_SC_EEEEEEEvNS4_8identityENS4_23SM90_TMA_LOAD_MULTICASTES1B_vS1C_EENS_8epilogue10collective18CollectiveEpilogueINS1F_22Sm90TmaWarpSpecializedILi4ELi2ELi16ELb1ELb0EEEJSI_NS5_IJNSA_ILi128EEENSA_ILi32EEEEEESJ_SK_SJ_SK_NS1F_6fusion15FusionCallbacksIS1J_NS1N_13LinCombEltActINS1F_6thread4SiLuESJ_fSJ_fLNS_15FloatRoundStyleE2EEESI_S1M_JEEES11_NS12_INS13_ILi2ELi4ELi3EEES16_NSU_INS5_IJS17_S1L_EEENS5_IJS1L_SC_EEEEEEENS4_17SM75_U32x4_LDSM_NENS4_14SM90_TMA_STOREES1Z_NS4_17SM90_U32x4_STSM_NENS4_9Copy_AtomIJS22_SJ_EEEvEEEvvEEEEvNT_6ParamsE)
        .other          _ZN7cutlass13device_kernelINS_4gemm6kernel13GemmUniversalIN4cute5tupleIJiiiiEEENS1_10collective13CollectiveMmaINS1_34MainloopSm90TmaGmmaWarpSpecializedILi3ENS5_IJNS4_1CILi2EEENSA_ILi1EEESC_EEENS1_35KernelTmaWarpSpecializedCooperativeEEENS5_IJNSA_ILi256EEESG_NSA_ILi64EEEEEENS_6half_tENS5_IJlSC_lEEESJ_SK_NS4_8TiledMMAINS4_8MMA_AtomIJNS4_4SM904GMMA26MMA_64x256x16_F32F16F16_SSILNSO_5MajorE0ELSQ_0ELNSO_7ScaleInE1ELSR_1EEEEEENS4_6LayoutISD_NS5_IJSC_NSA_ILi0EEESV_EEEEENS5_IJNS4_10UnderscoreESY_SY_EEEEENS4_13SM90_TMA_LOADENS4_14ComposedLayoutINS4_7SwizzleILi3ELi4ELi3EEENS4_18smem_ptr_flag_bitsILi16EEENSU_INS5_IJNSA_ILi8EEESH_EEENS5_IJSH_SC_EEEEEEEvNS4_8identityENS4_23SM90_TMA_LOAD_MULTICASTES1B_vS1C_EENS_8epilogue10collective18CollectiveEpilogueINS1F_22Sm90TmaWarpSpecializedILi4ELi2ELi16ELb1ELb0EEEJSI_NS5_IJNSA_ILi128EEENSA_ILi32EEEEEESJ_SK_SJ_SK_NS1F_6fusion15FusionCallbacksIS1J_NS1N_13LinCombEltActINS1F_6thread4SiLuESJ_fSJ_fLNS_15FloatRoundStyleE2EEESI_S1M_JEEES11_NS12_INS13_ILi2ELi4ELi3EEES16_NSU_INS5_IJS17_S1L_EEENS5_IJS1L_SC_EEEEEEENS4_17SM75_U32x4_LDSM_NENS4_14SM90_TMA_STOREES1Z_NS4_17SM90_U32x4_STSM_NENS4_9Copy_AtomIJS22_SJ_EEEvEEEvvEEEEvNT_6ParamsE,@"STO_CUDA_ENTRY STV_DEFAULT"
_ZN7cutlass13device_kernelINS_4gemm6kernel13GemmUniversalIN4cute5tupleIJiiiiEEENS1_10collective13CollectiveMmaINS1_34MainloopSm90TmaGmmaWarpSpecializedILi3ENS5_IJNS4_1CILi2EEENSA_ILi1EEESC_EEENS1_35KernelTmaWarpSpecializedCooperativeEEENS5_IJNSA_ILi256EEESG_NSA_ILi64EEEEEENS_6half_tENS5_IJlSC_lEEESJ_SK_NS4_8TiledMMAINS4_8MMA_AtomIJNS4_4SM904GMMA26MMA_64x256x16_F32F16F16_SSILNSO_5MajorE0ELSQ_0ELNSO_7ScaleInE1ELSR_1EEEEEENS4_6LayoutISD_NS5_IJSC_NSA_ILi0EEESV_EEEEENS5_IJNS4_10UnderscoreESY_SY_EEEEENS4_13SM90_TMA_LOADENS4_14ComposedLayoutINS4_7SwizzleILi3ELi4ELi3EEENS4_18smem_ptr_flag_bitsILi16EEENSU_INS5_IJNSA_ILi8EEESH_EEENS5_IJSH_SC_EEEEEEEvNS4_8identityENS4_23SM90_TMA_LOAD_MULTICASTES1B_vS1C_EENS_8epilogue10collective18CollectiveEpilogueINS1F_22Sm90TmaWarpSpecializedILi4ELi2ELi16ELb1ELb0EEEJSI_NS5_IJNSA_ILi128EEENSA_ILi32EEEEEESJ_SK_SJ_SK_NS1F_6fusion15FusionCallbacksIS1J_NS1N_13LinCombEltActINS1F_6thread4SiLuESJ_fSJ_fLNS_15FloatRoundStyleE2EEESI_S1M_JEEES11_NS12_INS13_ILi2ELi4ELi3EEES16_NSU_INS5_IJS17_S1L_EEENS5_IJS1L_SC_EEEEEEENS4_17SM75_U32x4_LDSM_NENS4_14SM90_TMA_STOREES1Z_NS4_17SM90_U32x4_STSM_NENS4_9Copy_AtomIJS22_SJ_EEEvEEEvvEEEEvNT_6ParamsE:
[----:B------:R-:W1:Y:S02]  /*0000*/  LDC R1, c[0x0][0x28] ;  /* 0x00000a00ff017b82 */ /* 0x000e640000000800 */
[----:B-1----:R-:W-:Y:S01]  /*0010*/  IADD3 R1, R1, -0x7a0, RZ ;  /* 0xfffff86001017810 */ /* 0x002fe20007ffe0ff */
[----:B------:R-:W1:Y:S01]  /*0020*/  S2R R6, SR_TID.X ;  /* 0x0000000000067919 */ /* 0x000e620000002100 */
[----:B------:R-:W-:Y:S01]  /*0030*/  ELECT P0, URZ, PT ;  /* 0x00000000003f782f */ /* 0x000fe20003800000 */
[----:B------:R-:W-:Y:S01]  /*0040*/  BSSY B0, `(.L_x_0) ;  /* 0x000001a000007945 */ /* 0x000fe20003800000 */
[----:B-1----:R-:W-:-:S05]  /*0050*/  SHF.R.U32.HI R0, RZ, 0x5, R6 ;  /* 0x00000005ff007819 */ /* 0x002fca0000011606 */
[----:B------:R-:W1:Y:S02]  /*0060*/  SHFL.IDX PT, R2, R0, RZ, 0x1f ;  /* 0x00001fff00027589 */ /* 0x000e6400000e0000 */
[----:B-1----:R-:W-:Y:S02]  /*0070*/  R2UR UR58, R2 ;  /* 0x00000000023a72ca */ /* 0x002fe400000e0000 */
[----:B------:R-:W-:-:S06]  /*0080*/  SHF.R.U32.HI R2, RZ, 0x7, R6 ;  /* 0x00000007ff027819 */ /* 0x000fcc0000011606 */
[----:B------:R-:W1:Y:S05]  /*0090*/  SHFL.IDX PT, R2, R2, RZ, 0x1f ;  /* 0x00001fff02027589 */ /* 0x000e6a00000e0000 */
[----:B------:R-:W-:Y:S02]  /*00a0*/  USHF.R.S32.HI UR4, URZ, 0x1f, UR58 ;  /* 0x0000001f3f047899 */ /* 0x000fe4000801143a */
[----:B------:R-:W-:Y:S02]  /*00b0*/  ISETP.NE.OR P0, PT, RZ, UR58, !P0 ;  /* 0x0000003aff007c0c */ /* 0x000fe4000c705670 */
[----:B------:R-:W-:-:S04]  /*00c0*/  ULEA.HI UR4, UR4, UR58, URZ, 0x2 ;  /* 0x0000003a04047291 */ /* 0x000fc8000f8f103f */
[----:B------:R-:W-:-:S04]  /*00d0*/  ULOP3.LUT UR4, UR4, 0xfffffffc, URZ, 0xc0, !UPT ;  /* 0xfffffffc04047892 */ /* 0x000fc8000f8ec03f */
[----:B------:R-:W-:-:S03]  /*00e0*/  UIADD3 UR58, UR58, -UR4, URZ ;  /* 0x800000043a3a7290 */ /* 0x000fc6000fffe03f */
[----:B------:R-:W-:Y:S09]  /*00f0*/  @P0 BRA `(.L_x_1) ;  /* 0x0000000000380947 */ /* 0x000ff20003800000 */
[----:B------:R-:W-:Y:S02]  /*0100*/  ULDC.64 UR4, c[0x0][0x198] ;  /* 0x0000660000047ab9 */ /* 0x000fe40000000a00 */
[----:B------:R-:W-:Y:S02]  /*0110*/  UIADD3 UR6, UP0, UR4, 0xf0, URZ ;  /* 0x000000f004067890 */ /* 0x000fe4000ff1e03f */
[----:B------:R-:W-:Y:S02]  /*0120*/  UIADD3 UR8, UP1, UR4, 0x1f0, URZ ;  /* 0x000001f004087890 */ /* 0x000fe4000ff3e03f */
[----:B------:R-:W-:Y:S02]  /*0130*/  UIADD3 UR10, UP2, UR4, 0x3f0, URZ ;  /* 0x000003f0040a7890 */ /* 0x000fe4000ff5e03f */
[----:B------:R-:W-:Y:S02]  /*0140*/  UIADD3 UR4, UP3, UR4, 0x4f0, URZ ;  /* 0x000004f004047890 */ /* 0x000fe4000ff7e03f */
[----:B------:R-:W-:-:S02]  /*0150*/  UIADD3.X UR7, URZ, UR5, URZ, UP0, !UPT ;  /* 0x000000053f077290 */ /* 0x000fc400087fe43f */
[----:B------:R-:W-:Y:S02]  /*0160*/  UIADD3.X UR9, URZ, UR5, URZ, UP1, !UPT ;  /* 0x000000053f097290 */ /* 0x000fe40008ffe43f */
[----:B------:R-:W-:Y:S02]  /*0170*/  UIADD3.X UR11, URZ, UR5, URZ, UP2, !UPT ;  /* 0x000000053f0b7290 */ /* 0x000fe400097fe43f */
[----:B------:R-:W-:-:S03]  /*0180*/  UIADD3.X UR5, URZ, UR5, URZ, UP3, !UPT ;  /* 0x000000053f057290 */ /* 0x000fc60009ffe43f */
[----:B------:R2:W-:Y:S02]  /*0190*/  UTMACCTL.PF [UR6] ;  /* 0x00000000060079b9 */ /* 0x0005e40008040000 */
[----:B------:R2:W-:Y:S02]  /*01a0*/  UTMACCTL.PF [UR8] ;  /* 0x00000000080079b9 */ /* 0x0005e40008040000 */
[----:B------:R2:W-:Y:S02]  /*01b0*/  UTMACCTL.PF [UR10] ;  /* 0x000000000a0079b9 */ /* 0x0005e40008040000 */
[----:B------:R2:W-:Y:S02]  /*01c0*/  UTMACCTL.PF [UR4] ;  /* 0x00000000040079b9 */ /* 0x0005e40008040000 */
[----:B--2---:R-:W-:Y:S01]  /*01d0*/  NOP ;  /* 0x0000000000007918 */ /* 0x004fe20000000000 */
.L_x_1:
[----:B------:R-:W-:Y:S05]  /*01e0*/  BSYNC B0 ;  /* 0x0000000000007941 */ /* 0x000fea0003800000 */
.L_x_0:
[----:B------:R-:W-:Y:S01]  /*01f0*/  ULDC.64 UR8, c[0x0][0x590] ;  /* 0x0001640000087ab9 */ /* 0x000fe20000000a00 */
[----:B-1----:R-:W-:Y:S01]  /*0200*/  R2UR UR6, R2 ;  /* 0x00000000020672ca */ /* 0x002fe200000e0000 */
[----:B------:R-:W-:Y:S01]  /*0210*/  ULDC.64 UR4, c[0x0][0x588] ;  /* 0x0001620000047ab9 */ /* 0x000fe20000000a00 */
[----:B------:R-:W-:Y:S01]  /*0220*/  ISETP.NE.U32.AND P2, PT, RZ, UR8, PT ;  /* 0x00000008ff007c0c */ /* 0x000fe2000bf45070 */
[----:B------:R-:W-:Y:S01]  /*0230*/  ULDC.64 UR56, c[0x0][0x208] ;  /* 0x0000820000387ab9 */ /* 0x000fe20000000a00 */
[----:B------:R-:W-:Y:S02]  /*0240*/  PRMT R4, RZ, 0x7610, R4 ;  /* 0x00007610ff047816 */ /* 0x000fe40000000004 */
[----:B------:R-:W-:-:S13]  /*0250*/  ISETP.NE.AND.EX P1, PT, RZ, UR9, PT, P2 ;  /* 0x00000009ff007c0c */ /* 0x000fda000bf25320 */
[----:B------:R-:W-:Y:S05]  /*0260*/  @P1 BRA `(.L_x_2) ;  /* 0x0000000000441947 */ /* 0x000fea0003800000 */
[----:B------:R-:W-:Y:S02]  /*0270*/  ULDC.64 UR10, c[0x0][0x588] ;  /* 0x00016200000a7ab9 */ /* 0x000fe40000000a00 */
[----:B------:R-:W-:-:S04]  /*0280*/  ISETP.NE.U32.AND P0, PT, RZ, UR10, PT ;  /* 0x0000000aff007c0c */ /* 0x000fc8000bf05070 */
[----:B------:R-:W-:-:S13]  /*0290*/  ISETP.NE.AND.EX P0, PT, RZ, UR11, PT, P0 ;  /* 0x0000000bff007c0c */ /* 0x000fda000bf05300 */
[----:B------:R-:W-:Y:S05]  /*02a0*/  @!P0 BRA `(.L_x_3) ;  /* 0x00000000001c8947 */ /* 0x000fea0003800000 */
[----:B------:R-:W-:Y:S02]  /*02b0*/  MOV R2, UR4 ;  /* 0x0000000400027c02 */ /* 0x000fe40008000f00 */
[----:B------:R-:W-:-:S05]  /*02c0*/  MOV R3, UR5 ;  /* 0x0000000500037c02 */ /* 0x000fca0008000f00 */
[----:B------:R-:W2:Y:S01]  /*02d0*/  LDG.E R2, desc[UR56][R2.64] ;  /* 0x0000003802027981 */ /* 0x000ea2000c1e1900 */
[----:B------:R-:W-:Y:S02]  /*02e0*/  MOV R4, 0x1 ;  /* 0x0000000100047802 */ /* 0x000fe40000000f00 */
[----:B--2---:R-:W-:-:S13]  /*02f0*/  FSETP.NEU.AND P0, PT, R2, RZ, PT ;  /* 0x000000ff0200720b */ /* 0x004fda0003f0d000 */
[----:B------:R-:W-:Y:S01]  /*0300*/  VOTEU.ANY UP0, P0 ;  /* 0x00000000003f7886 */ /* 0x000fe20000000100 */
[----:B------:R-:W-:Y:S05]  /*0310*/  BRA `(.L_x_2) ;  /* 0x0000000000187947 */ /* 0x000fea0003800000 */
.L_x_3:
[----:B------:R-:W-:Y:S01]  /*0320*/  ULDC UR4, c[0x0][0x580] ;  /* 0x0001600000047ab9 */ /* 0x000fe20000000800 */
[----:B------:R-:W-:Y:S01]  /*0330*/  MOV R4, 0x1 ;  /* 0x0000000100047802 */ /* 0x000fe20000000f00 */
[----:B------:R-:W-:Y:S01]  /*0340*/  UMOV UR5, URZ ;  /* 0x0000003f00057c82 */ /* 0x000fe20008000000 */
[----:B------:R-:W-:Y:S01]  /*0350*/  FSETP.NEU.AND P0, PT, RZ, UR4, PT ;  /* 0x00000004ff007c0b */ /* 0x000fe2000bf0d000 */
[----:B------:R-:W-:-:S12]  /*0360*/  UMOV UR4, URZ ;  /* 0x0000003f00047c82 */ /* 0x000fd80008000000 */
[----:B------:R-:W-:-:S05]  /*0370*/  VOTEU.ANY UP0, P0 ;  /* 0x00000000003f7886 */ /* 0x000fca0000000100 */
.L_x_2:
[----:B------:R-:W-:Y:S01]  /*0380*/  ISETP.NE.U32.AND P0, PT, RZ, UR4, PT ;  /* 0x00000004ff007c0c */ /* 0x000fe2000bf05070 */
[----:B------:R-:W-:Y:S01]  /*0390*/  UPLOP3.LUT UP1, UPT, UPT, UPT, UPT, 0x40, 0x0 ;  /* 0x000000000000789c */ /* 0x000fe20003f2e870 */
[----:B------:R-:W-:Y:S02]  /*03a0*/  ISETP.NE.AND.EX P2, PT, RZ, UR9, PT, P2 ;  /* 0x00000009ff007c0c */ /* 0x000fe4000bf45320 */
[----:B------:R-:W-:Y:S01]  /*03b0*/  ISETP.NE.AND.EX P0, PT, RZ, UR5, PT, P0 ;  /* 0x00000005ff007c0c */ /* 0x000fe2000bf05300 */
[----:B------:R-:W-:-:S12]  /*03c0*/  UP2UR UR60, UPR, URZ, 0x2 ;  /* 0x000000023f3c7883 */ /* 0x000fd80008000000 */
[----:B------:R-:W-:Y:S05]  /*03d0*/  @P0 BRA P2, `(.L_x_4) ;  /* 0x0000000000400947 */ /* 0x000fea0001000000 */
[----:B------:R-:W-:-:S04]  /*03e0*/  ISETP.NE.U32.AND P0, PT, RZ, UR8, PT ;  /* 0x00000008ff007c0c */ /* 0x000fc8000bf05070 */
[----:B------:R-:W-:-:S13]  /*03f0*/  ISETP.NE.AND.EX P0, PT, RZ, UR9, PT, P0 ;  /* 0x00000009ff007c0c */ /* 0x000fda000bf05300 */
[----:B------:R-:W-:Y:S05]  /*0400*/  @!P0 BRA `(.L_x_5) ;  /* 0x00000000002c8947 */ /* 0x000fea0003800000 */
[----:B------:R-:W-:Y:S01]  /*0410*/  PRMT R2, R4, 0x9910, RZ ;  /* 0x0000991004027816 */ /* 0x000fe200000000ff */
[----:B------:R-:W-:Y:S02]  /*0420*/  UISETP.NE.U32.AND UP1, UPT, UR4, URZ, UPT ;  /* 0x0000003f0400728c */ /* 0x000fe4000bf25070 */
[----:B------:R-:W-:Y:S01]  /*0430*/  USEL UR4, URZ, 0xffffffff, UP0 ;  /* 0xffffffff3f047887 */ /* 0x000fe20008000000 */
[----:B------:R-:W-:Y:S01]  /*0440*/  R2UR UR7, R2 ;  /* 0x00000000020772ca */ /* 0x000fe200000e0000 */
[----:B------:R-:W-:-:S12]  /*0450*/  UISETP.NE.AND.EX UP0, UPT, UR5, URZ, UPT, UP1 ;  /* 0x0000003f0500728c */ /* 0x000fd8000bf05310 */
[----:B------:R-:W-:-:S11]  /*0460*/  UISETP.NE.AND UP2, UPT, UR7, URZ, UPT ;  /* 0x0000003f0700728c */ /* 0x000fd6000bf45270 */
[----:B------:R-:W-:-:S04]  /*0470*/  @!UP2 USEL UR4, URZ, 0xffffffff, UP0 ;  /* 0xffffffff3f04a887 */ /* 0x000fc80008000000 */
[----:B------:R-:W-:-:S04]  /*0480*/  ULOP3.LUT UR4, UR4, 0x1, URZ, 0xc0, !UPT ;  /* 0x0000000104047892 */ /* 0x000fc8000f8ec03f */
[----:B------:R-:W-:-:S04]  /*0490*/  UISETP.EQ.U32.AND UP0, UPT, UR4, 0x1, UPT ;  /* 0x000000010400788c */ /* 0x000fc8000bf02070 */
[----:B------:R-:W-:Y:S01]  /*04a0*/  UP2UR UR60, UPR, URZ, 0x1 ;  /* 0x000000013f3c7883 */ /* 0x000fe20008000000 */
[----:B------:R-:W-:Y:S11]  /*04b0*/  BRA `(.L_x_4) ;  /* 0x0000000000087947 */ /* 0x000ff60003800000 */
.L_x_5:
[----:B------:R-:W-:-:S04]  /*04c0*/  UPLOP3.LUT UP0, UPT, UPT, UPT, UP0, 0x40, 0x0 ;  /* 0x000000000000789c */ /* 0x000fc80003f0e800 */
[----:B------:R-:W-:-:S12]  /*04d0*/  UP2UR UR60, UPR, URZ, 0x1 ;  /* 0x000000013f3c7883 */ /* 0x000fd80008000000 */
.L_x_4:
[----:B------:R-:W1:Y:S01]  /*04e0*/  SHFL.IDX PT, R2, R0, RZ, 0x1f ;  /* 0x00001fff00027589 */ /* 0x000e6200000e0000 */
[----:B------:R-:W-:Y:S02]  /*04f0*/  UISETP.NE.AND UP0, UPT, UR58, URZ, UPT ;  /* 0x0000003f3a00728c */ /* 0x000fe4000bf05270 */
[----:B------:R-:W-:Y:S02]  /*0500*/  UISETP.NE.AND UP1, UPT, UR6, URZ, UPT ;  /* 0x0000003f0600728c */ /* 0x000fe4000bf25270 */
[----:B------:R-:W-:Y:S02]  /*0510*/  UP2UR UR61, UPR, URZ, 0x1 ;  /* 0x000000013f3d7883 */ /* 0x000fe40008000000 */
[----:B------:R-:W-:Y:S02]  /*0520*/  UISETP.EQ.OR UP0, UPT, UR58, 0x3, !UP0 ;  /* 0x000000033a00788c */ /* 0x000fe4000c702670 */
[----:B------:R-:W-:Y:S02]  /*0530*/  UIADD3 UR9, UR6, -0x1, URZ ;  /* 0xffffffff06097890 */ /* 0x000fe4000fffe03f */
[----:B------:R-:W-:Y:S01]  /*0540*/  UISETP.EQ.AND UP0, UPT, UR6, URZ, UP0 ;  /* 0x0000003f0600728c */ /* 0x000fe20008702270 */
[----:B-1----:R-:W-:-:S13]  /*0550*/  ISETP.NE.AND P0, PT, R2, RZ, PT ;  /* 0x000000ff0200720c */ /* 0x002fda0003f05270 */
[----:B------:R-:W-:Y:S05]  /*0560*/  @P0 BRA `(.L_x_6) ;  /* 0x0000000000500947 */ /* 0x000fea0003800000 */
[----:B------:R-:W1:Y:S01]  /*0570*/  S2UR UR8, SR_CgaCtaId ;  /* 0x00000000000879c3 */ /* 0x000e620000008800 */
[----:B------:R-:W-:Y:S01]  /*0580*/  UMOV UR4, 0x400 ;  /* 0x0000040000047882 */ /* 0x000fe20000000000 */
[----:B------:R-:W-:Y:S01]  /*0590*/  UMOV UR5, 0x1 ;  /* 0x0000000100057882 */ /* 0x000fe20000000000 */
[----:B------:R-:W-:Y:S01]  /*05a0*/  UMOV UR6, 0x4 ;  /* 0x0000000400067882 */ /* 0x000fe20000000000 */
[----:B------:R-:W-:Y:S01]  /*05b0*/  ELECT P0, URZ, PT ;  /* 0x00000000003f782f */ /* 0x000fe20003800000 */
[----:B------:R-:W-:-:S04]  /*05c0*/  UIADD3 UR6, -UR6, 0x100000, URZ ;  /* 0x0010000006067890 */ /* 0x000fc8000fffe13f */
[----:B------:R-:W-:Y:S02]  /*05d0*/  USHF.L.U32 UR7, UR6, 0xb, URZ ;  /* 0x0000000b06077899 */ /* 0x000fe4000800063f */
[----:B------:R-:W-:Y:S02]  /*05e0*/  USHF.L.U32 UR6, UR6, 0x1, URZ ;  /* 0x0000000106067899 */ /* 0x000fe4000800063f */
[----:B-1----:R-:W-:Y:S02]  /*05f0*/  ULEA UR8, UR8, UR4, 0x18 ;  /* 0x0000000408087291 */ /* 0x002fe4000f8ec03f */
[----:B------:R-:W-:-:S04]  /*0600*/  UIADD3 UR4, -UR5, 0x100000, URZ ;  /* 0x0010000005047890 */ /* 0x000fc8000fffe13f */
[----:B------:R-:W-:Y:S02]  /*0610*/  USHF.L.U32 UR5, UR4, 0xb, URZ ;  /* 0x0000000b04057899 */ /* 0x000fe4000800063f */
[----:B------:R-:W-:Y:S01]  /*0620*/  USHF.L.U32 UR4, UR4, 0x1, URZ ;  /* 0x0000000104047899 */ /* 0x000fe2000800063f */
[----:B------:R-:W1:Y:S11]  /*0630*/  FENCE.VIEW.ASYNC.S ;  /* 0x00000000000073c6 */ /* 0x000e760000000000 */
[----:B-1----:R1:W2:Y:S01]  /*0640*/  SYNCS.EXCH.64 URZ, [UR8], UR4 ;  /* 0x00000004083f75b2 */ /* 0x0022a20008000100 */
[----:B------:R1:W3:Y:S01]  /*0650*/  SYNCS.EXCH.64 URZ, [UR8+0x18], UR6 ;  /* 0x00001806083f75b2 */ /* 0x0002e20008000100 */
[----:B------:R1:W4:Y:S01]  /*0660*/  SYNCS.EXCH.64 URZ, [UR8+0x8], UR4 ;  /* 0x00000804083f75b2 */ /* 0x0003220008000100 */
[----:B------:R1:W1:Y:S01]  /*0670*/  SYNCS.EXCH.64 URZ, [UR8+0x20], UR6 ;  /* 0x00002006083f75b2 */ /* 0x0002620008000100 */
[----:B------:R1:W1:Y:S01]  /*0680*/  SYNCS.EXCH.64 URZ, [UR8+0x10], UR4 ;  /* 0x00001004083f75b2 */ /* 0x0002620008000100 */
[----:B------:R1:W1:Y:S01]  /*0690*/  SYNCS.EXCH.64 URZ, [UR8+0x28], UR6 ;  /* 0x00002806083f75b2 */ /* 0x0002620008000100 */
[----:B------:R-:W-:Y:S01]  /*06a0*/  NOP ;  /* 0x0000000000007918 */ /* 0x000fe20000000000 */
.L_x_6:
[----:B------:R-:W5:Y:S01]  /*06b0*/  SHFL.IDX PT, R3, R0, RZ, 0x1f ;  /* 0x00001fff00037589 */ /* 0x000f6200000e0000 */
[----:B------:R-:W-:Y:S01]  /*06c0*/  NOP ;  /* 0x0000000000007918 */ /* 0x000fe20000000000 */
[----:B-----5:R-:W-:-:S13]  /*06d0*/  ISETP.NE.AND P0, PT, R3, RZ, PT ;  /* 0x000000ff0300720c */ /* 0x020fda0003f05270 */
[----:B------:R-:W-:Y:S05]  /*06e0*/  @P0 BRA `(.L_x_7) ;  /* 0x0000000000580947 */ /* 0x000fea0003800000 */
[----:B-1----:R-:W1:Y:S01]  /*06f0*/  S2UR UR5, SR_CgaCtaId ;  /* 0x00000000000579c3 */ /* 0x002e620000008800 */
[----:B------:R-:W-:Y:S01]  /*0700*/  UMOV UR4, 0x400 ;  /* 0x0000040000047882 */ /* 0x000fe20000000000 */
[----:B------:R-:W-:Y:S01]  /*0710*/  UMOV UR6, 0x20 ;  /* 0x0000002000067882 */ /* 0x000fe20000000000 */
[----:B------:R-:W-:Y:S01]  /*0720*/  UMOV UR7, 0x100 ;  /* 0x0000010000077882 */ /* 0x000fe20000000000 */
[----:B------:R-:W-:Y:S01]  /*0730*/  ELECT P0, URZ, PT ;  /* 0x00000000003f782f */ /* 0x000fe20003800000 */
[----:B-1----:R-:W-:Y:S02]  /*0740*/  ULEA UR8, UR5, UR4, 0x18 ;  /* 0x0000000405087291 */ /* 0x002fe4000f8ec03f */
[----:B------:R-:W-:-:S04]  /*0750*/  UIADD3 UR4, -UR6, 0x100000, URZ ;  /* 0x0010000006047890 */ /* 0x000fc8000fffe13f */
[----:B------:R-:W-:Y:S02]  /*0760*/  USHF.L.U32 UR5, UR4, 0xb, URZ ;  /* 0x0000000b04057899 */ /* 0x000fe4000800063f */
[----:B------:R-:W-:Y:S02]  /*0770*/  USHF.L.U32 UR4, UR4, 0x1, URZ ;  /* 0x0000000104047899 */ /* 0x000fe4000800063f */
[----:B------:R-:W-:-:S04]  /*0780*/  UIADD3 UR6, -UR7, 0x100000, URZ ;  /* 0x0010000007067890 */ /* 0x000fc8000fffe13f */
[----:B------:R-:W-:Y:S02]  /*0790*/  USHF.L.U32 UR7, UR6, 0xb, URZ ;  /* 0x0000000b06077899 */ /* 0x000fe4000800063f */
[----:B------:R-:W-:Y:S01]  /*07a0*/  USHF.L.U32 UR6, UR6, 0x1, URZ ;  /* 0x0000000106067899 */ /* 0x000fe2000800063f */
[----:B------:R-:W1:Y:S03]  /*07b0*/  FENCE.VIEW.ASYNC.S ;  /* 0x00000000000073c6 */ /* 0x000e660000000000 */
[----:B-1----:R1:W1:Y:S08]  /*07c0*/  SYNCS.EXCH.64 URZ, [UR8+0x30], UR4 ;  /* 0x00003004083f75b2 */ /* 0x0022700008000100 */
[----:B------:R1:W1:Y:S01]  /*07d0*/  SYNCS.EXCH.64 URZ, [UR8+0x50], UR6 ;  /* 0x00005006083f75b2 */ /* 0x0002620008000100 */
[----:B------:R1:W1:Y:S01]  /*07e0*/  SYNCS.EXCH.64 URZ, [UR8+0x38], UR4 ;  /* 0x00003804083f75b2 */ /* 0x0002620008000100 */
[----:B------:R1:W1:Y:S01]  /*07f0*/  SYNCS.EXCH.64 URZ, [UR8+0x58], UR6 ;  /* 0x00005806083f75b2 */ /* 0x0002620008000100 */
[----:B------:R1:W1:Y:S01]  /*0800*/  SYNCS.EXCH.64 URZ, [UR8+0x40], UR4 ;  /* 0x00004004083f75b2 */ /* 0x0002620008000100 */
[----:B------:R1:W1:Y:S01]  /*0810*/  SYNCS.EXCH.64 URZ, [UR8+0x60], UR6 ;  /* 0x00006006083f75b2 */ /* 0x0002620008000100 */
[----:B------:R1:W1:Y:S01]  /*0820*/  SYNCS.EXCH.64 URZ, [UR8+0x48], UR4 ;  /* 0x00004804083f75b2 */ /* 0x0002620008000100 */
[----:B------:R1:W1:Y:S01]  /*0830*/  SYNCS.EXCH.64 URZ, [UR8+0x68], UR6 ;  /* 0x00006806083f75b2 */ /* 0x0002620008000100 */
[----:B------:R-:W-:Y:S01]  /*0840*/  NOP ;  /* 0x0000000000007918 */ /* 0x000fe20000000000 */
.L_x_7:
[----:B-1----:R-:W1:Y:S01]  /*0850*/  S2UR UR8, SR_CTAID.X ;  /* 0x00000000000879c3 */ /* 0x002e620000002500 */
[----:B------:R-:W5:Y:S01]  /*0860*/  SHFL.IDX PT, R0, R0, RZ, 0x1f ;  /* 0x00001fff00007589 */ /* 0x000f6200000e0000 */
[----:B------:R-:W-:Y:S02]  /*0870*/  SHF.R.S32.HI R3, RZ, 0x1f, R6 ;  /* 0x0000001fff037819 */ /* 0x000fe40000011406 */
[----:B------:R-:W-:Y:S02]  /*0880*/  ELECT P0, URZ, PT ;  /* 0x00000000003f782f */ /* 0x000fe40003800000 */
[----:B------:R-:W-:Y:S01]  /*0890*/  SHF.R.S32.HI R9, RZ, 0x1f, R2 ;  /* 0x0000001fff097819 */ /* 0x000fe20000011402 */
[----:B------:R-:W2:Y:S01]  /*08a0*/  S2R R4, SR_CTAID.Y ;  /* 0x0000000000047919 */ /* 0x000ea20000002600 */
[----:B------:R-:W-:Y:S01]  /*08b0*/  LEA.HI R3, R3, R6, RZ, 0x7 ;  /* 0x0000000603037211 */ /* 0x000fe200078f38ff */
[----:B------:R-:W-:Y:S01]  /*08c0*/  ULDC UR4, c[0x0][0x150] ;  /* 0x0000540000047ab9 */ /* 0x000fe20000000800 */
[----:B------:R-:W-:Y:S01]  /*08d0*/  LEA.HI R9, R9, R2, RZ, 0x2 ;  /* 0x0000000209097211 */ /* 0x000fe200078f10ff */
[----:B------:R-:W3:Y:S01]  /*08e0*/  LDC R11, c[0x0][0x148] ;  /* 0x00005200ff0b7b82 */ /* 0x000ee20000000800 */
[----:B------:R-:W-:Y:S01]  /*08f0*/  LOP3.LUT R3, R3, 0xffffff80, RZ, 0xc0, !PT ;  /* 0xffffff8003037812 */ /* 0x000fe200078ec0ff */
[----:B------:R-:W-:Y:S01]  /*0900*/  NOP ;  /* 0x0000000000007918 */ /* 0x000fe20000000000 */
[----:B------:R-:W-:Y:S01]  /*0910*/  LOP3.LUT R9, R9, 0x3ffffffc, RZ, 0xc0, !PT ;  /* 0x3ffffffc09097812 */ /* 0x000fe200078ec0ff */
[----:B------:R-:W-:Y:S01]  /*0920*/  USEL UR37, URZ, 0x1, !UP0 ;  /* 0x000000013f257887 */ /* 0x000fe2000c000000 */
[----:B------:R-:W-:-:S02]  /*0930*/  IADD3 R3, -R3, R6, RZ ;  /* 0x0000000603037210 */ /* 0x000fc40007ffe1ff */
[----:B------:R-:W-:Y:S02]  /*0940*/  IADD3 R2, R2, -R9, RZ ;  /* 0x8000000902027210 */ /* 0x000fe40007ffe0ff */
[----:B------:R-:W-:Y:S02]  /*0950*/  SHF.R.S32.HI R6, RZ, 0x1f, R3 ;  /* 0x0000001fff067819 */ /* 0x000fe40000011403 */
[----:B------:R-:W-:Y:S02]  /*0960*/  MOV R19, 0x1 ;  /* 0x0000000100137802 */ /* 0x000fe40000000f00 */
[----:B------:R-:W-:Y:S02]  /*0970*/  LEA.HI R6, R6, R3, RZ, 0x3 ;  /* 0x0000000306067211 */ /* 0x000fe400078f18ff */
[----:B-1----:R-:W-:Y:S02]  /*0980*/  I2FP.F32.U32 R8, UR8 ;  /* 0x0000000800087c45 */ /* 0x002fe40008201000 */
[----:B-----5:R-:W-:-:S02]  /*0990*/  ISETP.NE.OR P0, PT, R0, RZ, !P0 ;  /* 0x000000ff0000720c */ /* 0x020fc40004705670 */
[--C-:B------:R-:W-:Y:S01]  /*09a0*/  SHF.R.S32.HI R0, RZ, 0x3, R6.reuse ;  /* 0x00000003ff007819 */ /* 0x100fe20000011406 */
[----:B------:R-:W-:Y:S01]  /*09b0*/  FMUL R8, R8, UR4 ;  /* 0x0000000408087c20 */ /* 0x000fe20008400000 */
[----:B------:R-:W-:Y:S01]  /*09c0*/  SHF.R.S32.HI R7, RZ, 0x1f, R6 ;  /* 0x0000001fff077819 */ /* 0x000fe20000011406 */
[----:B------:R-:W-:Y:S01]  /*09d0*/  ULDC UR4, c[0x0][0x154] ;  /* 0x0000550000047ab9 */ /* 0x000fe20000000800 */
[----:B------:R-:W1:Y:S02]  /*09e0*/  LDC R6, c[0x0][0x144] ;  /* 0x00005100ff067b82 */ /* 0x000e640000000800 */
[----:B------:R-:W-:Y:S01]  /*09f0*/  LEA.HI R7, R7, R0, RZ, 0x2 ;  /* 0x0000000007077211 */ /* 0x000fe200078f10ff */
[----:B------:R-:W5:Y:S03]  /*0a00*/  F2I.U32.TRUNC.NTZ R8, R8 ;  /* 0x0000000800087305 */ /* 0x000f66000020f000 */
[----:B------:R-:W-:Y:S01]  /*0a10*/  LOP3.LUT R7, R7, 0xfffffffc, RZ, 0xc0, !PT ;  /* 0xfffffffc07077812 */ /* 0x000fe200078ec0ff */
[----:B------:R-:W-:Y:S01]  /*0a20*/  VOTEU.ALL UP2, P0 ;  /* 0x00000000003f7886 */ /* 0x000fe20000040000 */
[----:B------:R-:W-:-:S02]  /*0a30*/  VOTEU.ALL UP3, P0 ;  /* 0x00000000003f7886 */ /* 0x000fc40000060000 */
[----:B------:R-:W-:Y:S02]  /*0a40*/  IADD3 R7, R0, -R7, RZ ;  /* 0x8000000700077210 */ /* 0x000fe40007ffe0ff */
[----:B------:R-:W4:Y:S01]  /*0a50*/  @!UP2 S2UR UR7, SR_CgaCtaId ;  /* 0x000000000007a9c3 */ /* 0x000f220000008800 */
[----:B------:R-:W-:Y:S01]  /*0a60*/  @!UP2 UMOV UR6, 0x400 ;  /* 0x000004000006a882 */ /* 0x000fe20000000000 */
[----:B------:R-:W-:Y:S02]  /*0a70*/  LEA R2, R2, R7, 0x2 ;  /* 0x0000000702027211 */ /* 0x000fe400078e10ff */
[----:B--2---:R-:W-:Y:S02]  /*0a80*/  I2FP.F32.U32 R7, R4 ;  /* 0x0000000400077245 */ /* 0x004fe40000201000 */
[----:B------:R-:W-:Y:S02]  /*0a90*/  LEA.HI R0, R2, R2, RZ, 0x1 ;  /* 0x0000000202007211 */ /* 0x000fe400078f08ff */
[----:B-----5:R-:W-:Y:S01]  /*0aa0*/  IADD3 R9, -R8, RZ, RZ ;  /* 0x000000ff08097210 */ /* 0x020fe20007ffe1ff */
[----:B------:R-:W-:Y:S01]  /*0ab0*/  FMUL R8, R7, UR4 ;  /* 0x0000000407087c20 */ /* 0x000fe20008400000 */
[----:B------:R-:W-:Y:S01]  /*0ac0*/  LOP3.LUT R7, R0, 0xfffffffe, RZ, 0xc0, !PT ;  /* 0xfffffffe00077812 */ /* 0x000fe200078ec0ff */
[----:B------:R-:W-:-:S02]  /*0ad0*/  UMOV UR4, 0x20 ;  /* 0x0000002000047882 */ /* 0x000fc40000000000 */
[----:B-1----:R-:W-:Y:S01]  /*0ae0*/  IMAD R0, R6, R9, UR8 ;  /* 0x0000000806007e24 */ /* 0x002fe2000f8e0209 */
[----:B------:R-:W-:Y:S01]  /*0af0*/  IADD3 R7, R2, -R7, RZ ;  /* 0x8000000702077210 */ /* 0x000fe20007ffe0ff */
[----:B------:R-:W1:Y:S01]  /*0b00*/  LDC R6, c[0x0][0x140] ;  /* 0x00005000ff067b82 */ /* 0x000e620000000800 */
[----:B------:R-:W2:Y:S01]  /*0b10*/  F2I.U32.TRUNC.NTZ R8, R8 ;  /* 0x0000000800087305 */ /* 0x000ea2000020f000 */
[----:B------:R-:W-:-:S04]  /*0b20*/  @!UP2 UIADD3 UR4, -UR4, 0x100000, URZ ;  /* 0x001000000404a890 */ /* 0x000fc8000fffe13f */
[----:B------:R-:W-:Y:S02]  /*0b30*/  @!UP2 USHF.L.U32 UR5, UR4, 0xb, URZ ;  /* 0x0000000b0405a899 */ /* 0x000fe4000800063f */
[----:B------:R-:W-:Y:S01]  /*0b40*/  @!UP2 USHF.L.U32 UR4, UR4, 0x1, URZ ;  /* 0x000000010404a899 */ /* 0x000fe2000800063f */
[----:B------:R-:W-:Y:S02]  /*0b50*/  ISETP.NE.AND P2, PT, R7, R0, PT ;  /* 0x000000000700720c */ /* 0x000fe40003f45270 */
[----:B------:R-:W-:Y:S01]  /*0b60*/  SHF.L.U32 R7, R2, 0x2, RZ ;  /* 0x0000000202077819 */ /* 0x000fe200000006ff */
[----:B----4-:R-:W-:-:S03]  /*0b70*/  @!UP2 ULEA UR6, UR7, UR6, 0x18 ;  /* 0x000000060706a291 */ /* 0x010fc6000f8ec03f */
[----:B------:R-:W-:Y:S01]  /*0b80*/  LOP3.LUT R156, R2, 0xc, R7, 0x78, !PT ;  /* 0x0000000c029c7812 */ /* 0x000fe200078e7807 */
[----:B------:R-:W-:Y:S01]  /*0b90*/  VOTEU.ALL UP2, P0 ;  /* 0x00000000003f7886 */ /* 0x000fe20000040000 */
[----:B------:R-:W-:Y:S02]  /*0ba0*/  LOP3.LUT P0, RZ, R3, 0x7, RZ, 0xc0, !PT ;  /* 0x0000000703ff7812 */ /* 0x000fe4000780c0ff */
[----:B--2---:R-:W-:-:S03]  /*0bb0*/  IADD3 R12, -R8, RZ, RZ ;  /* 0x000000ff080c7210 */ /* 0x004fc60007ffe1ff */
[C---:B------:R-:W-:Y:S02]  /*0bc0*/  @P2 LEA.HI R2, R156.reuse, R156, RZ, 0x1 ;  /* 0x0000009c9c022211 */ /* 0x040fe400078f08ff */
[----:B------:R-:W-:Y:S01]  /*0bd0*/  ISETP.LT.U32.AND P0, PT, R156, 0x2, !P0 ;  /* 0x000000029c00780c */ /* 0x000fe20004701070 */
[----:B---3--:R-:W-:Y:S01]  /*0be0*/  IMAD R7, R11, R12, R4 ;  /* 0x0000000c0b077224 */ /* 0x008fe200078e0204 */
[----:B------:R-:W2:Y:S02]  /*0bf0*/  FENCE.VIEW.ASYNC.S ;  /* 0x00000000000073c6 */ /* 0x000ea40000000000 */
[----:B--2---:R2:W3:Y:S01]  /*0c00*/  @!UP2 SYNCS.EXCH.64 URZ, [UR6+0x70], UR4 ;  /* 0x00007004063fa5b2 */ /* 0x0044e20008000100 */
[----:B------:R-:W-:Y:S01]  /*0c10*/  @P2 SHF.R.S32.HI R2, RZ, 0x1, R2 ;  /* 0x00000001ff022819 */ /* 0x000fe20000011402 */
[----:B------:R-:W-:Y:S01]  /*0c20*/  UISETP.EQ.AND UP2, UPT, UR58, 0x2, !UP1 ;  /* 0x000000023a00788c */ /* 0x000fe2000cf42270 */
[----:B-1----:R-:W-:Y:S02]  /*0c30*/  ISETP.EQ.U32.AND P4, PT, R6, 0x1, PT ;  /* 0x000000010600780c */ /* 0x002fe40003f82070 */
[----:B------:R-:W-:Y:S01]  /*0c40*/  @P2 ISETP.NE.AND P3, PT, R2, R7, PT ;  /* 0x000000070200220c */ /* 0x000fe20003f65270 */
[----:B------:R-:W-:Y:S01]  /*0c50*/  USEL UR59, URZ, 0x1, !UP2 ;  /* 0x000000013f3b7887 */ /* 0x000fe2000d000000 */
[----:B------:R-:W-:-:S02]  /*0c60*/  SEL R2, RZ, 0x1, !P0 ;  /* 0x00000001ff027807 */ /* 0x000fc40004000000 */
[----:B------:R-:W-:-:S04]  /*0c70*/  @P2 SEL R19, RZ, 0x1, P3 ;  /* 0x00000001ff132807 */ /* 0x000fc80001800000 */
[----:B------:R-:W-:Y:S01]  /*0c80*/  LOP3.LUT R19, R19, R2, RZ, 0xc0, !PT ;  /* 0x0000000213137212 */ /* 0x000fe200078ec0ff */
[----:B------:R2:W1:Y:S01]  /*0c90*/  @!UP3 SYNCS.EXCH.64 URZ, [UR6+0x78], UR4 ;  /* 0x00007804063fb5b2 */ /* 0x0004620008000100 */
[----:B------:R-:W-:Y:S01]  /*0ca0*/  UISETP.GE.U32.AND UP3, UPT, UR9, 0x2, UPT ;  /* 0x000000020900788c */ /* 0x000fe2000bf66070 */
[----:B------:R-:W-:-:S03]  /*0cb0*/  NOP ;  /* 0x0000000000007918 */ /* 0x000fc60000000000 */
[----:B------:R-:W-:Y:S02]  /*0cc0*/  USEL UR59, UR59, 0x2, UP3 ;  /* 0x000000023b3b7887 */ /* 0x000fe40009800000 */
[----:B------:R-:W-:Y:S01]  /*0cd0*/  USEL UR37, UR37, 0x2, UP3 ;  /* 0x0000000225257887 */ /* 0x000fe20009800000 */
[----:B--23--:R-:W-:Y:S11]  /*0ce0*/  @!P4 BRA `(.L_x_8) ;  /* 0x000000000008c947 */ /* 0x00cff60003800000 */
[----:B-1----:R-:W-:Y:S01]  /*0cf0*/  UCGABAR_ARV ;  /* 0x00000000000079c7 */ /* 0x002fe20008000000 */
[----:B------:R-:W-:Y:S05]  /*0d00*/  BRA `(.L_x_9) ;  /* 0x0000000000047947 */ /* 0x000fea0003800000 */
.L_x_8:
[----:B-1----:R-:W-:Y:S01]  /*0d10*/  NOP ;  /* 0x0000000000007918 */ /* 0x002fe20000000000 */
.L_x_9:
[----:B------:R-:W1:Y:S01]  /*0d20*/  LDC R2, c[0x0][0x904] ;  /* 0x00024100ff027b82 */ /* 0x000e620000000800 */
[----:B------:R-:W-:Y:S02]  /*0d30*/  MOV R3, RZ ;  /* 0x000000ff00037202 */ /* 0x000fe40000000f00 */
[----:B-1----:R-:W-:Y:S02]  /*0d40*/  ISETP.NE.AND P2, PT, R2, 0x1, PT ;  /* 0x000000010200780c */ /* 0x002fe40003f45270 */
[----:B------:R-:W-:-:S11]  /*0d50*/  MOV R2, UR8 ;  /* 0x0000000800027c02 */ /* 0x000fd60008000f00 */
[----:B------:R-:W1:Y:S01]  /*0d60*/  @P2 LDC R7, c[0x0][0x10] ;  /* 0x00000400ff072b82 */ /* 0x000e620000000800 */
[----:B------:R-:W-:Y:S02]  /*0d70*/  @P2 MOV R5, RZ ;  /* 0x000000ff00052202 */ /* 0x000fe40000000f00 */
[----:B------:R-:W-:-:S05]  /*0d80*/  @P2 MOV R13, RZ ;  /* 0x000000ff000d2202 */ /* 0x000fca0000000f00 */
[----:B------:R-:W2:Y:S01]  /*0d90*/  @!P2 LDC R9, c[0x0][0xc] ;  /* 0x00000300ff09ab82 */ /* 0x000ea20000000800 */
[----:B------:R-:W-:Y:S01]  /*0da0*/  ULDC UR4, c[0x0][0xc] ;  /* 0x0000030000047ab9 */ /* 0x000fe20000000800 */
[----:B------:R-:W-:Y:S01]  /*0db0*/  ULDC UR5, c[0x0][0x10] ;  /* 0x0000040000057ab9 */ /* 0x000fe20000000800 */
[----:B------:R-:W-:Y:S01]  /*0dc0*/  ULDC UR6, c[0x0][0x14] ;  /* 0x0000050000067ab9 */ /* 0x000fe20000000800 */
[----:B------:R-:W-:-:S04]  /*0dd0*/  UIMAD.WIDE.U32 UR4, UR4, UR5, URZ ;  /* 0x00000005040472a5 */ /* 0x000fc8000f8e003f */
[----:B------:R-:W-:Y:S02]  /*0de0*/  UIMAD.WIDE.U32 UR54, UR4, UR6, URZ ;  /* 0x00000006043672a5 */ /* 0x000fe4000f8e003f */
[----:B------:R-:W-:-:S04]  /*0df0*/  UIMAD UR53, UR5, UR6, URZ ;  /* 0x00000006053572a4 */ /* 0x000fc8000f8e023f */
[----:B------:R-:W-:Y:S01]  /*0e00*/  UIADD3 UR53, UR55, UR53, URZ ;  /* 0x0000003537357290 */ /* 0x000fe2000fffe03f */
[----:B-1----:R-:W-:-:S03]  /*0e10*/  @P2 IMAD.WIDE.U32 R6, R7, UR8, R4 ;  /* 0x0000000807062c25 */ /* 0x002fc6000f8e0004 */
[----:B------:R-:W-:Y:S02]  /*0e20*/  @P2 MOV R23, R6 ;  /* 0x0000000600172202 */ /* 0x000fe40000000f00 */
[----:B------:R-:W-:Y:S01]  /*0e30*/  @P2 IADD3 R24, R7, R13, RZ ;  /* 0x0000000d07182210 */ /* 0x000fe20007ffe0ff */
[----:B--2---:R-:W-:-:S03]  /*0e40*/  @!P2 IMAD.WIDE.U32 R2, R4, R9, R2 ;  /* 0x000000090402a225 */ /* 0x004fc600078e0002 */
[----:B------:R-:W-:Y:S02]  /*0e50*/  @!P2 MOV R23, R2 ;  /* 0x000000020017a202 */ /* 0x000fe40000000f00 */
[----:B------:R-:W-:-:S03]  /*0e60*/  @!P2 MOV R24, R3 ;  /* 0x000000030018a202 */ /* 0x000fc60000000f00 */
[----:B------:R1:W-:Y:S04]  /*0e70*/  STL [R1+0x200], R23 ;  /* 0x0002001701007387 */ /* 0x0003e80000100800 */
[----:B------:R1:W-:Y:S01]  /*0e80*/  STL [R1+0x204], R24 ;  /* 0x0002041801007387 */ /* 0x0003e20000100800 */
[----:B------:R-:W-:Y:S05]  /*0e90*/  @!P4 BRA `(.L_x_10) ;  /* 0x00000000000cc947 */ /* 0x000fea0003800000 */
[----:B------:R-:W-:Y:S01]  /*0ea0*/  UCGABAR_WAIT ;  /* 0x0000000000007dc7 */ /* 0x000fe20008000000 */
[----:B------:R-:W-:Y:S01]  /*0eb0*/  CCTL.IVALL ;  /* 0x00000000ff00798f */ /* 0x000fe20002000000 */
[----:B------:R-:W-:Y:S05]  /*0ec0*/  BRA `(.L_x_11) ;  /* 0x0000000000047947 */ /* 0x000fea0003800000 */
.L_x_10:
[----:B------:R-:W-:Y:S06]  /*0ed0*/  BAR.SYNC.DEFER_BLOCKING 0x0 ;  /* 0x0000000000007b1d */ /* 0x000fec0000010000 */
.L_x_11:
[----:B------:R-:W-:Y:S01]  /*0ee0*/  PLOP3.LUT P0, PT, PT, PT, UP1, 0x80, 0x0 ;  /* 0x000000000000781c */ /* 0x000fe20003f0f018 */
[----:B------:R-:W2:Y:S01]  /*0ef0*/  S2UR UR45, SR_CgaCtaId ;  /* 0x00000000002d79c3 */ /* 0x000ea20000008800 */
[----:B------:R-:W-:Y:S11]  /*0f00*/  BSSY B6, `(.L_x_12) ;  /* 0x0002d02000067945 */ /* 0x000ff60003800000 */
[----:B------:R-:W-:Y:S05]  /*0f10*/  @!P0 BRA `(.L_x_13) ;  /* 0x0000029400688947 */ /* 0x000fea0003800000 */
[----:B------:R-:W-:-:S06]  /*0f20*/  UISETP.GT.U32.AND UP0, UPT, UR9, 0x1, UPT ;  /* 0x000000010900788c */ /* 0x000fcc000bf04070 */
[----:B------:R-:W-:-:S13]  /*0f30*/  PLOP3.LUT P0, PT, PT, PT, UP0, 0x80, 0x0 ;  /* 0x000000000000781c */ /* 0x000fda0003f0f008 */
[----:B------:R-:W-:Y:S05]  /*0f40*/  @P0 BRA `(.L_x_14) ;  /* 0x000002cc00f40947 */ /* 0x000fea0003800000 */
[----:B------:R-:W-:Y:S01]  /*0f50*/  PRMT R2, RZ, 0x7610, R2 ;  /* 0x00007610ff027816 */ /* 0x000fe20000000002 */
[----:B------:R-:W-:Y:S01]  /*0f60*/  ULDC.64 UR4, c[0x0][0x8f8] ;  /* 0x00023e0000047ab9 */ /* 0x000fe20000000a00 */
[----:B------:R-:W-:Y:S01]  /*0f70*/  UMOV UR49, 0xffffffff ;  /* 0xffffffff00317882 */ /* 0x000fe20000000000 */
[----:B------:R-:W-:Y:S01]  /*0f80*/  ISETP.GE.U32.AND P0, PT, R23, UR4, PT ;  /* 0x0000000417007c0c */ /* 0x000fe2000bf06070 */
[----:B------:R-:W-:Y:S01]  /*0f90*/  UMOV UR51, 0xffffffff ;  /* 0xffffffff00337882 */ /* 0x000fe20000000000 */
[----:B------:R3:W-:Y:S01]  /*0fa0*/  STL.S16 [R1+0x208], R2 ;  /* 0x0002080201007387 */ /* 0x0007e20000100600 */
[----:B------:R-:W-:Y:S02]  /*0fb0*/  MOV R22, 0xffffffff ;  /* 0xffffffff00167802 */ /* 0x000fe40000000f00 */
[----:B------:R-:W-:Y:S02]  /*0fc0*/  ISETP.GE.U32.AND.EX P0, PT, R24, UR5, PT, P0 ;  /* 0x0000000518007c0c */ /* 0x000fe4000bf06100 */
[----:B------:R-:W-:-:S11]  /*0fd0*/  PRMT R6, RZ, 0x7610, R6 ;  /* 0x00007610ff067816 */ /* 0x000fd60000000006 */
[----:B---3--:R-:W-:Y:S05]  /*0fe0*/  @P0 BRA `(.L_x_15) ;  /* 0x0000000400340947 */ /* 0x008fea0003800000 */
[----:B------:R-:W3:Y:S01]  /*0ff0*/  LDC.64 R14, c[0x0][0x8d0] ;  /* 0x00023400ff0e7b82 */ /* 0x000ee20000000a00 */
[----:B------:R-:W-:Y:S02]  /*1000*/  MOV R2, R23 ;  /* 0x0000001700027202 */ /* 0x000fe40000000f00 */
[----:B------:R-:W-:-:S05]  /*1010*/  MOV R3, R24 ;  /* 0x0000001800037202 */ /* 0x000fca0000000f00 */
[----:B------:R-:W4:Y:S08]  /*1020*/  LDC R10, c[0x0][0x8d8] ;  /* 0x00023600ff0a7b82 */ /* 0x000f300000000800 */
[----:B------:R-:W1:Y:S01]  /*1030*/  LDC.64 R16, c[0x0][0x8c8] ;  /* 0x00023200ff107b82 */ /* 0x000e620000000a00 */
[----:B---3--:R-:W-:-:S04]  /*1040*/  ISETP.NE.U32.AND P0, PT, R14, RZ, PT ;  /* 0x000000ff0e00720c */ /* 0x008fc80003f05070 */
[----:B------:R-:W-:-:S13]  /*1050*/  ISETP.NE.AND.EX P0, PT, R15, RZ, PT, P0 ;  /* 0x000000ff0f00720c */ /* 0x000fda0003f05300 */
[----:B-1--4-:R-:W-:Y:S05]  /*1060*/  @!P0 BRA `(.L_x_16) ;  /* 0x0000000000288947 */ /* 0x012fea0003800000 */
[----:B------:R-:W1:Y:S02]  /*1070*/  LDC R9, c[0x0][0x8dc] ;  /* 0x00023700ff097b82 */ /* 0x000e640000000800 */
[----:B-1----:R-:W-:-:S04]  /*1080*/  IADD3 R9, P0, R23, R9, RZ ;  /* 0x0000000917097210 */ /* 0x002fc80007f1e0ff */
[----:B------:R-:W-:-:S05]  /*1090*/  IADD3.X R13, RZ, R24, RZ, P0, !PT ;  /* 0x00000018ff0d7210 */ /* 0x000fca00007fe4ff */
[----:B------:R-:W-:-:S04]  /*10a0*/  IMAD.WIDE.U32 R2, R13, R14, RZ ;  /* 0x0000000e0d027225 */ /* 0x000fc800078e00ff */
[----:B------:R-:W-:-:S04]  /*10b0*/  IMAD.WIDE.U32 R6, P0, R9, R15, R2 ;  /* 0x0000000f09067225 */ /* 0x000fc80007800002 */
[----:B------:R-:W-:Y:S01]  /*10c0*/  IMAD.WIDE.U32 R2, R9, R14, RZ ;  /* 0x0000000e09027225 */ /* 0x000fe200078e00ff */
[----:B------:R-:W-:Y:S02]  /*10d0*/  IADD3.X R9, RZ, RZ, RZ, P0, !PT ;  /* 0x000000ffff097210 */ /* 0x000fe400007fe4ff */
[----:B------:R-:W-:Y:S02]  /*10e0*/  MOV R8, R7 ;  /* 0x0000000700087202 */ /* 0x000fe40000000f00 */
[----:B------:R-:W-:-:S05]  /*10f0*/  IADD3 RZ, P0, R3, R6, RZ ;  /* 0x0000000603ff7210 */ /* 0x000fca0007f1e0ff */
[----:B------:R-:W-:-:S08]  /*1100*/  IMAD.WIDE.U32.X R2, R13, R15, R8, P0 ;  /* 0x0000000f0d027225 */ /* 0x000fd000000e0408 */
.L_x_16:
[-CC-:B------:R-:W-:Y:S01]  /*1110*/  SHF.R.U64 R22, R2, R10.reuse, R3.reuse ;  /* 0x0000000a02167219 */ /* 0x180fe20000001203 */
[----:B------:R-:W1:Y:S01]  /*1120*/  LDC.64 R20, c[0x0][0x8e8] ;  /* 0x00023a00ff147b82 */ /* 0x000e620000000a00 */
[----:B------:R-:W-:Y:S01]  /*1130*/  SHF.R.U32.HI R2, RZ, R10, R3 ;  /* 0x0000000aff027219 */ /* 0x000fe20000011603 */
[----:B------:R-:W-:Y:S01]  /*1140*/  IMAD R11, R11, R12, R4 ;  /* 0x0000000c0b0b7224 */ /* 0x000fe200078e0204 */
[----:B------:R-:W-:Y:S02]  /*1150*/  IADD3 R5, P0, RZ, -R22, RZ ;  /* 0x80000016ff057210 */ /* 0x000fe40007f1e0ff */
[----:B------:R-:W-:Y:S02]  /*1160*/  MOV R25, 0x1 ;  /* 0x0000000100197802 */ /* 0x000fe40000000f00 */
[----:B------:R-:W-:Y:S01]  /*1170*/  IADD3.X R3, RZ, ~R2, RZ, P0, !PT ;  /* 0x80000002ff037210 */ /* 0x000fe200007fe4ff */
[----:B------:R-:W3:Y:S01]  /*1180*/  LDC R8, c[0x0][0x8c0] ;  /* 0x00023000ff087b82 */ /* 0x000ee20000000800 */
[----:B------:R-:W-:-:S03]  /*1190*/  MOV R2, R23 ;  /* 0x0000001700027202 */ /* 0x000fc60000000f00 */
[----:B------:R-:W-:Y:S01]  /*11a0*/  IMAD R6, R3, R16, RZ ;  /* 0x0000001003067224 */ /* 0x000fe200078e02ff */
[----:B------:R-:W-:-:S03]  /*11b0*/  MOV R3, R24 ;  /* 0x0000001800037202 */ /* 0x000fc60000000f00 */
[----:B------:R-:W4:Y:S01]  /*11c0*/  LDC R14, c[0x0][0x8b0] ;  /* 0x00022c00ff0e7b82 */ /* 0x000f220000000800 */
[----:B------:R-:W-:-:S04]  /*11d0*/  IMAD.WIDE.U32 R2, R5, R16, R2 ;  /* 0x0000001005027225 */ /* 0x000fc800078e0002 */
[----:B------:R-:W-:-:S03]  /*11e0*/  IMAD R5, R5, R17, R6 ;  /* 0x0000001105057224 */ /* 0x000fc600078e0206 */
[----:B------:R-:W5:Y:S01]  /*11f0*/  LDC R18, c[0x0][0x900] ;  /* 0x00024000ff127b82 */ /* 0x000f620000000800 */
[----:B-1----:R-:W-:Y:S02]  /*1200*/  ISETP.NE.U32.AND P0, PT, R20, RZ, PT ;  /* 0x000000ff1400720c */ /* 0x002fe40003f05070 */
[----:B------:R-:W-:Y:S02]  /*1210*/  IADD3 R3, R3, R5, RZ ;  /* 0x0000000503037210 */ /* 0x000fe40007ffe0ff */
[----:B------:R-:W-:Y:S02]  /*1220*/  ISETP.NE.AND.EX P0, PT, R21, RZ, PT, P0 ;  /* 0x000000ff1500720c */ /* 0x000fe40003f05300 */
[----:B------:R-:W-:Y:S01]  /*1230*/  MOV R5, 0xffffffff ;  /* 0xffffffff00057802 */ /* 0x000fe20000000f00 */
[----:B------:R-:W1:Y:S01]  /*1240*/  LDC R13, c[0x0][0x8a8] ;  /* 0x00022a00ff0d7b82 */ /* 0x000e620000000800 */
[-CC-:B---3--:R-:W-:Y:S02]  /*1250*/  SHF.R.U64 R10, R2, R8.reuse, R3.reuse ;  /* 0x00000008020a7219 */ /* 0x188fe40000001203 */
[----:B------:R-:W-:-:S05]  /*1260*/  SHF.R.U32.HI R3, RZ, R8, R3 ;  /* 0x00000008ff037219 */ /* 0x000fca0000011603 */
[----:B------:R-:W3:Y:S01]  /*1270*/  LDC R15, c[0x0][0x8f0] ;  /* 0x00023c00ff0f7b82 */ /* 0x000ee20000000800 */
[-CC-:B----4-:R-:W-:Y:S02]  /*1280*/  SHF.R.U64 R23, R10, R14.reuse, R3.reuse ;  /* 0x0000000e0a177219 */ /* 0x190fe40000001203 */
[----:B------:R-:W-:-:S05]  /*1290*/  SHF.R.U32.HI R3, RZ, R14, R3 ;  /* 0x0000000eff037219 */ /* 0x000fca0000011603 */
[----:B------:R-:W4:Y:S01]  /*12a0*/  LDC R17, c[0x0][0x8e0] ;  /* 0x00023800ff117b82 */ /* 0x000f220000000800 */
[-C--:B-----5:R-:W-:Y:S02]  /*12b0*/  SHF.L.U32 R2, R5, R18.reuse, RZ ;  /* 0x0000001205027219 */ /* 0x0a0fe400000006ff */
[--C-:B------:R-:W-:Y:S02]  /*12c0*/  SHF.R.U64 R12, R23, R18, R3.reuse ;  /* 0x00000012170c7219 */ /* 0x100fe40000001203 */
[----:B------:R-:W-:Y:S02]  /*12d0*/  LOP3.LUT R8, RZ, R2, RZ, 0x33, !PT ;  /* 0x00000002ff087212 */ /* 0x000fe400078e33ff */
[----:B------:R-:W-:Y:S01]  /*12e0*/  SHF.R.U32.HI R3, RZ, R18, R3 ;  /* 0x00000012ff037219 */ /* 0x000fe20000011603 */
[----:B------:R-:W1:Y:S01]  /*12f0*/  LDC R16, c[0x0][0x8b8] ;  /* 0x00022e00ff107b82 */ /* 0x000e620000000800 */
[----:B------:R-:W-:Y:S01]  /*1300*/  MOV R2, R12 ;  /* 0x0000000c00027202 */ /* 0x000fe20000000f00 */
[----:B------:R-:W-:Y:S06]  /*1310*/  @!P0 BRA `(.L_x_17) ;  /* 0x0000000000288947 */ /* 0x000fec0003800000 */
[----:B------:R-:W5:Y:S02]  /*1320*/  LDC R7, c[0x0][0x8f4] ;  /* 0x00023d00ff077b82 */ /* 0x000f640000000800 */
[----:B-----5:R-:W-:-:S04]  /*1330*/  IADD3 R7, P0, R12, R7, RZ ;  /* 0x000000070c077210 */ /* 0x020fc80007f1e0ff */
        /* <DEDUP_REMOVED lines=8> */
.L_x_17:
[----:B---3--:R-:W-:Y:S02]  /*13c0*/  SHF.R.U64 R4, R2, R15, R3 ;  /* 0x0000000f02047219 */ /* 0x008fe40000001203 */
[----:B------:R-:W-:Y:S02]  /*13d0*/  SHF.L.U32 R2, R25, R18, RZ ;  /* 0x0000001219027219 */ /* 0x000fe400000006ff */
[----:B------:R-:W-:Y:S02]  /*13e0*/  LOP3.LUT R3, R23, R8, RZ, 0xc0, !PT ;  /* 0x0000000817037212 */ /* 0x000fe400078ec0ff */
[----:B-1----:R-:W-:Y:S02]  /*13f0*/  IADD3 R5, R13, -0x1, RZ ;  /* 0xffffffff0d057810 */ /* 0x002fe40007ffe0ff */
[----:B------:R-:W-:Y:S01]  /*1400*/  IADD3 R6, -R4, RZ, RZ ;  /* 0x000000ff04067210 */ /* 0x000fe20007ffe1ff */
[----:B------:R-:W-:Y:S01]  /*1410*/  IMAD R3, R2, R4, R3 ;  /* 0x0000000402037224 */ /* 0x000fe200078e0203 */
[----:B------:R-:W-:-:S02]  /*1420*/  SEL R0, R0, R11, !P2 ;  /* 0x0000000b00007207 */ /* 0x000fc40005000000 */
[----:B------:R-:W-:Y:S01]  /*1430*/  LOP3.LUT R5, R10, R5, RZ, 0xc0, !PT ;  /* 0x000000050a057212 */ /* 0x000fe200078ec0ff */
[----:B----4-:R-:W-:Y:S01]  /*1440*/  IMAD R2, R6, R17, R12 ;  /* 0x0000001106027224 */ /* 0x010fe200078e020c */
[----:B------:R-:W-:Y:S01]  /*1450*/  R2UR UR51, R22 ;  /* 0x00000000163372ca */ /* 0x000fe200000e0000 */
[----:B------:R-:W-:Y:S01]  /*1460*/  IMAD R0, R3, R16, R0 ;  /* 0x0000001003007224 */ /* 0x000fe200078e0200 */
[----:B------:R-:W-:Y:S01]  /*1470*/  MOV R6, 0x1 ;  /* 0x0000000100067802 */ /* 0x000fe20000000f00 */
[----:B------:R-:W-:-:S05]  /*1480*/  IMAD R3, R2, R13, R5 ;  /* 0x0000000d02037224 */ /* 0x000fca00078e0205 */
[----:B------:R-:W-:Y:S02]  /*1490*/  SEL R2, R3, R0, !P2 ;  /* 0x0000000003027207 */ /* 0x000fe40005000000 */
[----:B------:R-:W-:Y:S02]  /*14a0*/  SEL R22, R0, R3, !P2 ;  /* 0x0000000300167207 */ /* 0x000fe40005000000 */
[----:B------:R-:W-:-:S15]  /*14b0*/  R2UR UR49, R2 ;  /* 0x00000000023172ca */ /* 0x000fde00000e0000 */
.L_x_15:
[----:B------:R-:W-:-:S08]  /*14c0*/  NOP ;  /* 0x0000000000007918 */ /* 0x000fd00000000000 */
[----:B------:R-:W3:Y:S02]  /*14d0*/  USETMAXREG.TRY_ALLOC.CTAPOOL UP0, 0xf0 ;  /* 0x000000f0000079c8 */ /* 0x000ee40008000600 */
[----:B---3--:R-:W-:-:S13]  /*14e0*/  PLOP3.LUT P0, PT, PT, PT, UP0, 0x80, 0x0 ;  /* 0x000000000000781c */ /* 0x008fda0003f0f008 */
[----:B------:R-:W-:Y:S05]  /*14f0*/  @!P0 BRA `(.L_x_15) ;  /* 0xfffffffc00f08947 */ /* 0x000fea000383ffff */
[----:B------:R-:W-:Y:S02]  /*1500*/  ULDC.64 UR4, c[0x0][0x590] ;  /* 0x0001640000047ab9 */ /* 0x000fe40000000a00 */
[----:B------:R-:W-:-:S04]  /*1510*/  ISETP.NE.U32.AND P0, PT, RZ, UR4, PT ;  /* 0x00000004ff007c0c */ /* 0x000fc8000bf05070 */
[----:B------:R-:W-:-:S13]  /*1520*/  ISETP.NE.AND.EX P0, PT, RZ, UR5, PT, P0 ;  /* 0x00000005ff007c0c */ /* 0x000fda000bf05300 */
[----:B------:R-:W-:Y:S05]  /*1530*/  @P0 BRA `(.L_x_18) ;  /* 0x0000000000340947 */ /* 0x000fea0003800000 */
[----:B------:R-:W-:Y:S02]  /*1540*/  ULDC.64 UR4, c[0x0][0x588] ;  /* 0x0001620000047ab9 */ /* 0x000fe40000000a00 */
[----:B------:R-:W-:-:S04]  /*1550*/  ISETP.NE.U32.AND P0, PT, RZ, UR4, PT ;  /* 0x00000004ff007c0c */ /* 0x000fc8000bf05070 */
[----:B------:R-:W-:-:S13]  /*1560*/  ISETP.NE.AND.EX P0, PT, RZ, UR5, PT, P0 ;  /* 0x00000005ff007c0c */ /* 0x000fda000bf05300 */
[----:B------:R-:W-:Y:S05]  /*1570*/  @!P0 BRA `(.L_x_19) ;  /* 0x0000000000148947 */ /* 0x000fea0003800000 */
[----:B------:R-:W3:Y:S02]  /*1580*/  LDC.64 R16, c[0x0][0x588] ;  /* 0x00016200ff107b82 */ /* 0x000ee40000000a00 */
[----:B---3--:R3:W5:Y:S01]  /*1590*/  LDG.E R16, desc[UR56][R16.64] ;  /* 0x0000003810107981 */ /* 0x008762000c1e1900 */
[----:B------:R-:W-:-:S05]  /*15a0*/  MOV R0, 0x1 ;  /* 0x0000000100007802 */ /* 0x000fca0000000f00 */
[----:B------:R3:W-:Y:S01]  /*15b0*/  STL.S16 [R1+0x208], R0 ;  /* 0x0002080001007387 */ /* 0x0007e20000100600 */
[----:B------:R-:W-:Y:S05]  /*15c0*/  BRA `(.L_x_18) ;  /* 0x0000000000107947 */ /* 0x000fea0003800000 */
.L_x_19:
[----:B------:R-:W-:Y:S01]  /*15d0*/  MOV R0, 0x1 ;  /* 0x0000000100007802 */ /* 0x000fe20000000f00 */
[----:B------:R-:W-:Y:S02]  /*15e0*/  ULDC UR4, c[0x0][0x580] ;  /* 0x0001600000047ab9 */ /* 0x000fe40000000800 */
[----:B------:R-:W-:Y:S02]  /*15f0*/  MOV R16, UR4 ;  /* 0x0000000400107c02 */ /* 0x000fe40008000f00 */
[----:B------:R4:W-:Y:S05]  /*1600*/  STL.S16 [R1+0x208], R0 ;  /* 0x0002080001007387 */ /* 0x0009ea0000100600 */
.L_x_18:
        /* <DEDUP_REMOVED lines=10> */
[----:B------:R-:W-:Y:S05]  /*16b0*/  BRA `(.L_x_20) ;  /* 0x0000000000087947 */ /* 0x000fea0003800000 */
.L_x_21:
[----:B------:R-:W-:Y:S02]  /*16c0*/  ULDC UR4, c[0x0][0x5a0] ;  /* 0x0001680000047ab9 */ /* 0x000fe40000000800 */
[----:B---3--:R-:W-:-:S07]  /*16d0*/  MOV R17, UR4 ;  /* 0x0000000400117c02 */ /* 0x008fce0008000f00 */
.L_x_20:
[----:B------:R-:W-:Y:S01]  /*16e0*/  LOP3.LUT P1, RZ, R6, 0xff, RZ, 0xc0, !PT ;  /* 0x000000ff06ff7812 */ /* 0x000fe2000782c0ff */
[----:B------:R-:W-:Y:S01]  /*16f0*/  UMOV UR36, URZ ;  /* 0x0000003f00247c82 */ /* 0x000fe20008000000 */
[----:B------:R-:W-:-:S11]  /*1700*/  PLOP3.LUT P0, PT, PT, PT, PT, 0x80, 0x0 ;  /* 0x000000000000781c */ /* 0x000fd60003f0f070 */
[----:B------:R-:W-:Y:S05]  /*1710*/  @!P1 BRA `(.L_x_22) ;  /* 0x0000028800c09947 */ /* 0x000fea0003800000 */
[----:B---34-:R-:W3:Y:S01]  /*1720*/  S2R R0, SR_TID.X ;  /* 0x0000000000007919 */ /* 0x018ee20000002100 */
[----:B------:R-:W-:Y:S01]  /*1730*/  ULDC UR4, c[0x0][0x28c] ;  /* 0x0000a30000047ab9 */ /* 0x000fe20000000800 */
[----:B------:R-:W-:Y:S01]  /*1740*/  MOV R18, 0x10 ;  /* 0x0000001000127802 */ /* 0x000fe20000000f00 */
[----:B------:R-:W-:Y:S02]  /*1750*/  UIADD3 UR4, UR4, 0x3f, URZ ;  /* 0x0000003f04047890 */ /* 0x000fe4000fffe03f */
[----:B------:R-:W-:Y:S02]  /*1760*/  ULOP3.LUT UR52, UR37, 0x1, URZ, 0xfc, !UPT ;  /* 0x0000000125347892 */ /* 0x000fe4000f8efc3f */
[----:B------:R-:W-:Y:S02]  /*1770*/  USHF.R.S32.HI UR5, URZ, 0x1f, UR4 ;  /* 0x0000001f3f057899 */ /* 0x000fe40008011404 */
[----:B------:R-:W-:Y:S02]  /*1780*/  ULOP3.LUT UR43, UR59, 0x1, URZ, 0xfc, !UPT ;  /* 0x000000013b2b7892 */ /* 0x000fe4000f8efc3f */
[----:B------:R-:W-:Y:S01]  /*1790*/  ULEA.HI UR5, UR5, UR4, URZ, 0x6 ;  /* 0x0000000405057291 */ /* 0x000fe2000f8f303f */
[----:B------:R-:W-:Y:S01]  /*17a0*/  ULDC.64 UR38, c[0x0][0x198] ;  /* 0x0000660000267ab9 */ /* 0x000fe20000000a00 */
[----:B------:R-:W-:-:S02]  /*17b0*/  UMOV UR40, URZ ;  /* 0x0000003f00287c82 */ /* 0x000fc40008000000 */
[----:B------:R-:W-:Y:S01]  /*17c0*/  USHF.R.S32.HI UR44, URZ, 0x6, UR5 ;  /* 0x000000063f2c7899 */ /* 0x000fe20008011405 */
[----:B------:R-:W-:Y:S01]  /*17d0*/  UMOV UR41, URZ ;  /* 0x0000003f00297c82 */ /* 0x000fe20008000000 */
[----:B------:R-:W-:Y:S01]  /*17e0*/  UMOV UR42, URZ ;  /* 0x0000003f002a7c82 */ /* 0x000fe20008000000 */
[----:B------:R-:W-:Y:S01]  /*17f0*/  UMOV UR36, URZ ;  /* 0x0000003f00247c82 */ /* 0x000fe20008000000 */
[C---:B---3--:R-:W-:Y:S02]  /*1800*/  LOP3.LUT P0, RZ, R0.reuse, 0x4, RZ, 0xc0, !PT ;  /* 0x0000000400ff7812 */ /* 0x048fe4000780c0ff */
[----:B------:R-:W-:Y:S02]  /*1810*/  LOP3.LUT R183, R0, 0xff, RZ, 0xc0, !PT ;  /* 0x000000ff00b77812 */ /* 0x000fe400078ec0ff */
[----:B------:R-:W-:Y:S02]  /*1820*/  SEL R18, R18, 0xfffffff0, !P0 ;  /* 0xfffffff012127807 */ /* 0x000fe40004000000 */
[----:B------:R-:W-:-:S07]  /*1830*/  IADD3 R183, R183, 0x1f, RZ ;  /* 0x0000001fb7b77810 */ /* 0x000fce0007ffe0ff */
.L_x_983:
[----:B------:R-:W3:Y:S01]  /*1840*/  S2R R0, SR_TID.X ;  /* 0x0000000000007919 */ /* 0x000ee20000002100 */
[----:B------:R-:W4:Y:S01]  /*1850*/  S2UR UR47, SR_CgaCtaId ;  /* 0x00000000002f79c3 */ /* 0x000f220000008800 */
[----:B------:R-:W-:Y:S02]  /*1860*/  UMOV UR46, 0x400 ;  /* 0x00000400002e7882 */ /* 0x000fe40000000000 */
[----:B----4-:R-:W-:Y:S01]  /*1870*/  ULEA UR46, UR47, UR46, 0x18 ;  /* 0x0000002e2f2e7291 */ /* 0x010fe2000f8ec03f */
[----:B---3--:R-:W-:-:S04]  /*1880*/  LOP3.LUT R0, R0, 0x80, RZ, 0xc0, !PT ;  /* 0x0000008000007812 */ /* 0x008fc800078ec0ff */
[----:B------:R-:W-:-:S06]  /*1890*/  SHF.R.U32.HI R0, RZ, 0x7, R0 ;  /* 0x00000007ff007819 */ /* 0x000fcc0000011600 */
[----:B------:R-:W3:Y:S02]  /*18a0*/  SHFL.IDX PT, R0, R0, RZ, 0x1f ;  /* 0x00001fff00007589 */ /* 0x000ee400000e0000 */
[----:B---3--:R-:W-:-:S13]  /*18b0*/  R2UR UR4, R0 ;  /* 0x00000000000472ca */ /* 0x008fda00000e0000 */
[----:B------:R-:W-:-:S04]  /*18c0*/  ULEA.HI UR5, UR4, UR4, URZ, 0x1 ;  /* 0x0000000404057291 */ /* 0x000fc8000f8f083f */
[----:B------:R-:W-:-:S04]  /*18d0*/  ULOP3.LUT UR5, UR5, 0x7fffe, URZ, 0xc0, !UPT ;  /* 0x0007fffe05057892 */ /* 0x000fc8000f8ec03f */
[----:B------:R-:W-:-:S03]  /*18e0*/  UIADD3 UR5, UR4, -UR5, URZ ;  /* 0x8000000504057290 */ /* 0x000fc6000fffe03f */
[----:B------:R-:W-:Y:S01]  /*18f0*/  ULDC UR4, c[0x0][0x28c] ;  /* 0x0000a30000047ab9 */ /* 0x000fe20000000800 */
[----:B------:R-:W-:Y:S01]  /*1900*/  ULEA UR5, UR5, UR46, 0xd ;  /* 0x0000002e05057291 */ /* 0x000fe2000f8e683f */
[----:B------:R-:W-:-:S03]  /*1910*/  ISETP.LT.AND P0, PT, RZ, UR4, PT ;  /* 0x00000004ff007c0c */ /* 0x000fc6000bf01270 */
[----:B------:R-:W-:-:S04]  /*1920*/  UIADD3 UR5, UR5, 0x8400, URZ ;  /* 0x0000840005057890 */ /* 0x000fc8000fffe03f */
[----:B------:R-:W-:-:S04]  /*1930*/  USHF.R.U32.HI UR5, URZ, 0x4, UR5 ;  /* 0x000000043f057899 */ /* 0x000fc80008011605 */
[----:B------:R-:W-:Y:S02]  /*1940*/  ULOP3.LUT UR48, UR5, 0x3fff, URZ, 0xc0, !UPT ;  /* 0x00003fff05307892 */ /* 0x000fe4000f8ec03f */
[----:B-1----:R-:W-:Y:S10]  /*1950*/  @P0 BRA `(.L_x_23) ;  /* 0x0000000000400947 */ /* 0x002ff40003800000 */
[----:B------:R-:W-:Y:S01]  /*1960*/  MOV R0, 0x0 ;  /* 0x0000000000007802 */ /* 0x000fe20000000f00 */
[----:B------:R-:W-:Y:S01]  /*1970*/  ULDC.64 UR4, c[0x4][0x70] ;  /* 0x01001c0000047ab9 */ /* 0x000fe20000000a00 */
[----:B------:R-:W-:Y:S01]  /*1980*/  ULDC.64 UR6, c[0x4][0x8] ;  /* 0x0100020000067ab9 */ /* 0x000fe20000000a00 */
[----:B------:R-:W-:Y:S01]  /*1990*/  MOV R4, UR4 ;  /* 0x0000000400047c02 */ /* 0x000fe20008000f00 */
[----:B------:R3:W4:Y:S01]  /*19a0*/  LDC.64 R2, c[0x4][R0] ;  /* 0x0100000000027b82 */ /* 0x0007220000000a00 */
[----:B------:R-:W-:Y:S01]  /*19b0*/  MOV R5, UR5 ;  /* 0x0000000500057c02 */ /* 0x000fe20008000f00 */
[----:B------:R-:W-:Y:S01]  /*19c0*/  ULDC.64 UR4, c[0x4][0x78] ;  /* 0x01001e0000047ab9 */ /* 0x000fe20000000a00 */
[----:B------:R-:W-:Y:S02]  /*19d0*/  MOV R10, UR6 ;  /* 0x00000006000a7c02 */ /* 0x000fe40008000f00 */
[----:B------:R-:W-:Y:S02]  /*19e0*/  MOV R6, UR4 ;  /* 0x0000000400067c02 */ /* 0x000fe40008000f00 */
[----:B------:R-:W-:-:S02]  /*19f0*/  MOV R7, UR5 ;  /* 0x0000000500077c02 */ /* 0x000fc40008000f00 */
[----:B------:R-:W-:Y:S02]  /*1a00*/  MOV R11, UR7 ;  /* 0x00000007000b7c02 */ /* 0x000fe40008000f00 */
[----:B------:R-:W-:Y:S02]  /*1a10*/  MOV R8, 0x1e1 ;  /* 0x000001e100087802 */ /* 0x000fe40000000f00 */
[----:B------:R-:W-:Y:S02]  /*1a20*/  MOV R12, 0x1 ;  /* 0x00000001000c7802 */ /* 0x000fe40000000f00 */
[----:B---3--:R-:W-:-:S07]  /*1a30*/  MOV R13, RZ ;  /* 0x000000ff000d7202 */ /* 0x008fce0000000f00 */
[----:B------:R-:W-:-:S07]  /*1a40*/  LEPC R20, `(.L_x_23) ;  /* 0x000000001014794e */ /* 0x000fce0000000000 */
[----:B-12-45:R-:W-:Y:S05]  /*1a50*/  CALL.ABS.NOINC R2 ;  /* 0x0000000002007343 */ /* 0x036fea0003c00000 */
.L_x_23:
[----:B------:R-:W-:-:S04]  /*1a60*/  MOV R0, UR52 ;  /* 0x0000003400007c02 */ /* 0x000fc80008000f00 */
[----:B------:R-:W-:-:S13]  /*1a70*/  ISETP.NE.AND P0, PT, R0, 0x3, PT ;  /* 0x000000030000780c */ /* 0x000fda0003f05270 */
[----:B------:R-:W-:Y:S05]  /*1a80*/  @!P0 BRA `(.L_x_24) ;  /* 0x0000000000048947 */ /* 0x000fea0003800000 */
[----:B--2---:R-:W-:Y:S01]  /*1a90*/  BPT.TRAP 0x1 ;  /* 0x000000040000795c */ /* 0x004fe20000300000 */
.L_x_24:
[----:B------:R-:W-:Y:S02]  /*1aa0*/  MOV R3, UR42 ;  /* 0x0000002a00037c02 */ /* 0x000fe40008000f00 */
[----:B------:R-:W-:Y:S02]  /*1ab0*/  MOV R0, UR41 ;  /* 0x0000002900007c02 */ /* 0x000fe40008000f00 */
[----:B------:R-:W-:Y:S02]  /*1ac0*/  LEA R3, R3, UR46, 0x3 ;  /* 0x0000002e03037c11 */ /* 0x000fe4000f8e18ff */
[----:B------:R-:W-:-:S04]  /*1ad0*/  SHF.L.U32 R0, R0, 0x1f, RZ ;  /* 0x0000001f00007819 */ /* 0x000fc800000006ff */
[----:B------:R3:W4:Y:S01]  /*1ae0*/  SYNCS.PHASECHK.TRANS64.TRYWAIT P1, [R3+URZ], R0 ;  /* 0x00000000030075a7 */ /* 0x000722000802017f */
[----:B------:R-:W-:Y:S05]  /*1af0*/  @!P0 BRA `(.L_x_25) ;  /* 0x0000000000048947 */ /* 0x000fea0003800000 */
[----:B--2---:R-:W-:Y:S01]  /*1b00*/  BPT.TRAP 0x1 ;  /* 0x000000040000795c */ /* 0x004fe20000300000 */
.L_x_25:
[----:B----4-:R-:W-:Y:S05]  /*1b10*/  @P1 BRA `(.L_x_26) ;  /* 0x0000000000081947 */ /* 0x010fea0003800000 */
[----:B------:R-:W4:Y:S02]  /*1b20*/  SYNCS.PHASECHK.TRANS64.TRYWAIT P1, [R3+URZ], R0 ;  /* 0x00000000030075a7 */ /* 0x000f24000802017f */
[----:B----4-:R-:W-:Y:S05]  /*1b30*/  @!P1 BRA `(.L_x_27) ;  /* 0x000002c400009947 */ /* 0x010fea0003800000 */
.L_x_26:
[----:B------:R-:W-:-:S04]  /*1b40*/  UISETP.LT.AND UP0, UPT, UR44, 0x1, UPT ;  /* 0x000000012c00788c */ /* 0x000fc8000bf01270 */
[----:B------:R-:W-:-:S06]  /*1b50*/  USEL UR4, UR44, 0x1, UP0 ;  /* 0x000000012c047887 */ /* 0x000fcc0008000000 */
[----:B------:R-:W-:Y:S01]  /*1b60*/  MOV R2, UR4 ;  /* 0x0000000400027c02 */ /* 0x000fe20008000f00 */
[----:B------:R-:W-:Y:S05]  /*1b70*/  WARPSYNC.ALL ;  /* 0x0000000000007948 */ /* 0x000fea0003800000 */
[----:B------:R-:W-:-:S04]  /*1b80*/  IADD3 R2, -R2, UR44, RZ ;  /* 0x0000002c02027c10 */ /* 0x000fc8000fffe1ff */
[----:B------:R-:W-:Y:S01]  /*1b90*/  ISETP.GE.AND P1, PT, R2, 0x1, PT ;  /* 0x000000010200780c */ /* 0x000fe20003f26270 */
[----:B------:R-:W-:Y:S01]  /*1ba0*/  UIADD3 UR4, UR46, 0x20400, URZ ;  /* 0x000204002e047890 */ /* 0x000fe2000fffe03f */
[----:B-1----:R-:W-:Y:S01]  /*1bb0*/  WARPGROUP.ARRIVE ;  /* 0x00000000000079c5 */ /* 0x002fe20000000000 */
[----:B------:R-:W-:Y:S01]  /*1bc0*/  UMOV UR9, 0x40000040 ;  /* 0x4000004000097882 */ /* 0x000fe20000000000 */
[----:B------:R-:W-:Y:S01]  /*1bd0*/  UMOV UR11, 0x40000040 ;  /* 0x40000040000b7882 */ /* 0x000fe20000000000 */
[----:B------:R-:W-:Y:S01]  /*1be0*/  USHF.R.U32.HI UR4, URZ, 0x4, UR4 ;  /* 0x000000043f047899 */ /* 0x000fe20008011604 */
[----:B------:R1:W-:Y:S03]  /*1bf0*/  STL [R1+0x2dc], R22 ;  /* 0x0002dc1601007387 */ /* 0x0003e60000100800 */
[----:B------:R-:W-:Y:S01]  /*1c00*/  ULOP3.LUT UR5, UR4, 0x3fff, URZ, 0xc0, !UPT ;  /* 0x00003fff04057892 */ /* 0x000fe2000f8ec03f */
[----:B------:R2:W-:Y:S01]  /*1c10*/  STL [R1+0x2d8], R19 ;  /* 0x0002d81301007387 */ /* 0x0005e20000100800 */
[----:B------:R-:W-:-:S02]  /*1c20*/  ULOP3.LUT UR4, UR48, 0x10000, URZ, 0xfc, !UPT ;  /* 0x0001000030047892 */ /* 0x000fc4000f8efc3f */
[----:B------:R-:W-:Y:S01]  /*1c30*/  ULOP3.LUT UR5, UR5, 0x10000, URZ, 0xfc, !UPT ;  /* 0x0001000005057892 */ /* 0x000fe2000f8efc3f */
[----:B------:R3:W-:Y:S01]  /*1c40*/  STL [R1+0x2d4], R18 ;  /* 0x0002d41201007387 */ /* 0x0007e20000100800 */
[----:B------:R-:W-:Y:S02]  /*1c50*/  ULEA UR6, UR42, UR4, 0xb ;  /* 0x000000042a067291 */ /* 0x000fe4000f8e583f */
[----:B------:R-:W-:Y:S01]  /*1c60*/  ULEA UR7, UR42, UR5, 0xb ;  /* 0x000000052a077291 */ /* 0x000fe2000f8e583f */
[----:B-----5:R4:W-:Y:S04]  /*1c70*/  STL [R1+0x2d0], R17 ;  /* 0x0002d01101007387 */ /* 0x0209e80000100800 */
[----:B------:R-:W-:Y:S01]  /*1c80*/  UMOV UR8, UR6 ;  /* 0x0000000600087c82 */ /* 0x000fe20008000000 */
[----:B------:R4:W-:Y:S01]  /*1c90*/  STL [R1+0x2cc], R16 ;  /* 0x0002cc1001007387 */ /* 0x0009e20000100800 */
[----:B------:R-:W-:-:S02]  /*1ca0*/  UMOV UR10, UR7 ;  /* 0x00000007000a7c82 */ /* 0x000fc40008000000 */
[----:B------:R-:W-:Y:S01]  /*1cb0*/  HGMMA.64x256x16.F32 R24, gdesc[UR8], RZ, !UPT, gsb0 ;  /* 0x03e00000081879f0 */ /* 0x000fe2000c0008ff */
[----:B------:R4:W-:Y:S01]  /*1cc0*/  STL [R1+0x2c8], R2 ;  /* 0x0002c80201007387 */ /* 0x0009e20000100800 */
[----:B------:R-:W-:Y:S01]  /*1cd0*/  UIADD3 UR8, UR6, 0x400, URZ ;  /* 0x0000040006087890 */ /* 0x000fe2000fffe03f */
[----:B------:R-:W-:Y:S01]  /*1ce0*/  UMOV UR9, 0x40000040 ;  /* 0x4000004000097882 */ /* 0x000fe20000000000 */
[----:B------:R-:W-:Y:S02]  /*1cf0*/  WARPGROUP.DEPBAR.LE gsb0, 0x0 ;  /* 0x00008000000079c5 */ /* 0x000fe40000010000 */
[----:B------:R-:W-:Y:S01]  /*1d00*/  STL.64 [R1], R24 ;  /* 0x0000001801007387 */ /* 0x000fe20000100a00 */
[----:B------:R-:W-:Y:S02]  /*1d10*/  MOV R235, R47 ;  /* 0x0000002f00eb7202 */ /* 0x000fe40000000f00 */
[----:B------:R-:W-:Y:S01]  /*1d20*/  MOV R234, R48 ;  /* 0x0000003000ea7202 */ /* 0x000fe20000000f00 */
[----:B------:R-:W-:Y:S01]  /*1d30*/  STL.64 [R1+0x8], R26 ;  /* 0x0000081a01007387 */ /* 0x000fe20000100a00 */
[----:B------:R-:W-:-:S02]  /*1d40*/  MOV R233, R49 ;  /* 0x0000003100e97202 */ /* 0x000fc40000000f00 */
[----:B------:R-:W-:Y:S01]  /*1d50*/  MOV R232, R50 ;  /* 0x0000003200e87202 */ /* 0x000fe20000000f00 */
[----:B------:R-:W-:Y:S01]  /*1d60*/  STL.64 [R1+0x10], R28 ;  /* 0x0000101c01007387 */ /* 0x000fe20000100a00 */
[----:B------:R-:W-:Y:S02]  /*1d70*/  MOV R231, R51 ;  /* 0x0000003300e77202 */ /* 0x000fe40000000f00 */
[----:B------:R-:W-:Y:S01]  /*1d80*/  MOV R230, R52 ;  /* 0x0000003400e67202 */ /* 0x000fe20000000f00 */
[----:B------:R-:W-:Y:S01]  /*1d90*/  STL.64 [R1+0x18], R30 ;  /* 0x0000181e01007387 */ /* 0x000fe20000100a00 */
        /* <DEDUP_REMOVED lines=23> */
[----:B------:R4:W-:Y:S01]  /*1f10*/  STL [R1+0x58], R46 ;  /* 0x0000582e01007387 */ /* 0x0009e20000100800 */
[----:B------:R-:W-:Y:S02]  /*1f20*/  MOV R153, R69 ;  /* 0x0000004500997202 */ /* 0x000fe40000000f00 */
[----:B------:R-:W-:Y:S01]  /*1f30*/  MOV R154, R70 ;  /* 0x00000046009a7202 */ /* 0x000fe20000000f00 */
[----:B------:R-:W-:Y:S01]  /*1f40*/  STL [R1+0x594], R183 ;  /* 0x000594b701007387 */ /* 0x000fe20000100800 */
[----:B------:R-:W-:Y:S02]  /*1f50*/  MOV R155, R71 ;  /* 0x00000047009b7202 */ /* 0x000fe40000000f00 */
[----:B------:R-:W-:Y:S01]  /*1f60*/  MOV R214, R72 ;  /* 0x0000004800d67202 */ /* 0x000fe20000000f00 */
[----:B------:R-:W-:Y:S01]  /*1f70*/  STL [R1+0x590], R156 ;  /* 0x0005909c01007387 */ /* 0x000fe20000100800 */
[----:B------:R-:W-:-:S02]  /*1f80*/  MOV R157, R73 ;  /* 0x00000049009d7202 */ /* 0x000fc40000000f00 */
[----:B------:R-:W-:Y:S02]  /*1f90*/  MOV R158, R74 ;  /* 0x0000004a009e7202 */ /* 0x000fe40000000f00 */
[----:B------:R-:W-:Y:S02]  /*1fa0*/  MOV R159, R75 ;  /* 0x0000004b009f7202 */ /* 0x000fe40000000f00 */
[----:B------:R-:W-:Y:S02]  /*1fb0*/  MOV R160, R76 ;  /* 0x0000004c00a07202 */ /* 0x000fe40000000f00 */
[----:B------:R-:W-:Y:S02]  /*1fc0*/  MOV R161, R77 ;  /* 0x0000004d00a17202 */ /* 0x000fe40000000f00 */
[----:B------:R-:W-:Y:S02]  /*1fd0*/  MOV R162, R78 ;  /* 0x0000004e00a27202 */ /* 0x000fe40000000f00 */
        /* <DEDUP_REMOVED lines=51> */
[----:B-1----:R-:W-:Y:S02]  /*2310*/  MOV R22, R130 ;  /* 0x0000008200167202 */ /* 0x002fe40000000f00 */
[----:B------:R-:W-:Y:S02]  /*2320*/  MOV R21, R131 ;  /* 0x0000008300157202 */ /* 0x000fe40000000f00 */
[----:B------:R-:W-:Y:S02]  /*2330*/  MOV R20, R132 ;  /* 0x0000008400147202 */ /* 0x000fe40000000f00 */
[----:B--2---:R-:W-:-:S02]  /*2340*/  MOV R19, R133 ;  /* 0x0000008500137202 */ /* 0x004fc40000000f00 */
[----:B---3--:R-:W-:Y:S02]  /*2350*/  MOV R18, R134 ;  /* 0x0000008600127202 */ /* 0x008fe40000000f00 */
[----:B----4-:R-:W-:Y:S02]  /*2360*/  MOV R17, R135 ;  /* 0x0000008700117202 */ /* 0x010fe40000000f00 */
        /* <DEDUP_REMOVED lines=16> */
[----:B------:R-:W-:-:S06]  /*2470*/  WARPGROUP.ARRIVE ;  /* 0x00000000000079c5 */ /* 0x000fcc0000000000 */
[----:B------:R-:W-:Y:S03]  /*2480*/  HGMMA.64x256x16.F32 R24, gdesc[UR8], RZ, !UPT, gsb0 ;  /* 0x03e00000081879f0 */ /* 0x000fe6000c0008ff */
[----:B------:R-:W-:Y:S02]  /*2490*/  WARPGROUP.DEPBAR.LE gsb0, 0x0 ;  /* 0x00008000000079c5 */ /* 0x000fe40000010000 */
[----:B------:R-:W-:Y:S04]  /*24a0*/  STL.64 [R1+0x588], R150 ;  /* 0x0005889601007387 */ /* 0x000fe80000100a00 */
        /* <DEDUP_REMOVED lines=20> */
[----:B------:R1:W-:Y:S04]  /*25f0*/  STL.64 [R1+0x4e0], R108 ;  /* 0x0004e06c01007387 */ /* 0x0003e80000100a00 */
[----:B-1----:R-:W2:Y:S04]  /*2600*/  LDL.LU R108, [R1] ;  /* 0x00000000016c7983 */ /* 0x002ea80000300800 */
[----:B------:R-:W2:Y:S04]  /*2610*/  LDL.LU R109, [R1+0x4] ;  /* 0x00000400016d7983 */ /* 0x000ea80000300800 */
        /* <DEDUP_REMOVED lines=20> */
[----:B------:R-:W2:Y:S01]  /*2760*/  LDL.LU R130, [R1+0x58] ;  /* 0x0000580001827983 */ /* 0x000ea20000300800 */
[----:B------:R-:W-:Y:S01]  /*2770*/  MOV R131, R235 ;  /* 0x000000eb00837202 */ /* 0x000fe20000000f00 */
[----:B------:R-:W-:Y:S01]  /*2780*/  UIADD3 UR8, UR6, 0x2, URZ ;  /* 0x0000000206087890 */ /* 0x000fe2000fffe03f */
[----:B------:R-:W-:Y:S01]  /*2790*/  MOV R132, R234 ;  /* 0x000000ea00847202 */ /* 0x000fe20000000f00 */
[----:B------:R-:W-:Y:S01]  /*27a0*/  UIADD3 UR10, UR7, 0x2, URZ ;  /* 0x00000002070a7890 */ /* 0x000fe2000fffe03f */
[----:B------:R-:W-:Y:S01]  /*27b0*/  MOV R133, R233 ;  /* 0x000000e900857202 */ /* 0x000fe20000000f00 */
[----:B------:R-:W-:Y:S01]  /*27c0*/  UMOV UR9, 0x40000040 ;  /* 0x4000004000097882 */ /* 0x000fe20000000000 */
[----:B------:R-:W-:Y:S01]  /*27d0*/  MOV R134, R232 ;  /* 0x000000e800867202 */ /* 0x000fe20000000f00 */
[----:B------:R-:W-:Y:S01]  /*27e0*/  UMOV UR11, 0x40000040 ;  /* 0x40000040000b7882 */ /* 0x000fe20000000000 */
        /* <DEDUP_REMOVED lines=41> */
[----:B------:R-:W-:-:S06]  /*2a80*/  MOV R235, R0 ;  /* 0x0000000000eb7202 */ /* 0x000fcc0000000f00 */
[----:B--2---:R-:W-:-:S06]  /*2a90*/  WARPGROUP.ARRIVE ;  /* 0x00000000000079c5 */ /* 0x004fcc0000000000 */
[----:B------:R-:W-:Y:S03]  /*2aa0*/  HGMMA.64x256x16.F32 R108, gdesc[UR8], R108, gsb0 ;  /* 0x03e00000086c79f0 */ /* 0x000fe6000800086c */
[----:B------:R-:W-:Y:S02]  /*2ab0*/  WARPGROUP.DEPBAR.LE gsb0, 0x0 ;  /* 0x00008000000079c5 */ /* 0x000fe40000010000 */
[----:B------:R-:W-:Y:S04]  /*2ac0*/  STL.64 [R1], R108 ;  /* 0x0000006c01007387 */ /* 0x000fe80000100a00 */
        /* <DEDUP_REMOVED lines=63> */
[----:B-1----:R-:W2:Y:S04]  /*2ec0*/  LDL.LU R183, [R1+0x594] ;  /* 0x0005940001b77983 */ /* 0x002ea80000300800 */
[----:B------:R-:W3:Y:S04]  /*2ed0*/  LDL.LU R156, [R1+0x590] ;  /* 0x00059000019c7983 */ /* 0x000ee80000300800 */
[----:B------:R-:W4:Y:S04]  /*2ee0*/  LDL.LU.64 R150, [R1+0x588] ;  /* 0x0005880001967983 */ /* 0x000f280000300a00 */
        /* <DEDUP_REMOVED lines=20> */
[----:B------:R-:W4:Y:S01]  /*3030*/  LDL.LU.64 R108, [R1+0x4e0] ;  /* 0x0004e000016c7983 */ /* 0x000f220000300a00 */
[----:B------:R-:W-:Y:S01]  /*3040*/  UIADD3 UR8, UR6, 0x402, URZ ;  /* 0x0000040206087890 */ /* 0x000fe2000fffe03f */
[----:B------:R-:W-:Y:S01]  /*3050*/  UMOV UR9, 0x40000040 ;  /* 0x4000004000097882 */ /* 0x000fe20000000000 */
[----:B----4-:R-:W-:-:S07]  /*3060*/  WARPGROUP.ARRIVE ;  /* 0x00000000000079c5 */ /* 0x010fce0000000000 */
[----:B------:R-:W-:Y:S03]  /*3070*/  HGMMA.64x256x16.F32 R24, gdesc[UR8], R24, gsb0 ;  /* 0x03e00000081879f0 */ /* 0x000fe60008000818 */
        /* <DEDUP_REMOVED lines=65> */
[----:B-1----:R-:W4:Y:S04]  /*3490*/  LDL.LU.64 R24, [R1] ;  /* 0x0000000001187983 */ /* 0x002f280000300a00 */
        /* <DEDUP_REMOVED lines=63> */
[----:B------:R-:W-:-:S02]  /*3890*/  UIADD3 UR8, UR6, 0x4, URZ ;  /* 0x0000000406087890 */ /* 0x000fc4000fffe03f */
[----:B------:R-:W-:Y:S01]  /*38a0*/  UIADD3 UR10, UR7, 0x4, URZ ;  /* 0x00000004070a7890 */ /* 0x000fe2000fffe03f */
[----:B------:R-:W-:Y:S01]  /*38b0*/  UMOV UR9, 0x40000040 ;  /* 0x4000004000097882 */ /* 0x000fe20000000000 */
[----:B------:R-:W-:Y:S01]  /*38c0*/  UMOV UR11, 0x40000040 ;  /* 0x40000040000b7882 */ /* 0x000fe20000000000 */
[----:B----4-:R-:W-:-:S06]  /*38d0*/  WARPGROUP.ARRIVE ;  /* 0x00000000000079c5 */ /* 0x010fcc0000000000 */
[----:B------:R-:W-:Y:S03]  /*38e0*/  HGMMA.64x256x16.F32 R24, gdesc[UR8], R24, gsb0 ;  /* 0x03e00000081879f0 */ /* 0x000fe60008000818 */
        /* <DEDUP_REMOVED lines=37> */
[----:B------:R-:W4:Y:S01]  /*3b40*/  LDL.LU.64 R150, [R1+0x4d8] ;  /* 0x0004d80001967983 */ /* 0x000f220000300a00 */
[----:B------:R-:W-:Y:S02]  /*3b50*/  MOV R210, R126 ;  /* 0x0000007e00d27202 */ /* 0x000fe40000000f00 */
[----:B------:R-:W-:Y:S01]  /*3b60*/  MOV R211, R127 ;  /* 0x0000007f00d37202 */ /* 0x000fe20000000f00 */
[----:B------:R-:W4:Y:S01]  /*3b70*/  LDL.LU.64 R148, [R1+0x4d0] ;  /* 0x0004d00001947983 */ /* 0x000f220000300a00 */
[----:B------:R-:W-:-:S02]  /*3b80*/  MOV R208, R124 ;  /* 0x0000007c00d07202 */ /* 0x000fc40000000f00 */
[----:B------:R-:W-:Y:S01]  /*3b90*/  MOV R209, R125 ;  /* 0x0000007d00d17202 */ /* 0x000fe20000000f00 */
[----:B------:R-:W4:Y:S01]  /*3ba0*/  LDL.LU.64 R146, [R1+0x4c8] ;  /* 0x0004c80001927983 */ /* 0x000f220000300a00 */
        /* <DEDUP_REMOVED lines=114> */
[----:B------:R-:W-:-:S03]  /*42d0*/  MOV R22, R47 ;  /* 0x0000002f00167202 */ /* 0x000fc60000000f00 */
        /* <DEDUP_REMOVED lines=11> */
[----:B-1----:R-:W4:Y:S04]  /*4390*/  LDL.LU.64 R46, [R1+0x338] ;  /* 0x00033800012e7983 */ /* 0x002f280000300a00 */
        /* <DEDUP_REMOVED lines=12> */
[----:B------:R-:W-:-:S02]  /*4460*/  UMOV UR9, 0x40000040 ;  /* 0x4000004000097882 */ /* 0x000fc40000000000 */
[----:B--2---:R-:W-:Y:S04]  /*4470*/  STL [R1+0x2c4], R183 ;  /* 0x0002c4b701007387 */ /* 0x004fe80000100800 */
[----:B---3--:R-:W-:Y:S01]  /*4480*/  STL [R1+0x2c0], R156 ;  /* 0x0002c09c01007387 */ /* 0x008fe20000100800 */
[----:B----4-:R-:W-:-:S06]  /*4490*/  WARPGROUP.ARRIVE ;  /* 0x00000000000079c5 */ /* 0x010fcc0000000000 */
        /* <DEDUP_REMOVED lines=73> */
[----:B------:R-:W-:Y:S01]  /*4930*/  MOV R136, R2 ;  /* 0x0000000200887202 */ /* 0x000fe20000000f00 */
[----:B------:R1:W5:Y:S01]  /*4940*/  LDL.LU R22, [R1+0x2dc] ;  /* 0x0002dc0001167983 */ /* 0x0003620000300800 */
[----:B------:R-:W-:-:S02]  /*4950*/  MOV R219, R23 ;  /* 0x0000001700db7202 */ /* 0x000fc40000000f00 */
[----:B------:R-:W-:Y:S01]  /*4960*/  MOV R220, R21 ;  /* 0x0000001500dc7202 */ /* 0x000fe20000000f00 */
[----:B------:R1:W5:Y:S01]  /*4970*/  LDL.LU R19, [R1+0x2d8] ;  /* 0x0002d80001137983 */ /* 0x0003620000300800 */
[----:B------:R-:W-:Y:S02]  /*4980*/  MOV R221, R20 ;  /* 0x0000001400dd7202 */ /* 0x000fe40000000f00 */
[----:B------:R-:W-:Y:S01]  /*4990*/  MOV R222, R15 ;  /* 0x0000000f00de7202 */ /* 0x000fe20000000f00 */
[----:B------:R1:W5:Y:S01]  /*49a0*/  LDL.LU R18, [R1+0x2d4] ;  /* 0x0002d40001127983 */ /* 0x0003620000300800 */
[----:B------:R-:W-:Y:S02]  /*49b0*/  MOV R223, R14 ;  /* 0x0000000e00df7202 */ /* 0x000fe40000000f00 */
        /* <DEDUP_REMOVED lines=9> */
[----:B------:R-:W-:Y:S02]  /*4a50*/  MOV R230, R7 ;  /* 0x0000000700e67202 */ /* 0x000fe40000000f00 */
[----:B------:R-:W-:-:S02]  /*4a60*/  MOV R231, R6 ;  /* 0x0000000600e77202 */ /* 0x000fc40000000f00 */
        /* <DEDUP_REMOVED lines=71> */
[----:B--2---:R1:W5:Y:S04]  /*4ee0*/  LDL.LU R183, [R1+0x2c4] ;  /* 0x0002c40001b77983 */ /* 0x0043680000300800 */
[----:B------:R1:W5:Y:S04]  /*4ef0*/  LDL.LU R156, [R1+0x2c0] ;  /* 0x0002c000019c7983 */ /* 0x0003680000300800 */
[----:B------:R-:W2:Y:S04]  /*4f00*/  LDL.LU.64 R150, [R1+0x2b8] ;  /* 0x0002b80001967983 */ /* 0x000ea80000300a00 */
        /* <DEDUP_REMOVED lines=20> */
[----:B------:R-:W2:Y:S01]  /*5050*/  LDL.LU.64 R108, [R1+0x210] ;  /* 0x00021000016c7983 */ /* 0x000ea20000300a00 */
[----:B------:R-:W-:Y:S01]  /*5060*/  UIADD3 UR8, UR6, 0x406, URZ ;  /* 0x0000040606087890 */ /* 0x000fe2000fffe03f */
[----:B------:R-:W-:Y:S01]  /*5070*/  UMOV UR9, 0x40000040 ;  /* 0x4000004000097882 */ /* 0x000fe20000000000 */
[----:B--2---:R-:W-:-:S07]  /*5080*/  WARPGROUP.ARRIVE ;  /* 0x00000000000079c5 */ /* 0x004fce0000000000 */
[----:B------:R-:W-:Y:S03]  /*5090*/  HGMMA.64x256x16.F32 R24, gdesc[UR8], R24, gsb0 ;  /* 0x03e00000081879f0 */ /* 0x000fe60008000818 */
[----:B------:R-:W-:Y:S02]  /*50a0*/  WARPGROUP.DEPBAR.LE gsb0, 0x0 ;  /* 0x00008000000079c5 */ /* 0x000fe40000010000 */
[----:B-1----:R-:W-:Y:S05]  /*50b0*/  @!P1 BRA `(.L_x_28) ;  /* 0x0000004000d49947 */ /* 0x002fea0003800000 */
[----:B------:R-:W-:-:S04]  /*50c0*/  UIADD3 UR7, UR42, 0x1, URZ ;  /* 0x000000012a077890 */ /* 0x000fc8000fffe03f */
[----:B------:R-:W-:-:S04]  /*50d0*/  UISETP.NE.AND UP0, UPT, UR7, 0x3, UPT ;  /* 0x000000030700788c */ /* 0x000fc8000bf05270 */
[----:B------:R-:W-:Y:S02]  /*50e0*/  USEL UR6, URZ, 0x1, UP0 ;  /* 0x000000013f067887 */ /* 0x000fe40008000000 */
[----:B------:R-:W-:Y:S02]  /*50f0*/  USEL UR7, UR7, URZ, UP0 ;  /* 0x0000003f07077287 */ /* 0x000fe40008000000 */
[----:B------:R-:W-:-:S06]  /*5100*/  ULOP3.LUT UR6, UR41, UR6, URZ, 0x3c, !UPT ;  /* 0x0000000629067292 */ /* 0x000fcc000f8e3c3f */
[----:B------:R-:W-:Y:S01]  /*5110*/  MOV R0, UR6 ;  /* 0x0000000600007c02 */ /* 0x000fe20008000f00 */
[----:B------:R-:W-:-:S06]  /*5120*/  UMOV UR6, UR42 ;  /* 0x0000002a00067c82 */ /* 0x000fcc0008000000 */
.L_x_35:
[----:B------:R-:W-:Y:S05]  /*5130*/  @!P0 BRA `(.L_x_29) ;  /* 0x0000000000048947 */ /* 0x000fea0003800000 */
[----:B------:R-:W-:Y:S01]  /*5140*/  BPT.TRAP 0x1 ;  /* 0x000000040000795c */ /* 0x000fe20000300000 */
.L_x_29:
[----:B------:R-:W-:Y:S01]  /*5150*/  ULEA UR8, UR7, UR46, 0x3 ;  /* 0x0000002e07087291 */ /* 0x000fe2000f8e183f */
[----:B------:R-:W-:-:S08]  /*5160*/  SHF.L.U32 R3, R0, 0x1f, RZ ;  /* 0x0000001f00037819 */ /* 0x000fd000000006ff */
[----:B------:R1:W2:Y:S01]  /*5170*/  SYNCS.PHASECHK.TRANS64.TRYWAIT P1, [UR8], R3 ;  /* 0x00000003ff0075a7 */ /* 0x0002a20008020148 */
[----:B------:R-:W-:Y:S05]  /*5180*/  @!P0 BRA `(.L_x_30) ;  /* 0x0000000000048947 */ /* 0x000fea0003800000 */
[----:B------:R-:W-:Y:S01]  /*5190*/  BPT.TRAP 0x1 ;  /* 0x000000040000795c */ /* 0x000fe20000300000 */
.L_x_30:
[----:B--2---:R-:W-:Y:S05]  /*51a0*/  @P1 BRA `(.L_x_31) ;  /* 0x0000000000081947 */ /* 0x004fea0003800000 */
[----:B------:R-:W2:Y:S02]  /*51b0*/  SYNCS.PHASECHK.TRANS64.TRYWAIT P1, [UR8], R3 ;  /* 0x00000003ff0075a7 */ /* 0x000ea40008020148 */
[----:B--2---:R-:W-:Y:S05]  /*51c0*/  @!P1 BRA `(.L_x_32) ;  /* 0x0000028c00709947 */ /* 0x004fea0003800000 */
.L_x_31:
        /* <DEDUP_REMOVED lines=64> */
[----:B---3--:R-:W3:Y:S04]  /*55d0*/  LDL.LU.64 R24, [R1] ;  /* 0x0000000001187983 */ /* 0x008ee80000300a00 */
[----:B------:R-:W3:Y:S04]  /*55e0*/  LDL.LU.64 R26, [R1+0x8] ;  /* 0x00000800011a7983 */ /* 0x000ee80000300a00 */
        /* <DEDUP_REMOVED lines=61> */
[----:B------:R-:W3:Y:S01]  /*59c0*/  LDL.LU.64 R150, [R1+0x1f8] ;  /* 0x0001f80001967983 */ /* 0x000ee20000300a00 */
[----:B------:R-:W-:-:S02]  /*59d0*/  ULEA UR12, UR7, UR4, 0xb ;  /* 0x00000004070c7291 */ /* 0x000fc4000f8e583f */
[----:B------:R-:W-:Y:S01]  /*59e0*/  ULEA UR13, UR7, UR5, 0xb ;  /* 0x00000005070d7291 */ /* 0x000fe2000f8e583f */
[----:B-----5:R-:W-:Y:S01]  /*59f0*/  STL [R1+0x2e0], R22 ;  /* 0x0002e01601007387 */ /* 0x020fe20000100800 */
[----:B------:R-:W-:Y:S01]  /*5a00*/  UMOV UR9, 0x40000040 ;  /* 0x4000004000097882 */ /* 0x000fe20000000000 */
[----:B------:R-:W-:Y:S02]  /*5a10*/  UMOV UR11, 0x40000040 ;  /* 0x40000040000b7882 */ /* 0x000fe40000000000 */
[----:B------:R-:W-:Y:S01]  /*5a20*/  UMOV UR8, UR12 ;  /* 0x0000000c00087c82 */ /* 0x000fe20008000000 */
[----:B------:R-:W-:Y:S01]  /*5a30*/  STL [R1+0x2dc], R19 ;  /* 0x0002dc1301007387 */ /* 0x000fe20000100800 */
[----:B------:R-:W-:-:S03]  /*5a40*/  UMOV UR10, UR13 ;  /* 0x0000000d000a7c82 */ /* 0x000fc60008000000 */
[----:B------:R-:W-:Y:S04]  /*5a50*/  STL [R1+0x2d8], R18 ;  /* 0x0002d81201007387 */ /* 0x000fe80000100800 */
[----:B------:R-:W-:Y:S04]  /*5a60*/  STL [R1+0x2d4], R17 ;  /* 0x0002d41101007387 */ /* 0x000fe80000100800 */
[----:B------:R-:W-:Y:S04]  /*5a70*/  STL [R1+0x2d0], R16 ;  /* 0x0002d01001007387 */ /* 0x000fe80000100800 */
[----:B------:R4:W-:Y:S04]  /*5a80*/  STL [R1+0x2cc], R2 ;  /* 0x0002cc0201007387 */ /* 0x0009e80000100800 */
[----:B------:R1:W-:Y:S01]  /*5a90*/  STL [R1+0x2c8], R0 ;  /* 0x0002c80001007387 */ /* 0x0003e20000100800 */
[----:B---3--:R-:W-:-:S06]  /*5aa0*/  WARPGROUP.ARRIVE ;  /* 0x00000000000079c5 */ /* 0x008fcc0000000000 */
[----:B------:R-:W-:Y:S03]  /*5ab0*/  HGMMA.64x256x16.F32 R24, gdesc[UR8], R24, gsb0 ;  /* 0x03e00000081879f0 */ /* 0x000fe60008000818 */
[----:B------:R-:W-:Y:S02]  /*5ac0*/  WARPGROUP.DEPBAR.LE gsb0, 0x0 ;  /* 0x00008000000079c5 */ /* 0x000fe40000010000 */
[----:B------:R-:W-:Y:S01]  /*5ad0*/  STL.64 [R1], R24 ;  /* 0x0000001801007387 */ /* 0x000fe20000100a00 */
[----:B----4-:R-:W-:Y:S02]  /*5ae0*/  MOV R2, R150 ;  /* 0x0000009600027202 */ /* 0x010fe40000000f00 */
[----:B-1----:R-:W-:Y:S01]  /*5af0*/  MOV R0, R151 ;  /* 0x0000009700007202 */ /* 0x002fe20000000f00 */
[----:B------:R-:W-:Y:S01]  /*5b00*/  STL.64 [R1+0x8], R26 ;  /* 0x0000081a01007387 */ /* 0x000fe20000100a00 */
[----:B--2---:R-:W-:-:S02]  /*5b10*/  MOV R4, R148 ;  /* 0x0000009400047202 */ /* 0x004fc40000000f00 */
        /* <DEDUP_REMOVED lines=31> */
[----:B------:R-:W2:Y:S01]  /*5d10*/  LDL.LU.64 R150, [R1+0x798] ;  /* 0x0007980001967983 */ /* 0x000ea20000300a00 */
[----:B------:R-:W-:Y:S02]  /*5d20*/  MOV R210, R126 ;  /* 0x0000007e00d27202 */ /* 0x000fe40000000f00 */
[----:B------:R-:W-:Y:S01]  /*5d30*/  MOV R211, R127 ;  /* 0x0000007f00d37202 */ /* 0x000fe20000000f00 */
[----:B------:R-:W2:Y:S01]  /*5d40*/  LDL.LU.64 R148, [R1+0x790] ;  /* 0x0007900001947983 */ /* 0x000ea20000300a00 */
[----:B------:R-:W-:-:S02]  /*5d50*/  MOV R208, R124 ;  /* 0x0000007c00d07202 */ /* 0x000fc40000000f00 */
[----:B------:R-:W-:Y:S01]  /*5d60*/  MOV R209, R125 ;  /* 0x0000007d00d17202 */ /* 0x000fe20000000f00 */
[----:B------:R-:W2:Y:S01]  /*5d70*/  LDL.LU.64 R146, [R1+0x788] ;  /* 0x0007880001927983 */ /* 0x000ea20000300a00 */
        /* <DEDUP_REMOVED lines=114> */
[----:B------:R-:W-:-:S03]  /*64a0*/  MOV R235, R47 ;  /* 0x0000002f00eb7202 */ /* 0x000fc60000000f00 */
        /* <DEDUP_REMOVED lines=11> */
[----:B-1----:R-:W2:Y:S04]  /*6560*/  LDL.LU.64 R46, [R1+0x5f8] ;  /* 0x0005f800012e7983 */ /* 0x002ea80000300a00 */
        /* <DEDUP_REMOVED lines=12> */
[----:B------:R-:W-:-:S02]  /*6630*/  UMOV UR9, 0x40000040 ;  /* 0x4000004000097882 */ /* 0x000fc40000000000 */
[----:B------:R-:W-:Y:S04]  /*6640*/  STL [R1+0x59c], R183 ;  /* 0x00059cb701007387 */ /* 0x000fe80000100800 */
[----:B------:R-:W-:Y:S01]  /*6650*/  STL [R1+0x598], R156 ;  /* 0x0005989c01007387 */ /* 0x000fe20000100800 */
[----:B--2---:R-:W-:-:S06]  /*6660*/  WARPGROUP.ARRIVE ;  /* 0x00000000000079c5 */ /* 0x004fcc0000000000 */
        /* <DEDUP_REMOVED lines=92> */
[----:B------:R-:W-:Y:S01]  /*6c30*/  MOV R235, R0 ;  /* 0x0000000000eb7202 */ /* 0x000fe20000000f00 */
[----:B------:R-:W-:Y:S02]  /*6c40*/  UIADD3 UR8, UR12, 0x2, URZ ;  /* 0x000000020c087890 */ /* 0x000fe4000fffe03f */
[----:B------:R-:W-:Y:S01]  /*6c50*/  UIADD3 UR10, UR13, 0x2, URZ ;  /* 0x000000020d0a7890 */ /* 0x000fe2000fffe03f */
[----:B------:R-:W-:Y:S01]  /*6c60*/  UMOV UR9, 0x40000040 ;  /* 0x4000004000097882 */ /* 0x000fe20000000000 */
[----:B------:R-:W-:Y:S01]  /*6c70*/  UMOV UR11, 0x40000040 ;  /* 0x40000040000b7882 */ /* 0x000fe20000000000 */
        /* <DEDUP_REMOVED lines=238> */
[----:B------:R-:W-:Y:S01]  /*7b60*/  STL.64 [R1+0x38], R38 ;  /* 0x0000382601007387 */ /* 0x000fe20000100a00 */
[----:B------:R-:W-:-:S03]  /*7b70*/  MOV R4, R150 ;  /* 0x0000009600047202 */ /* 0x000fc60000000f00 */
[----:B------:R-:W-:Y:S01]  /*7b80*/  STL.64 [R1+0x40], R40 ;  /* 0x0000402801007387 */ /* 0x000fe20000100a00 */
[----:B------:R-:W-:-:S03]  /*7b90*/  MOV R3, R151 ;  /* 0x0000009700037202 */ /* 0x000fc60000000f00 */
[----:B------:R-:W-:Y:S01]  /*7ba0*/  STL.64 [R1+0x48], R42 ;  /* 0x0000482a01007387 */ /* 0x000fe20000100a00 */
[----:B------:R-:W-:-:S03]  /*7bb0*/  MOV R6, R148 ;  /* 0x0000009400067202 */ /* 0x000fc60000000f00 */
[----:B------:R-:W-:Y:S01]  /*7bc0*/  STL.64 [R1+0x50], R44 ;  /* 0x0000502c01007387 */ /* 0x000fe20000100a00 */
[----:B------:R-:W-:-:S03]  /*7bd0*/  MOV R5, R149 ;  /* 0x0000009500057202 */ /* 0x000fc60000000f00 */
[----:B------:R1:W-:Y:S01]  /*7be0*/  STL [R1+0x58], R46 ;  /* 0x0000582e01007387 */ /* 0x0003e20000100800 */
[----:B------:R-:W-:Y:S02]  /*7bf0*/  MOV R8, R146 ;  /* 0x0000009200087202 */ /* 0x000fe40000000f00 */
        /* <DEDUP_REMOVED lines=363> */
[----:B------:R-:W-:Y:S01]  /*92b0*/  BPT.TRAP 0x1 ;  /* 0x000000040000795c */ /* 0x000fe20000300000 */
.L_x_33:
[----:B-----5:R-:W-:Y:S01]  /*92c0*/  ISETP.NE.AND P1, PT, R19, RZ, PT ;  /* 0x000000ff1300720c */ /* 0x020fe20003f25270 */
[----:B------:R-:W-:Y:S01]  /*92d0*/  UISETP.GT.U32.AND UP0, UPT, UR37, 0x1, UPT ;  /* 0x000000012500788c */ /* 0x000fe2000bf04070 */
[----:B------:R-:W-:-:S11]  /*92e0*/  MOV R3, UR6 ;  /* 0x0000000600037c02 */ /* 0x000fd60008000f00 */
[----:B------:R-:W-:-:S04]  /*92f0*/  @P1 LEA R3, R3, UR46, 0x3 ;  /* 0x0000002e03031c11 */ /* 0x000fc8000f8e18ff */
[----:B------:R-:W-:-:S04]  /*9300*/  @P1 IADD3 R3, R3, 0x18, RZ ;  /* 0x0000001803031810 */ /* 0x000fc80007ffe0ff */
[----:B------:R-:W-:-:S04]  /*9310*/  @P1 PRMT R3, R156, 0x654, R3 ;  /* 0x000006549c031816 */ /* 0x000fc80000000003 */
[----:B------:R1:W-:Y:S01]  /*9320*/  @P1 SYNCS.ARRIVE.TRANS64.RED.A1T0 RZ, [R3+URZ], RZ ;  /* 0x000000ff03ff19a7 */ /* 0x0003e2000810043f */
[----:B------:R-:W-:-:S13]  /*9330*/  PLOP3.LUT P1, PT, PT, PT, UP0, 0x80, 0x0 ;  /* 0x000000000000781c */ /* 0x000fda0003f2f008 */
[----:B-1----:R-:W-:Y:S05]  /*9340*/  @P1 BRA `(.L_x_34) ;  /* 0x0000000000041947 */ /* 0x002fea0003800000 */
[----:B------:R-:W-:Y:S01]  /*9350*/  BPT.TRAP 0x1 ;  /* 0x000000040000795c */ /* 0x000fe20000300000 */
.L_x_34:
[----:B------:R-:W-:Y:S01]  /*9360*/  UIADD3 UR7, UR7, 0x1, URZ ;  /* 0x0000000107077890 */ /* 0x000fe2000fffe03f */
[C---:B------:R-:W-:Y:S01]  /*9370*/  ISETP.GT.AND P1, PT, R2.reuse, 0x1, PT ;  /* 0x000000010200780c */ /* 0x040fe20003f24270 */
[----:B------:R-:W-:Y:S01]  /*9380*/  UIADD3 UR6, UR6, 0x1, URZ ;  /* 0x0000000106067890 */ /* 0x000fe2000fffe03f */
[----:B------:R-:W-:Y:S01]  /*9390*/  IADD3 R2, R2, -0x1, RZ ;  /* 0xffffffff02027810 */ /* 0x000fe20007ffe0ff */
[----:B------:R-:W-:Y:S02]  /*93a0*/  UISETP.NE.AND UP0, UPT, UR7, 0x3, UPT ;  /* 0x000000030700788c */ /* 0x000fe4000bf05270 */
[----:B------:R-:W-:Y:S02]  /*93b0*/  UISETP.NE.AND UP1, UPT, UR6, 0x3, UPT ;  /* 0x000000030600788c */ /* 0x000fe4000bf25270 */
[----:B------:R-:W-:Y:S02]  /*93c0*/  USEL UR8, URZ, 0x1, UP0 ;  /* 0x000000013f087887 */ /* 0x000fe40008000000 */
[----:B------:R-:W-:-:S02]  /*93d0*/  USEL UR7, UR7, URZ, UP0 ;  /* 0x0000003f07077287 */ /* 0x000fc40008000000 */
[----:B------:R-:W-:Y:S02]  /*93e0*/  USEL UR6, UR6, URZ, UP1 ;  /* 0x0000003f06067287 */ /* 0x000fe40008800000 */
[----:B------:R-:W-:Y:S01]  /*93f0*/  LOP3.LUT R0, R0, UR8, RZ, 0x3c, !PT ;  /* 0x0000000800007c12 */ /* 0x000fe2000f8e3cff */
[----:B------:R-:W-:Y:S09]  /*9400*/  @P1 BRA `(.L_x_35) ;  /* 0xffffffbc00481947 */ /* 0x000ff2000383ffff */
.L_x_28:
[----:B------:R-:W1:Y:S02]  /*9410*/  LDC R0, c[0x0][0x28c] ;  /* 0x0000a300ff007b82 */ /* 0x000e640000000800 */
[----:B-1----:R-:W-:-:S13]  /*9420*/  ISETP.GE.AND P1, PT, R0, 0x1, PT ;  /* 0x000000010000780c */ /* 0x002fda0003f26270 */
[----:B------:R-:W-:Y:S05]  /*9430*/  @!P1 BRA `(.L_x_36) ;  /* 0x0000000000549947 */ /* 0x000fea0003800000 */
[----:B------:R-:W-:Y:S05]  /*9440*/  @!P0 BRA `(.L_x_37) ;  /* 0x0000000000048947 */ /* 0x000fea0003800000 */
[----:B------:R-:W-:Y:S01]  /*9450*/  BPT.TRAP 0x1 ;  /* 0x000000040000795c */ /* 0x000fe20000300000 */
.L_x_37:
[----:B-----5:R-:W-:Y:S01]  /*9460*/  ISETP.NE.AND P0, PT, R19, RZ, PT ;  /* 0x000000ff1300720c */ /* 0x020fe20003f05270 */
[----:B------:R-:W-:-:S12]  /*9470*/  BSSY B0, `(.L_x_38) ;  /* 0x000000d000007945 */ /* 0x000fd80003800000 */
[----:B------:R-:W-:Y:S05]  /*9480*/  @!P0 BRA `(.L_x_39) ;  /* 0x00000000002c8947 */ /* 0x000fea0003800000 */
[----:B------:R-:W-:-:S04]  /*9490*/  UISETP.LT.AND UP0, UPT, UR44, 0x1, UPT ;  /* 0x000000012c00788c */ /* 0x000fc8000bf01270 */
[----:B------:R-:W-:-:S04]  /*94a0*/  USEL UR6, UR44, 0x1, UP0 ;  /* 0x000000012c067887 */ /* 0x000fc80008000000 */
[----:B------:R-:W-:-:S04]  /*94b0*/  UIADD3 UR6, UR42, UR44, -UR6 ;  /* 0x0000002c2a067290 */ /* 0x000fc8000fffe806 */
[----:B------:R-:W-:-:S04]  /*94c0*/  UIMAD.WIDE.U32 UR4, UR6, -0x55555555, URZ ;  /* 0xaaaaaaab060478a5 */ /* 0x000fc8000f8e003f */
[----:B------:R-:W-:-:S04]  /*94d0*/  USHF.R.U32.HI UR4, URZ, 0x1, UR5 ;  /* 0x000000013f047899 */ /* 0x000fc80008011605 */
[----:B------:R-:W-:-:S04]  /*94e0*/  UIMAD UR6, UR4, -0x3, UR6 ;  /* 0xfffffffd040678a4 */ /* 0x000fc8000f8e0206 */
[----:B------:R-:W-:-:S04]  /*94f0*/  ULEA UR6, UR6, UR46, 0x3 ;  /* 0x0000002e06067291 */ /* 0x000fc8000f8e183f */
[----:B------:R-:W-:-:S06]  /*9500*/  UIADD3 UR6, UR6, 0x18, URZ ;  /* 0x0000001806067890 */ /* 0x000fcc000fffe03f */
[----:B------:R-:W-:-:S04]  /*9510*/  MOV R0, UR6 ;  /* 0x0000000600007c02 */ /* 0x000fc80008000f00 */
[----:B------:R-:W-:-:S04]  /*9520*/  PRMT R0, R156, 0x654, R0 ;  /* 0x000006549c007816 */ /* 0x000fc80000000000 */
[----:B------:R1:W-:Y:S03]  /*9530*/  SYNCS.ARRIVE.TRANS64.RED.A1T0 RZ, [R0+URZ], RZ ;  /* 0x000000ff00ff79a7 */ /* 0x0003e6000810043f */
.L_x_39:
[----:B------:R-:W-:Y:S05]  /*9540*/  BSYNC B0 ;  /* 0x0000000000007941 */ /* 0x000fea0003800000 */
.L_x_38:
[----:B------:R-:W-:-:S06]  /*9550*/  UISETP.GT.U32.AND UP0, UPT, UR37, 0x1, UPT ;  /* 0x000000012500788c */ /* 0x000fcc000bf04070 */
[----:B------:R-:W-:-:S13]  /*9560*/  PLOP3.LUT P0, PT, PT, PT, UP0, 0x80, 0x0 ;  /* 0x000000000000781c */ /* 0x000fda0003f0f008 */
[----:B------:R-:W-:Y:S05]  /*9570*/  @P0 BRA `(.L_x_36) ;  /* 0x0000000000040947 */ /* 0x000fea0003800000 */
[----:B------:R-:W-:Y:S01]  /*9580*/  BPT.TRAP 0x1 ;  /* 0x000000040000795c */ /* 0x000fe20000300000 */
.L_x_36:
[----:B------:R-:W-:Y:S01]  /*9590*/  UIADD3 UR42, UR44, UR42, URZ ;  /* 0x0000002a2c2a7290 */ /* 0x000fe2000fffe03f */
[----:B-----5:R-:W-:Y:S01]  /*95a0*/  R2UR UR50, R22 ;  /* 0x00000000163272ca */ /* 0x020fe200000e0000 */
[----:B------:R-:W-:Y:S02]  /*95b0*/  UIADD3 UR7, UR46, 0x200, URZ ;  /* 0x000002002e077890 */ /* 0x000fe4000fffe03f */
[----:B------:R-:W-:Y:S02]  /*95c0*/  UISETP.GT.U32.AND UP0, UPT, UR42, 0x2, UPT ;  /* 0x000000022a00788c */ /* 0x000fe4000bf04070 */
[----:B------:R-:W-:Y:S02]  /*95d0*/  UISETP.GE.U32.AND UP1, UPT, UR44, 0x3, UPT ;  /* 0x000000032c00788c */ /* 0x000fe4000bf26070 */
[----:B------:R-:W-:Y:S02]  /*95e0*/  UISETP.LT.U32.AND UP0, UPT, UR44, 0x3, UP0 ;  /* 0x000000032c00788c */ /* 0x000fe40008701070 */
[----:B------:R-:W-:-:S02]  /*95f0*/  USHF.L.U32 UR49, UR49, 0x8, URZ ;  /* 0x0000000831317899 */ /* 0x000fc4000800063f */
[----:B------:R-:W-:Y:S02]  /*9600*/  USEL UR6, URZ, 0x1, !UP0 ;  /* 0x000000013f067887 */ /* 0x000fe4000c000000 */
[----:B------:R-:W-:Y:S02]  /*9610*/  ULOP3.LUT UP0, URZ, UR7, 0x1bf, URZ, 0xc0, !UPT ;  /* 0x000001bf073f7892 */ /* 0x000fe4000f80c03f */
[----:B------:R-:W-:Y:S02]  /*9620*/  ULOP3.LUT UR41, UR41, UR6, URZ, 0x3c, !UPT ;  /* 0x0000000629297292 */ /* 0x000fe4000f8e3c3f */
[----:B------:R-:W-:Y:S02]  /*9630*/  @UP1 UIMAD.WIDE.U32 UR4, UR42, -0x55555555, URZ ;  /* 0xaaaaaaab2a0418a5 */ /* 0x000fe4000f8e003f */
[----:B------:R-:W-:Y:S01]  /*9640*/  PLOP3.LUT P0, PT, PT, PT, UP0, 0x80, 0x0 ;  /* 0x000000000000781c */ /* 0x000fe20003f0f008 */
[----:B------:R-:W-:Y:S02]  /*9650*/  USHF.L.U32 UR50, UR50, 0x8, URZ ;  /* 0x0000000832327899 */ /* 0x000fe4000800063f */
[----:B------:R-:W-:-:S04]  /*9660*/  @UP1 USHF.R.U32.HI UR4, URZ, 0x1, UR5 ;  /* 0x000000013f041899 */ /* 0x000fc80008011605 */
[----:B------:R-:W-:-:S06]  /*9670*/  @UP1 ULOP3.LUT UR41, UR41, 0x1, UR4, 0x78, !UPT ;  /* 0x0000000129291892 */ /* 0x000fcc000f8e7804 */
[----:B------:R-:W-:Y:S06]  /*9680*/  @!P0 BRA `(.L_x_40) ;  /* 0x00000000007c8947 */ /* 0x000fec0003800000 */
[----:B------:R-:W-:Y:S01]  /*9690*/  MOV R22, 0x0 ;  /* 0x0000000000167802 */ /* 0x000fe20000000f00 */
[----:B------:R-:W-:Y:S01]  /*96a0*/  ULDC.64 UR4, c[0x4][0x80] ;  /* 0x0100200000047ab9 */ /* 0x000fe20000000a00 */
[----:B------:R-:W-:Y:S01]  /*96b0*/  ULDC.64 UR6, c[0x4][0x88] ;  /* 0x0100220000067ab9 */ /* 0x000fe20000000a00 */
[----:B------:R-:W-:Y:S01]  /*96c0*/  ULDC.64 UR8, c[0x4][0x10] ;  /* 0x0100040000087ab9 */ /* 0x000fe20000000a00 */
[----:B------:R2:W3:Y:S01]  /*96d0*/  LDC.64 R2, c[0x4][R22] ;  /* 0x0100000016027b82 */ /* 0x0004e20000000a00 */
[----:B------:R-:W-:Y:S02]  /*96e0*/  MOV R4, UR4 ;  /* 0x0000000400047c02 */ /* 0x000fe40008000f00 */
[----:B------:R-:W-:Y:S02]  /*96f0*/  MOV R5, UR5 ;  /* 0x0000000500057c02 */ /* 0x000fe40008000f00 */
[----:B------:R-:W-:Y:S02]  /*9700*/  MOV R6, UR6 ;  /* 0x0000000600067c02 */ /* 0x000fe40008000f00 */
[----:B------:R-:W-:-:S02]  /*9710*/  MOV R7, UR7 ;  /* 0x0000000700077c02 */ /* 0x000fc40008000f00 */
[----:B------:R-:W-:Y:S02]  /*9720*/  MOV R10, UR8 ;  /* 0x00000008000a7c02 */ /* 0x000fe40008000f00 */
[----:B------:R-:W-:Y:S02]  /*9730*/  MOV R11, UR9 ;  /* 0x00000009000b7c02 */ /* 0x000fe40008000f00 */
[----:B------:R-:W-:Y:S02]  /*9740*/  MOV R8, 0x70 ;  /* 0x0000007000087802 */ /* 0x000fe40000000f00 */
[----:B------:R-:W-:Y:S02]  /*9750*/  MOV R12, 0x1 ;  /* 0x00000001000c7802 */ /* 0x000fe40000000f00 */
[----:B--2---:R-:W-:-:S07]  /*9760*/  MOV R13, RZ ;  /* 0x000000ff000d7202 */ /* 0x004fce0000000f00 */
[----:B------:R-:W-:-:S07]  /*9770*/  LEPC R20, `(.L_x_41) ;  /* 0x000000001014794e */ /* 0x000fce0000000000 */
[----:B-1-3--:R-:W-:Y:S05]  /*9780*/  CALL.ABS.NOINC R2 ;  /* 0x0000000002007343 */ /* 0x00afea0003c00000 */
.L_x_41:
[----:B------:R1:W2:Y:S01]  /*9790*/  LDC.64 R2, c[0x4][R22] ;  /* 0x0100000016027b82 */ /* 0x0002a20000000a00 */
[----:B------:R-:W-:Y:S01]  /*97a0*/  ULDC.64 UR4, c[0x4][0x80] ;  /* 0x0100200000047ab9 */ /* 0x000fe20000000a00 */
[----:B------:R-:W-:Y:S01]  /*97b0*/  ULDC.64 UR6, c[0x4][0x88] ;  /* 0x0100220000067ab9 */ /* 0x000fe20000000a00 */
[----:B------:R-:W-:Y:S01]  /*97c0*/  ULDC.64 UR8, c[0x4][0x10] ;  /* 0x0100040000087ab9 */ /* 0x000fe20000000a00 */
        /* <DEDUP_REMOVED lines=8> */
[----:B-1----:R-:W-:-:S07]  /*9850*/  MOV R13, RZ ;  /* 0x000000ff000d7202 */ /* 0x002fce0000000f00 */
[----:B------:R-:W-:-:S07]  /*9860*/  LEPC R20, `(.L_x_40) ;  /* 0x000000001014794e */ /* 0x000fce0000000000 */
[----:B--2---:R-:W-:Y:S05]  /*9870*/  CALL.ABS.NOINC R2 ;  /* 0x0000000002007343 */ /* 0x004fea0003c00000 */
.L_x_40:
[----:B------:R-:W2:Y:S02]  /*9880*/  LDC.64 R2, c[0x0][0x590] ;  /* 0x00016400ff027b82 */ /* 0x000ea40000000a00 */
[----:B--2---:R-:W-:-:S04]  /*9890*/  ISETP.NE.U32.AND P2, PT, R2, RZ, PT ;  /* 0x000000ff0200720c */ /* 0x004fc80003f45070 */
[----:B------:R-:W-:-:S13]  /*98a0*/  ISETP.NE.AND.EX P2, PT, R3, RZ, PT, P2 ;  /* 0x000000ff0300720c */ /* 0x000fda0003f45320 */
[----:B------:R-:W-:Y:S05]  /*98b0*/  @!P2 BRA `(.L_x_42) ;  /* 0x00000000003ca947 */ /* 0x000fea0003800000 */
[----:B------:R-:W-:Y:S02]  /*98c0*/  ULDC.64 UR4, c[0x0][0x588] ;  /* 0x0001620000047ab9 */ /* 0x000fe40000000a00 */
[----:B------:R-:W-:-:S04]  /*98d0*/  ISETP.NE.U32.AND P0, PT, RZ, UR4, PT ;  /* 0x00000004ff007c0c */ /* 0x000fc8000bf05070 */
[----:B------:R-:W-:-:S13]  /*98e0*/  ISETP.NE.AND.EX P0, PT, RZ, UR5, PT, P0 ;  /* 0x00000005ff007c0c */ /* 0x000fda000bf05300 */
[----:B------:R-:W-:Y:S05]  /*98f0*/  @!P0 BRA `(.L_x_43) ;  /* 0x00000000001c8947 */ /* 0x000fea0003800000 */
[----:B------:R-:W2:Y:S01]  /*9900*/  LDC.64 R6, c[0x0][0x588] ;  /* 0x00016200ff067b82 */ /* 0x000ea20000000a00 */
[----:B------:R-:W-:-:S04]  /*9910*/  IMAD R4, R2, UR51, RZ ;  /* 0x0000003302047c24 */ /* 0x000fc8000f8e02ff */
[----:B--2---:R-:W-:-:S05]  /*9920*/  IMAD.WIDE R4, R4, 0x4, R6 ;  /* 0x0000000404047825 */ /* 0x004fca00078e0206 */
[----:B------:R2:W5:Y:S01]  /*9930*/  LDG.E R16, desc[UR56][R4.64] ;  /* 0x0000003804107981 */ /* 0x000562000c1e1900 */
[----:B-1----:R-:W-:-:S05]  /*9940*/  MOV R0, 0x1 ;  /* 0x0000000100007802 */ /* 0x002fca0000000f00 */
[----:B------:R2:W-:Y:S01]  /*9950*/  STL.S16 [R1+0x208], R0 ;  /* 0x0002080001007387 */ /* 0x0005e20000100600 */
[----:B------:R-:W-:Y:S05]  /*9960*/  BRA `(.L_x_42) ;  /* 0x0000000000107947 */ /* 0x000fea0003800000 */
.L_x_43:
[----:B-1----:R-:W-:Y:S01]  /*9970*/  MOV R0, 0x1 ;  /* 0x0000000100007802 */ /* 0x002fe20000000f00 */
[----:B------:R-:W-:Y:S02]  /*9980*/  ULDC UR4, c[0x0][0x580] ;  /* 0x0001600000047ab9 */ /* 0x000fe40000000800 */
[----:B------:R-:W-:Y:S02]  /*9990*/  MOV R16, UR4 ;  /* 0x0000000400107c02 */ /* 0x000fe40008000f00 */
[----:B------:R3:W-:Y:S05]  /*99a0*/  STL.S16 [R1+0x208], R0 ;  /* 0x0002080001007387 */ /* 0x0007ea0000100600 */
.L_x_42:
[----:B--2---:R-:W2:Y:S02]  /*99b0*/  LDC.64 R4, c[0x0][0x5b0] ;  /* 0x00016c00ff047b82 */ /* 0x004ea40000000a00 */
        /* <DEDUP_REMOVED lines=11> */
[----:B------:R-:W-:Y:S05]  /*9a70*/  BRA `(.L_x_44) ;  /* 0x0000000000087947 */ /* 0x000fea0003800000 */
.L_x_45:
[----:B------:R-:W-:Y:S02]  /*9a80*/  ULDC UR4, c[0x0][0x5a0] ;  /* 0x0001680000047ab9 */ /* 0x000fe40000000800 */
[----:B------:R-:W-:-:S07]  /*9a90*/  MOV R17, UR4 ;  /* 0x0000000400117c02 */ /* 0x000fce0008000f00 */
.L_x_44:
[----:B------:R-:W-:Y:S01]  /*9aa0*/  ULDC.64 UR4, c[0x0][0x588] ;  /* 0x0001620000047ab9 */ /* 0x000fe20000000a00 */
[----:B------:R-:W-:Y:S01]  /*9ab0*/  ISETP.NE.U32.AND P3, PT, R2, RZ, PT ;  /* 0x000000ff0200720c */ /* 0x000fe20003f65070 */
[----:B------:R-:W-:Y:S02]  /*9ac0*/  UISETP.NE.U32.AND UP0, UPT, UR4, URZ, UPT ;  /* 0x0000003f0400728c */ /* 0x000fe4000bf05070 */
[----:B------:R-:W-:Y:S02]  /*9ad0*/  ISETP.NE.U32.AND P4, PT, RZ, UR4, PT ;  /* 0x00000004ff007c0c */ /* 0x000fe4000bf85070 */
[----:B------:R-:W-:Y:S01]  /*9ae0*/  ISETP.NE.AND.EX P3, PT, R3, RZ, PT, P3 ;  /* 0x000000ff0300720c */ /* 0x000fe20003f65330 */
[----:B------:R-:W-:Y:S02]  /*9af0*/  UISETP.NE.AND.EX UP0, UPT, UR5, URZ, UPT, UP0 ;  /* 0x0000003f0500728c */ /* 0x000fe4000bf05300 */
[----:B------:R-:W-:Y:S02]  /*9b00*/  ISETP.NE.AND.EX P4, PT, RZ, UR5, PT, P4 ;  /* 0x00000005ff007c0c */ /* 0x000fe4000bf85340 */
[----:B------:R-:W-:-:S02]  /*9b10*/  PLOP3.LUT P0, PT, PT, PT, PT, 0x8, 0x0 ;  /* 0x000000000000781c */ /* 0x000fc40003f0e170 */
[----:B------:R-:W-:-:S04]  /*9b20*/  PLOP3.LUT P1, PT, PT, PT, UP0, 0x80, 0x0 ;  /* 0x000000000000781c */ /* 0x000fc80003f2f008 */
[----:B------:R-:W-:-:S05]  /*9b30*/  PLOP3.LUT P1, PT, P1, PT, PT, 0x8, 0x0 ;  /* 0x000000000000781c */ /* 0x000fca0000f2e170 */
[----:B------:R-:W-:Y:S08]  /*9b40*/  @P4 BRA P3, `(.L_x_46) ;  /* 0x0000000000284947 */ /* 0x000ff00001800000 */
[----:B------:R-:W-:Y:S04]  /*9b50*/  BSSY B0, `(.L_x_46) ;  /* 0x0000009000007945 */ /* 0x000fe80003800000 */
[----:B------:R-:W-:Y:S05]  /*9b60*/  @!P2 BRA `(.L_x_47) ;  /* 0x000000000018a947 */ /* 0x000fea0003800000 */
[----:B-1-3--:R-:W3:Y:S01]  /*9b70*/  LDL R0, [R1+0x208] ;  /* 0x0002080001007983 */ /* 0x00aee20000100800 */
[----:B------:R-:W-:Y:S02]  /*9b80*/  PLOP3.LUT P0, PT, P1, PT, PT, 0x80, 0x0 ;  /* 0x000000000000781c */ /* 0x000fe40000f0f070 */
[----:B---3--:R-:W-:-:S13]  /*9b90*/  LOP3.LUT P3, RZ, R0, 0xff, RZ, 0xc0, !PT ;  /* 0x000000ff00ff7812 */ /* 0x008fda000786c0ff */
[----:B------:R-:W-:Y:S05]  /*9ba0*/  @!P3 BRA `(.L_x_48) ;  /* 0x00000000000cb947 */ /* 0x000fea0003800000 */
[----:B-----5:R-:W-:Y:S01]  /*9bb0*/  FSETP.EQ.AND P0, PT, R16, RZ, PT ;  /* 0x000000ff1000720b */ /* 0x020fe20003f02000 */
[----:B------:R-:W-:-:S12]  /*9bc0*/  BRA `(.L_x_48) ;  /* 0x0000000000047947 */ /* 0x000fd80003800000 */
.L_x_47:
[----:B-----5:R-:W-:-:S13]  /*9bd0*/  FSETP.EQ.AND P0, PT, R16, RZ, PT ;  /* 0x000000ff1000720b */ /* 0x020fda0003f02000 */
.L_x_48:
[----:B------:R-:W-:Y:S05]  /*9be0*/  BSYNC B0 ;  /* 0x0000000000007941 */ /* 0x000fea0003800000 */
.L_x_46:
[----:B------:R-:W-:Y:S04]  /*9bf0*/  BSSY B0, `(.L_x_49) ;  /* 0x0000008000007945 */ /* 0x000fe80003800000 */
[----:B------:R-:W-:Y:S05]  /*9c00*/  @!P2 BRA `(.L_x_50) ;  /* 0x000000000014a947 */ /* 0x000fea0003800000 */
[----:B-1-3--:R-:W3:Y:S02]  /*9c10*/  LDL R0, [R1+0x208] ;  /* 0x0002080001007983 */ /* 0x00aee40000100800 */
[----:B---3--:R-:W-:-:S13]  /*9c20*/  LOP3.LUT P2, RZ, R0, 0xff, RZ, 0xc0, !PT ;  /* 0x000000ff00ff7812 */ /* 0x008fda000784c0ff */
[----:B------:R-:W-:Y:S05]  /*9c30*/  @!P2 BRA `(.L_x_51) ;  /* 0x00000000000ca947 */ /* 0x000fea0003800000 */
[----:B-----5:R-:W-:Y:S01]  /*9c40*/  FSETP.EQ.AND P1, PT, R16, RZ, PT ;  /* 0x000000ff1000720b */ /* 0x020fe20003f22000 */
[----:B------:R-:W-:-:S12]  /*9c50*/  BRA `(.L_x_51) ;  /* 0x0000000000047947 */ /* 0x000fd80003800000 */
.L_x_50:
[----:B-----5:R-:W-:-:S13]  /*9c60*/  FSETP.EQ.AND P1, PT, R16, RZ, PT ;  /* 0x000000ff1000720b */ /* 0x020fda0003f22000 */
.L_x_51:
[----:B------:R-:W-:Y:S05]  /*9c70*/  BSYNC B0 ;  /* 0x0000000000007941 */ /* 0x000fea0003800000 */
.L_x_49:
[----:B------:R-:W-:Y:S01]  /*9c80*/  BSSY B0, `(.L_x_52) ;  /* 0x0000025000007945 */ /* 0x000fe20003800000 */
[----:B------:R-:W-:Y:S02]  /*9c90*/  MOV R12, RZ ;  /* 0x000000ff000c7202 */ /* 0x000fe40000000f00 */
[----:B------:R-:W-:Y:S02]  /*9ca0*/  CS2R R6, SRZ ;  /* 0x0000000000067805 */ /* 0x000fe4000001ff00 */
[----:B--2---:R-:W-:Y:S02]  /*9cb0*/  CS2R R4, SRZ ;  /* 0x0000000000047805 */ /* 0x004fe4000001ff00 */
[----:B------:R-:W-:Y:S02]  /*9cc0*/  CS2R R10, SRZ ;  /* 0x00000000000a7805 */ /* 0x000fe4000001ff00 */
[----:B------:R-:W-:Y:S01]  /*9cd0*/  CS2R R8, SRZ ;  /* 0x0000000000087805 */ /* 0x000fe2000001ff00 */
[----:B------:R-:W-:Y:S06]  /*9ce0*/  @P0 BRA `(.L_x_53) ;  /* 0x0000000000780947 */ /* 0x000fec0003800000 */
[----:B------:R-:W-:-:S06]  /*9cf0*/  UISETP.NE.AND UP0, UPT, UR43, 0x3, UPT ;  /* 0x000000032b00788c */ /* 0x000fcc000bf05270 */
[----:B------:R-:W-:-:S13]  /*9d00*/  PLOP3.LUT P2, PT, PT, PT, UP0, 0x80, 0x0 ;  /* 0x000000000000781c */ /* 0x000fda0003f4f008 */
[----:B------:R-:W-:Y:S05]  /*9d10*/  @!P2 BRA `(.L_x_54) ;  /* 0x000000000004a947 */ /* 0x000fea0003800000 */
[----:B------:R-:W-:Y:S01]  /*9d20*/  BPT.TRAP 0x1 ;  /* 0x000000040000795c */ /* 0x000fe20000300000 */
.L_x_54:
[----:B-1-3--:R-:W-:-:S04]  /*9d30*/  SHF.L.U32 R0, RZ, 0x1f, RZ ;  /* 0x0000001fff007819 */ /* 0x00afc800000006ff */
[----:B------:R-:W1:Y:S02]  /*9d40*/  SYNCS.PHASECHK.TRANS64.TRYWAIT P2, [UR46+0x30], R0 ;  /* 0x00003000ff0075a7 */ /* 0x000e64000804016e */
[----:B-1----:R-:W-:Y:S05]  /*9d50*/  @!P2 BRA `(.L_x_55) ;  /* 0x0000024000a4a947 */ /* 0x002fea0003800000 */
.L_x_1127:
[----:B------:R-:W-:Y:S02]  /*9d60*/  MOV R12, 0x1 ;  /* 0x00000001000c7802 */ /* 0x000fe40000000f00 */
[----:B------:R-:W-:Y:S02]  /*9d70*/  CS2R R6, SRZ ;  /* 0x0000000000067805 */ /* 0x000fe4000001ff00 */
[----:B------:R-:W-:Y:S02]  /*9d80*/  CS2R R4, SRZ ;  /* 0x0000000000047805 */ /* 0x000fe4000001ff00 */
[----:B------:R-:W-:Y:S02]  /*9d90*/  CS2R R10, SRZ ;  /* 0x00000000000a7805 */ /* 0x000fe4000001ff00 */
[----:B------:R-:W-:Y:S01]  /*9da0*/  CS2R R8, SRZ ;  /* 0x0000000000087805 */ /* 0x000fe2000001ff00 */
[----:B------:R-:W-:Y:S06]  /*9db0*/  @P1 BRA `(.L_x_53) ;  /* 0x0000000000441947 */ /* 0x000fec0003800000 */
[----:B-1----:R-:W1:Y:S01]  /*9dc0*/  S2R R3, SR_TID.X ;  /* 0x0000000000037919 */ /* 0x002e620000002100 */
[----:B------:R-:W-:Y:S05]  /*9dd0*/  WARPSYNC.ALL ;  /* 0x0000000000007948 */ /* 0x000fea0003800000 */
[C---:B-1----:R-:W-:Y:S02]  /*9de0*/  SHF.L.U32 R0, R3.reuse, 0x4, RZ ;  /* 0x0000000403007819 */ /* 0x042fe400000006ff */
[----:B------:R-:W-:Y:S02]  /*9df0*/  SHF.L.U32 R2, R3, 0x5, RZ ;  /* 0x0000000503027819 */ /* 0x000fe400000006ff */
[----:B------:R-:W-:-:S02]  /*9e00*/  LOP3.LUT R0, R0, 0xe00, RZ, 0xc0, !PT ;  /* 0x00000e0000007812 */ /* 0x000fc400078ec0ff */
[----:B------:R-:W-:Y:S02]  /*9e10*/  LOP3.LUT R8, R2, 0xc0, RZ, 0xc0, !PT ;  /* 0x000000c002087812 */ /* 0x000fe400078ec0ff */
[----:B------:R-:W-:-:S04]  /*9e20*/  LOP3.LUT R0, R0, 0x20, R2, 0xf8, !PT ;  /* 0x0000002000007812 */ /* 0x000fc800078ef802 */
[----:B------:R-:W-:Y:S02]  /*9e30*/  LOP3.LUT R0, R0, 0x100, R2, 0xf8, !PT ;  /* 0x0000010000007812 */ /* 0x000fe400078ef802 */
[----:B------:R-:W-:-:S04]  /*9e40*/  SHF.R.U32.HI R2, RZ, 0x1, R3 ;  /* 0x00000001ff027819 */ /* 0x000fc80000011603 */
[----:B------:R-:W-:Y:S02]  /*9e50*/  LOP3.LUT R8, R8, 0x8, R2, 0xf8, !PT ;  /* 0x0000000808087812 */ /* 0x000fe400078ef802 */
[----:B------:R-:W-:-:S04]  /*9e60*/  SHF.L.U32 R2, R3, 0x2, RZ ;  /* 0x0000000203027819 */ /* 0x000fc800000006ff */
[----:B------:R-:W-:-:S04]  /*9e70*/  LOP3.LUT R8, R8, 0x18, R2, 0x78, !PT ;  /* 0x0000001808087812 */ /* 0x000fc800078e7802 */
[----:B------:R-:W-:-:S04]  /*9e80*/  LOP3.LUT R8, R0, R8, RZ, 0xfc, !PT ;  /* 0x0000000800087212 */ /* 0x000fc800078efcff */
[----:B------:R-:W-:-:S04]  /*9e90*/  LEA R8, R8, UR46, 0x1 ;  /* 0x0000002e08087c11 */ /* 0x000fc8000f8e08ff */
[----:B------:R-:W-:Y:S02]  /*9ea0*/  LEA R4, R18, R8, 0x1 ;  /* 0x0000000812047211 */ /* 0x000fe400078e08ff */
[----:B------:R-:W2:Y:S04]  /*9eb0*/  LDSM.16.M88.4 R8, [R8+0x200] ;  /* 0x000200000808783b */ /* 0x000ea80000000200 */
[----:B------:R-:W4:Y:S02]  /*9ec0*/  LDSM.16.M88.4 R4, [R4+0x200] ;  /* 0x000200000404783b */ /* 0x000f240000000200 */
.L_x_53:
[----:B------:R-:W-:Y:S05]  /*9ed0*/  BSYNC B0 ;  /* 0x0000000000007941 */ /* 0x000fea0003800000 */
.L_x_52:
[----:B-1-3--:R-:W3:Y:S04]  /*9ee0*/  LDL.LU R0, [R1] ;  /* 0x0000000001007983 */ /* 0x00aee80000300800 */
[----:B------:R-:W4:Y:S04]  /*9ef0*/  LDL.LU R13, [R1+0x4] ;  /* 0x00000400010d7983 */ /* 0x000f280000300800 */
        /* <DEDUP_REMOVED lines=11> */
[----:B------:R-:W4:Y:S01]  /*9fb0*/  LDL.LU R153, [R1+0x3c] ;  /* 0x00003c0001997983 */ /* 0x000f220000300800 */
[----:B--2---:R-:W-:Y:S01]  /*9fc0*/  HADD2.F32 R175, -RZ, R8.H1_H1 ;  /* 0x30000008ffaf7230 */ /* 0x004fe20000004100 */
[----:B------:R-:W-:-:S02]  /*9fd0*/  MOV R177, 0x3bbb989d ;  /* 0x3bbb989d00b17802 */ /* 0x000fc40000000f00 */
[----:B------:R-:W2:Y:S01]  /*9fe0*/  LDL.LU R161, [R1+0x10] ;  /* 0x0000100001a17983 */ /* 0x000ea20000300800 */
[----:B------:R-:W-:Y:S01]  /*9ff0*/  MOV R178, 0x437c0000 ;  /* 0x437c000000b27802 */ /* 0x000fe20000000f00 */
[----:B------:R-:W-:Y:S02]  /*a000*/  HADD2.F32 R168, -RZ, R10.H1_H1 ;  /* 0x3000000affa87230 */ /* 0x000fe40000004100 */
[----:B---3-5:R-:W-:Y:S01]  /*a010*/  FMUL R176, R17, R0 ;  /* 0x0000000011b07220 */ /* 0x028fe20000400000 */
[----:B------:R-:W-:-:S05]  /*a020*/  HADD2.F32 R0, -RZ, R8.H0_H0 ;  /* 0x20000008ff007230 */ /* 0x000fca0000004100 */
[C---:B------:R-:W-:Y:S01]  /*a030*/  FFMA R176, R16.reuse, R0, R176 ;  /* 0x0000000010b07223 */ /* 0x040fe200000000b0 */
[C---:B----4-:R-:W-:Y:S01]  /*a040*/  FMUL R0, R17.reuse, R13 ;  /* 0x0000000d11007220 */ /* 0x050fe20000400000 */
[C---:B------:R-:W-:Y:S01]  /*a050*/  FMUL R174, R17.reuse, R2 ;  /* 0x0000000211ae7220 */ /* 0x040fe20000400000 */
[--C-:B------:R-:W-:Y:S02]  /*a060*/  HADD2.F32 R2, -RZ, R9.reuse.H0_H0 ;  /* 0x20000009ff027230 */ /* 0x100fe40000004100 */
[C---:B------:R-:W-:Y:S01]  /*a070*/  FFMA R175, R16.reuse, R175, R0 ;  /* 0x000000af10af7223 */ /* 0x040fe20000000000 */
[C---:B------:R-:W-:Y:S01]  /*a080*/  FMUL R173, R17.reuse, R3 ;  /* 0x0000000311ad7220 */ /* 0x040fe20000400000 */
[----:B------:R-:W-:Y:S01]  /*a090*/  FMUL R167, R17, R159 ;  /* 0x0000009f11a77220 */ /* 0x000fe20000400000 */
[----:B------:R-:W-:Y:S01]  /*a0a0*/  FFMA R174, R16, R2, R174 ;  /* 0x0000000210ae7223 */ /* 0x000fe200000000ae */
[----:B------:R-:W3:Y:S01]  /*a0b0*/  LDL.LU R159, [R1+0x20] ;  /* 0x00002000019f7983 */ /* 0x000ee20000300800 */
[-C--:B------:R-:W-:Y:S01]  /*a0c0*/  FFMA.SAT R0, -R176, R177.reuse, 0.5 ;  /* 0x3f000000b0007423 */ /* 0x080fe200000021b1 */
[----:B------:R-:W-:Y:S01]  /*a0d0*/  FFMA.SAT R13, -R175, R177, 0.5 ;  /* 0x3f000000af0d7423 */ /* 0x000fe200000021b1 */
[----:B------:R-:W-:-:S02]  /*a0e0*/  HADD2.F32 R2, -RZ, R9.H1_H1 ;  /* 0x30000009ff027230 */ /* 0x000fc40000004100 */
[-C--:B------:R-:W-:Y:S01]  /*a0f0*/  FFMA.RM R0, R0, R178.reuse, 12582913 ;  /* 0x4b40000100007423 */ /* 0x080fe200000040b2 */
[----:B------:R-:W-:-:S03]  /*a100*/  FFMA.RM R13, R13, R178, 12582913 ;  /* 0x4b4000010d0d7423 */ /* 0x000fc600000040b2 */
[----:B------:R-:W-:Y:S01]  /*a110*/  FADD R3, R0, -12583039 ;  /* 0xcb40007f00037421 */ /* 0x000fe20000000000 */
[----:B------:R-:W-:Y:S01]  /*a120*/  FFMA R173, R16, R2, R173 ;  /* 0x0000000210ad7223 */ /* 0x000fe200000000ad */
[----:B------:R-:W-:Y:S02]  /*a130*/  FADD R2, R13, -12583039 ;  /* 0xcb40007f0d027421 */ /* 0x000fe40000000000 */
[C---:B------:R-:W-:Y:S02]  /*a140*/  FFMA R14, -R176.reuse, 1.4426950216293334961, -R3 ;  /* 0x3fb8aa3bb00e7823 */ /* 0x040fe40000000903 */
[----:B------:R-:W-:Y:S02]  /*a150*/  FFMA R15, -R175, 1.4426950216293334961, -R2 ;  /* 0x3fb8aa3baf0f7823 */ /* 0x000fe40000000902 */
[----:B------:R-:W-:-:S04]  /*a160*/  FFMA R2, -R176, 1.925963033500011079e-08, R14 ;  /* 0x32a57060b0027823 */ /* 0x000fc8000000010e */
[----:B------:R1:W-:Y:S01]  /*a170*/  MUFU.EX2 R20, R2 ;  /* 0x0000000200147308 */ /* 0x0003e20000000800 */
[----:B------:R-:W-:Y:S01]  /*a180*/  FFMA R14, -R175, 1.925963033500011079e-08, R15 ;  /* 0x32a57060af0e7823 */ /* 0x000fe2000000010f */
[----:B-1----:R-:W-:-:S06]  /*a190*/  FFMA.SAT R2, -R173, R177, 0.5 ;  /* 0x3f000000ad027423 */ /* 0x002fcc00000021b1 */
[----:B------:R1:W-:Y:S01]  /*a1a0*/  MUFU.EX2 R21, R14 ;  /* 0x0000000e00157308 */ /* 0x0003e20000000800 */
[----:B------:R-:W-:Y:S01]  /*a1b0*/  FFMA.RM R2, R2, R178, 12582913 ;  /* 0x4b40000102027423 */ /* 0x000fe200000040b2 */
[----:B------:R-:W-:-:S03]  /*a1c0*/  FFMA.SAT R3, -R174, R177, 0.5 ;  /* 0x3f000000ae037423 */ /* 0x000fc600000021b1 */
[----:B-1----:R-:W-:Y:S01]  /*a1d0*/  FADD R14, R2, -12583039 ;  /* 0xcb40007f020e7421 */ /* 0x002fe20000000000 */
[----:B------:R-:W-:-:S03]  /*a1e0*/  FFMA.RM R3, R3, R178, 12582913 ;  /* 0x4b40000103037423 */ /* 0x000fc600000040b2 */
[----:B------:R-:W-:Y:S01]  /*a1f0*/  FFMA R14, -R173, 1.4426950216293334961, -R14 ;  /* 0x3fb8aa3bad0e7823 */ /* 0x000fe2000000090e */
[----:B------:R-:W-:-:S03]  /*a200*/  FADD R15, R3, -12583039 ;  /* 0xcb40007f030f7421 */ /* 0x000fc60000000000 */
[----:B------:R-:W-:Y:S01]  /*a210*/  FFMA R14, -R173, 1.925963033500011079e-08, R14 ;  /* 0x32a57060ad0e7823 */ /* 0x000fe2000000010e */
[----:B------:R-:W-:Y:S01]  /*a220*/  FFMA R15, -R174, 1.4426950216293334961, -R15 ;  /* 0x3fb8aa3bae0f7823 */ /* 0x000fe2000000090f */
[----:B------:R-:W-:-:S04]  /*a230*/  SHF.L.U32 R170, R2, 0x17, RZ ;  /* 0x0000001702aa7819 */ /* 0x000fc800000006ff */
[----:B------:R-:W1:Y:S01]  /*a240*/  MUFU.EX2 R14, R14 ;  /* 0x0000000e000e7308 */ /* 0x000e620000000800 */
[----:B------:R-:W-:Y:S01]  /*a250*/  FFMA R15, -R174, 1.925963033500011079e-08, R15 ;  /* 0x32a57060ae0f7823 */ /* 0x000fe2000000010f */
[----:B------:R-:W-:Y:S02]  /*a260*/  HADD2.F32 R2, -RZ, R10.H0_H0 ;  /* 0x2000000aff027230 */ /* 0x000fe40000004100 */
[----:B--2---:R-:W-:-:S04]  /*a270*/  FMUL R169, R17, R161 ;  /* 0x000000a111a97220 */ /* 0x004fc80000400000 */
[C---:B------:R-:W-:Y:S01]  /*a280*/  FFMA R169, R16.reuse, R2, R169 ;  /* 0x0000000210a97223 */ /* 0x040fe200000000a9 */
[----:B------:R-:W2:Y:S01]  /*a290*/  MUFU.EX2 R15, R15 ;  /* 0x0000000f000f7308 */ /* 0x000ea20000000800 */
[----:B------:R-:W-:Y:S01]  /*a2a0*/  FMUL R2, R17, R160 ;  /* 0x000000a011027220 */ /* 0x000fe20000400000 */
[----:B------:R-:W-:Y:S01]  /*a2b0*/  SHF.L.U32 R171, R3, 0x17, RZ ;  /* 0x0000001703ab7819 */ /* 0x000fe200000006ff */
[--C-:B------:R-:W-:Y:S02]  /*a2c0*/  HADD2.F32 R3, -RZ, R11.reuse.H0_H0 ;  /* 0x2000000bff037230 */ /* 0x100fe40000004100 */
[----:B------:R-:W-:Y:S01]  /*a2d0*/  FFMA R168, R16, R168, R2 ;  /* 0x000000a810a87223 */ /* 0x000fe20000000002 */
[-C--:B------:R-:W-:Y:S01]  /*a2e0*/  FFMA.SAT R2, -R169, R177.reuse, 0.5 ;  /* 0x3f000000a9027423 */ /* 0x080fe200000021b1 */
[----:B-1----:R-:W-:Y:S02]  /*a2f0*/  FFMA R170, R170, R14, 1 ;  /* 0x3f800000aaaa7423 */ /* 0x002fe4000000000e */
[----:B------:R-:W-:Y:S01]  /*a300*/  FFMA.SAT R14, -R168, R177, 0.5 ;  /* 0x3f000000a80e7423 */ /* 0x000fe200000021b1 */
[----:B------:R-:W-:Y:S01]  /*a310*/  FFMA R167, R16, R3, R167 ;  /* 0x0000000310a77223 */ /* 0x000fe200000000a7 */
[----:B------:R-:W-:Y:S01]  /*a320*/  FFMA.RM R2, R2, R178, 12582913 ;  /* 0x4b40000102027423 */ /* 0x000fe200000040b2 */
[----:B------:R-:W-:-:S02]  /*a330*/  HADD2.F32 R3, -RZ, R11.H1_H1 ;  /* 0x3000000bff037230 */ /* 0x000fc40000004100 */
[----:B------:R-:W-:Y:S01]  /*a340*/  FMUL R166, R17, R22 ;  /* 0x0000001611a67220 */ /* 0x000fe20000400000 */
[----:B------:R-:W-:Y:S01]  /*a350*/  SHF.L.U32 R172, R13, 0x17, RZ ;  /* 0x000000170dac7819 */ /* 0x000fe200000006ff */
[----:B------:R-:W-:Y:S01]  /*a360*/  FFMA.RM R14, R14, R178, 12582913 ;  /* 0x4b4000010e0e7423 */ /* 0x000fe200000040b2 */
[----:B------:R-:W-:Y:S01]  /*a370*/  FADD R13, R2, -12583039 ;  /* 0xcb40007f020d7421 */ /* 0x000fe20000000000 */
[----:B------:R-:W-:Y:S01]  /*a380*/  SHF.L.U32 R0, R0, 0x17, RZ ;  /* 0x0000001700007819 */ /* 0x000fe200000006ff */
[----:B------:R-:W-:Y:S01]  /*a390*/  FFMA R166, R16, R3, R166 ;  /* 0x0000000310a67223 */ /* 0x000fe200000000a6 */
[----:B--2---:R-:W-:Y:S01]  /*a3a0*/  FFMA R171, R171, R15, 1 ;  /* 0x3f800000abab7423 */ /* 0x004fe2000000000f */
[----:B------:R-:W-:Y:S01]  /*a3b0*/  FADD R3, R14, -12583039 ;  /* 0xcb40007f0e037421 */ /* 0x000fe20000000000 */
[C---:B------:R-:W-:Y:S01]  /*a3c0*/  FFMA R15, -R169.reuse, 1.4426950216293334961, -R13 ;  /* 0x3fb8aa3ba90f7823 */ /* 0x040fe2000000090d */
[----:B------:R-:W-:Y:S02]  /*a3d0*/  FFMA R0, R0, R20, 1 ;  /* 0x3f80000000007423 */ /* 0x000fe40000000014 */
[----:B------:R-:W-:Y:S01]  /*a3e0*/  FFMA R20, -R168, 1.4426950216293334961, -R3 ;  /* 0x3fb8aa3ba8147823 */ /* 0x000fe20000000903 */
[----:B------:R-:W-:Y:S01]  /*a3f0*/  FFMA R3, -R169, 1.925963033500011079e-08, R15 ;  /* 0x32a57060a9037823 */ /* 0x000fe2000000010f */
[----:B------:R-:W-:Y:S01]  /*a400*/  FFMA R172, R172, R21, 1 ;  /* 0x3f800000acac7423 */ /* 0x000fe20000000015 */
[----:B------:R-:W-:Y:S01]  /*a410*/  SHF.L.U32 R165, R2, 0x17, RZ ;  /* 0x0000001702a57819 */ /* 0x000fe200000006ff */
[----:B------:R-:W-:Y:S01]  /*a420*/  HADD2.F32 R2, -RZ, R4.H0_H0 ;  /* 0x20000004ff027230 */ /* 0x000fe20000004100 */
[----:B------:R1:W-:Y:S01]  /*a430*/  MUFU.EX2 R21, R3 ;  /* 0x0000000300157308 */ /* 0x0003e20000000800 */
[----:B------:R-:W-:Y:S01]  /*a440*/  FFMA R15, -R168, 1.925963033500011079e-08, R20 ;  /* 0x32a57060a80f7823 */ /* 0x000fe20000000114 */
[----:B------:R-:W-:Y:S01]  /*a450*/  FMUL R160, R17, R158 ;  /* 0x0000009e11a07220 */ /* 0x000fe20000400000 */
[----:B-1----:R-:W-:-:S04]  /*a460*/  FFMA.SAT R3, -R166, R177, 0.5 ;  /* 0x3f000000a6037423 */ /* 0x002fc800000021b1 */
[-C--:B------:R-:W-:Y:S01]  /*a470*/  FFMA.RM R3, R3, R178.reuse, 12582913 ;  /* 0x4b40000103037423 */ /* 0x080fe200000040b2 */
[----:B------:R-:W-:Y:S01]  /*a480*/  FFMA.SAT R13, -R167, R177, 0.5 ;  /* 0x3f000000a70d7423 */ /* 0x000fe200000021b1 */
[----:B------:R1:W2:Y:S03]  /*a490*/  MUFU.EX2 R22, R15 ;  /* 0x0000000f00167308 */ /* 0x0002a60000000800 */
[----:B------:R-:W-:Y:S01]  /*a4a0*/  SHF.L.U32 R162, R3, 0x17, RZ ;  /* 0x0000001703a27819 */ /* 0x000fe200000006ff */
[----:B------:R-:W-:Y:S01]  /*a4b0*/  FFMA.RM R13, R13, R178, 12582913 ;  /* 0x4b4000010d0d7423 */ /* 0x000fe200000040b2 */
[----:B-1----:R-:W-:-:S03]  /*a4c0*/  FADD R15, R3, -12583039 ;  /* 0xcb40007f030f7421 */ /* 0x002fc60000000000 */
[C---:B------:R-:W-:Y:S01]  /*a4d0*/  FADD R20, R13.reuse, -12583039 ;  /* 0xcb40007f0d147421 */ /* 0x040fe20000000000 */
[----:B------:R-:W-:Y:S02]  /*a4e0*/  SHF.L.U32 R163, R13, 0x17, RZ ;  /* 0x000000170da37819 */ /* 0x000fe400000006ff */
[----:B------:R-:W-:Y:S01]  /*a4f0*/  SHF.L.U32 R164, R14, 0x17, RZ ;  /* 0x000000170ea47819 */ /* 0x000fe200000006ff */
[C---:B------:R-:W-:Y:S01]  /*a500*/  FMUL R157, R17.reuse, R157 ;  /* 0x0000009d119d7220 */ /* 0x040fe20000400000 */
[C---:B------:R-:W-:Y:S01]  /*a510*/  FMUL R154, R17.reuse, R154 ;  /* 0x0000009a119a7220 */ /* 0x040fe20000400000 */
[C---:B------:R-:W-:Y:S01]  /*a520*/  FMUL R152, R17.reuse, R152 ;  /* 0x0000009811987220 */ /* 0x040fe20000400000 */
[C---:B------:R-:W-:Y:S01]  /*a530*/  FMUL R23, R17.reuse, R23 ;  /* 0x0000001711177220 */ /* 0x040fe20000400000 */
[C---:B------:R-:W-:Y:S01]  /*a540*/  FMUL R155, R17.reuse, R155 ;  /* 0x0000009b119b7220 */ /* 0x040fe20000400000 */
[----:B------:R-:W-:Y:S01]  /*a550*/  FMUL R153, R17, R153 ;  /* 0x0000009911997220 */ /* 0x000fe20000400000 */
[----:B--2---:R-:W-:Y:S01]  /*a560*/  FFMA R164, R164, R22, 1 ;  /* 0x3f800000a4a47423 */ /* 0x004fe20000000016 */
[----:B------:R-:W-:Y:S01]  /*a570*/  FFMA R165, R165, R21, 1 ;  /* 0x3f800000a5a57423 */ /* 0x000fe20000000015 */
[----:B------:R-:W-:-:S04]  /*a580*/  FFMA R20, -R167, 1.4426950216293334961, -R20 ;  /* 0x3fb8aa3ba7147823 */ /* 0x000fc80000000914 */
[----:B------:R-:W-:-:S06]  /*a590*/  FFMA R20, -R167, 1.925963033500011079e-08, R20 ;  /* 0x32a57060a7147823 */ /* 0x000fcc0000000114 */
[----:B------:R-:W-:Y:S01]  /*a5a0*/  MUFU.EX2 R20, R20 ;  /* 0x0000001400147308 */ /* 0x000fe20000000800 */
[----:B------:R-:W-:Y:S01]  /*a5b0*/  FFMA R15, -R166, 1.4426950216293334961, -R15 ;  /* 0x3fb8aa3ba60f7823 */ /* 0x000fe2000000090f */
[----:B---3--:R-:W-:-:S04]  /*a5c0*/  FMUL R161, R17, R159 ;  /* 0x0000009f11a17220 */ /* 0x008fc80000400000 */
[----:B------:R-:W-:Y:S01]  /*a5d0*/  FFMA R161, R16, R2, R161 ;  /* 0x0000000210a17223 */ /* 0x000fe200000000a1 */
[----:B------:R-:W-:-:S03]  /*a5e0*/  HADD2.F32 R2, -RZ, R4.H1_H1 ;  /* 0x30000004ff027230 */ /* 0x000fc60000004100 */
[-C--:B------:R-:W-:Y:S02]  /*a5f0*/  FFMA.SAT R3, -R161, R177.reuse, 0.5 ;  /* 0x3f000000a1037423 */ /* 0x080fe400000021b1 */
[----:B------:R-:W-:Y:S02]  /*a600*/  FFMA R160, R16, R2, R160 ;  /* 0x0000000210a07223 */ /* 0x000fe400000000a0 */
[-C--:B------:R-:W-:Y:S02]  /*a610*/  FFMA.RM R3, R3, R178.reuse, 12582913 ;  /* 0x4b40000103037423 */ /* 0x080fe400000040b2 */
[----:B------:R-:W-:Y:S02]  /*a620*/  FFMA.SAT R2, -R160, R177, 0.5 ;  /* 0x3f000000a0027423 */ /* 0x000fe400000021b1 */
[----:B------:R-:W-:Y:S02]  /*a630*/  FADD R13, R3, -12583039 ;  /* 0xcb40007f030d7421 */ /* 0x000fe40000000000 */
[----:B------:R-:W-:-:S02]  /*a640*/  FFMA.RM R2, R2, R178, 12582913 ;  /* 0x4b40000102027423 */ /* 0x000fc400000040b2 */
[----:B------:R-:W-:Y:S02]  /*a650*/  FFMA R14, -R161, 1.4426950216293334961, -R13 ;  /* 0x3fb8aa3ba10e7823 */ /* 0x000fe4000000090d */
[C---:B------:R-:W-:Y:S01]  /*a660*/  FADD R13, R2.reuse, -12583039 ;  /* 0xcb40007f020d7421 */ /* 0x040fe20000000000 */
[----:B------:R-:W-:Y:S01]  /*a670*/  SHF.L.U32 R158, R2, 0x17, RZ ;  /* 0x00000017029e7819 */ /* 0x000fe200000006ff */
[----:B------:R-:W-:-:S05]  /*a680*/  HADD2.F32 R2, -RZ, R5.H0_H0 ;  /* 0x20000005ff027230 */ /* 0x000fca0000004100 */
[----:B------:R-:W-:Y:S01]  /*a690*/  FFMA R157, R16, R2, R157 ;  /* 0x00000002109d7223 */ /* 0x000fe2000000009d */
[----:B------:R-:W-:-:S05]  /*a6a0*/  HADD2.F32 R2, -RZ, R5.H1_H1 ;  /* 0x30000005ff027230 */ /* 0x000fca0000004100 */
[----:B------:R-:W-:Y:S01]  /*a6b0*/  FFMA R154, R16, R2, R154 ;  /* 0x00000002109a7223 */ /* 0x000fe2000000009a */
[----:B------:R-:W-:-:S05]  /*a6c0*/  HADD2.F32 R2, -RZ, R6.H0_H0 ;  /* 0x20000006ff027230 */ /* 0x000fca0000004100 */
[----:B------:R-:W-:Y:S01]  /*a6d0*/  FFMA R152, R16, R2, R152 ;  /* 0x0000000210987223 */ /* 0x000fe20000000098 */
[----:B------:R-:W-:-:S05]  /*a6e0*/  HADD2.F32 R2, -RZ, R6.H1_H1 ;  /* 0x30000006ff027230 */ /* 0x000fca0000004100 */
[----:B------:R-:W-:Y:S01]  /*a6f0*/  FFMA R23, R16, R2, R23 ;  /* 0x0000000210177223 */ /* 0x000fe20000000017 */
[--C-:B------:R-:W-:Y:S01]  /*a700*/  HADD2.F32 R2, -RZ, R7.reuse.H0_H0 ;  /* 0x20000007ff027230 */ /* 0x100fe20000004100 */
[----:B------:R-:W-:Y:S01]  /*a710*/  SHF.L.U32 R159, R3, 0x17, RZ ;  /* 0x00000017039f7819 */ /* 0x000fe200000006ff */
[----:B------:R-:W-:-:S03]  /*a720*/  HADD2.F32 R3, -RZ, R7.H1_H1 ;  /* 0x30000007ff037230 */ /* 0x000fc60000004100 */
[C---:B------:R-:W-:Y:S01]  /*a730*/  FFMA R155, R16.reuse, R2, R155 ;  /* 0x00000002109b7223 */ /* 0x040fe2000000009b */
[----:B------:R-:W-:Y:S01]  /*a740*/  FFMA.SAT R2, -R157, R177, 0.5 ;  /* 0x3f0000009d027423 */ /* 0x000fe200000021b1 */
[----:B------:R-:W-:-:S03]  /*a750*/  FFMA R153, R16, R3, R153 ;  /* 0x0000000310997223 */ /* 0x000fc60000000099 */
[----:B------:R-:W-:-:S04]  /*a760*/  FFMA.RM R2, R2, R178, 12582913 ;  /* 0x4b40000102027423 */ /* 0x000fc800000040b2 */
[----:B------:R-:W-:-:S04]  /*a770*/  FADD R3, R2, -12583039 ;  /* 0xcb40007f02037421 */ /* 0x000fc80000000000 */
[----:B------:R-:W-:-:S04]  /*a780*/  FFMA R3, -R157, 1.4426950216293334961, -R3 ;  /* 0x3fb8aa3b9d037823 */ /* 0x000fc80000000903 */
[----:B------:R-:W-:-:S06]  /*a790*/  FFMA R3, -R157, 1.925963033500011079e-08, R3 ;  /* 0x32a570609d037823 */ /* 0x000fcc0000000103 */
[----:B------:R-:W1:Y:S01]  /*a7a0*/  MUFU.EX2 R3, R3 ;  /* 0x0000000300037308 */ /* 0x000e620000000800 */
[----:B------:R-:W-:Y:S01]  /*a7b0*/  SHF.L.U32 R22, R2, 0x17, RZ ;  /* 0x0000001702167819 */ /* 0x000fe200000006ff */
[----:B------:R-:W-:-:S04]  /*a7c0*/  FFMA.SAT R2, -R154, R177, 0.5 ;  /* 0x3f0000009a027423 */ /* 0x000fc800000021b1 */
[----:B------:R-:W-:Y:S01]  /*a7d0*/  FFMA.RM R2, R2, R178, 12582913 ;  /* 0x4b40000102027423 */ /* 0x000fe200000040b2 */
[----:B-1----:R-:W-:-:S03]  /*a7e0*/  FFMA R22, R22, R3, 1 ;  /* 0x3f80000016167423 */ /* 0x002fc60000000003 */
        /* <DEDUP_REMOVED lines=12> */
[----:B------:R-:W-:Y:S01]  /*a8b0*/  FFMA R163, R163, R20, 1 ;  /* 0x3f800000a3a37423 */ /* 0x000fe20000000014 */
[----:B------:R-:W-:Y:S01]  /*a8c0*/  SHF.L.U32 R20, R2, 0x17, RZ ;  /* 0x0000001702147819 */ /* 0x000fe200000006ff */
[----:B------:R-:W-:-:S04]  /*a8d0*/  FFMA.SAT R2, -R23, R177, 0.5 ;  /* 0x3f00000017027423 */ /* 0x000fc800000021b1 */
[----:B------:R-:W-:Y:S01]  /*a8e0*/  FFMA.RM R2, R2, R178, 12582913 ;  /* 0x4b40000102027423 */ /* 0x000fe200000040b2 */
[----:B------:R-:W-:Y:S01]  /*a8f0*/  FFMA R15, -R166, 1.925963033500011079e-08, R15 ;  /* 0x32a57060a60f7823 */ /* 0x000fe2000000010f */
[----:B-1----:R-:W-:Y:S02]  /*a900*/  FFMA R20, R20, R3, 1 ;  /* 0x3f80000014147423 */ /* 0x002fe40000000003 */
[----:B------:R-:W-:-:S04]  /*a910*/  FADD R3, R2, -12583039 ;  /* 0xcb40007f02037421 */ /* 0x000fc80000000000 */
[C---:B------:R-:W-:Y:S01]  /*a920*/  FFMA R3, -R23.reuse, 1.4426950216293334961, -R3 ;  /* 0x3fb8aa3b17037823 */ /* 0x040fe20000000903 */
[----:B------:R-:W1:Y:S03]  /*a930*/  MUFU.EX2 R15, R15 ;  /* 0x0000000f000f7308 */ /* 0x000e660000000800 */
[----:B------:R-:W-:Y:S01]  /*a940*/  FFMA R3, -R23, 1.925963033500011079e-08, R3 ;  /* 0x32a5706017037823 */ /* 0x000fe20000000103 */
[----:B------:R-:W-:-:S04]  /*a950*/  FFMA R13, -R160, 1.4426950216293334961, -R13 ;  /* 0x3fb8aa3ba00d7823 */ /* 0x000fc8000000090d */
[----:B------:R-:W-:Y:S01]  /*a960*/  FFMA R13, -R160, 1.925963033500011079e-08, R13 ;  /* 0x32a57060a00d7823 */ /* 0x000fe2000000010d */
[----:B------:R-:W2:Y:S08]  /*a970*/  MUFU.EX2 R3, R3 ;  /* 0x0000000300037308 */ /* 0x000eb00000000800 */
[----:B------:R-:W3:Y:S01]  /*a980*/  MUFU.EX2 R13, R13 ;  /* 0x0000000d000d7308 */ /* 0x000ee20000000800 */
[----:B-1----:R-:W-:Y:S01]  /*a990*/  FFMA R162, R162, R15, 1 ;  /* 0x3f800000a2a27423 */ /* 0x002fe2000000000f */
[----:B------:R-:W-:Y:S01]  /*a9a0*/  SHF.L.U32 R15, R2, 0x17, RZ ;  /* 0x00000017020f7819 */ /* 0x000fe200000006ff */
[----:B------:R-:W-:-:S04]  /*a9b0*/  FFMA.SAT R2, -R153, R177, 0.5 ;  /* 0x3f00000099027423 */ /* 0x000fc800000021b1 */
[----:B--2---:R-:W-:Y:S01]  /*a9c0*/  FFMA R15, R15, R3, 1 ;  /* 0x3f8000000f0f7423 */ /* 0x004fe20000000003 */
[----:B------:R-:W-:-:S04]  /*a9d0*/  FFMA.SAT R3, -R155, R177, 0.5 ;  /* 0x3f0000009b037423 */ /* 0x000fc800000021b1 */
[-C--:B------:R-:W-:Y:S01]  /*a9e0*/  FFMA.RM R3, R3, R178.reuse, 12582913 ;  /* 0x4b40000103037423 */ /* 0x080fe200000040b2 */
[----:B---3--:R-:W-:Y:S01]  /*a9f0*/  FFMA R158, R158, R13, 1 ;  /* 0x3f8000009e9e7423 */ /* 0x008fe2000000000d */
[----:B------:R-:W-:Y:S02]  /*aa00*/  FFMA.RM R13, R2, R178, 12582913 ;  /* 0x4b400001020d7423 */ /* 0x000fe400000040b2 */
[----:B------:R-:W-:Y:S01]  /*aa10*/  FADD R2, R3, -12583039 ;  /* 0xcb40007f03027421 */ /* 0x000fe20000000000 */
[----:B------:R-:W-:-:S03]  /*aa20*/  FFMA R14, -R161, 1.925963033500011079e-08, R14 ;  /* 0x32a57060a10e7823 */ /* 0x000fc6000000010e */
[----:B------:R-:W-:-:S03]  /*aa30*/  FFMA R2, -R155, 1.4426950216293334961, -R2 ;  /* 0x3fb8aa3b9b027823 */ /* 0x000fc60000000902 */
[----:B------:R-:W1:Y:S01]  /*aa40*/  MUFU.EX2 R14, R14 ;  /* 0x0000000e000e7308 */ /* 0x000e620000000800 */
[----:B------:R-:W-:-:S07]  /*aa50*/  FFMA R2, -R155, 1.925963033500011079e-08, R2 ;  /* 0x32a570609b027823 */ /* 0x000fce0000000102 */
[----:B------:R-:W2:Y:S01]  /*aa60*/  MUFU.EX2 R2, R2 ;  /* 0x0000000200027308 */ /* 0x000ea20000000800 */
[----:B-1----:R-:W-:Y:S01]  /*aa70*/  FFMA R159, R159, R14, 1 ;  /* 0x3f8000009f9f7423 */ /* 0x002fe2000000000e */
[----:B------:R-:W-:-:S05]  /*aa80*/  SHF.L.U32 R14, R3, 0x17, RZ ;  /* 0x00000017030e7819 */ /* 0x000fca00000006ff */
[----:B--2---:R-:W-:Y:S01]  /*aa90*/  FFMA R14, R14, R2, 1 ;  /* 0x3f8000000e0e7423 */ /* 0x004fe20000000002 */
[----:B------:R-:W-:-:S04]  /*aaa0*/  FADD R2, R13, -12583039 ;  /* 0xcb40007f0d027421 */ /* 0x000fc80000000000 */
[----:B------:R-:W-:-:S04]  /*aab0*/  FFMA R2, -R153, 1.4426950216293334961, -R2 ;  /* 0x3fb8aa3b99027823 */ /* 0x000fc80000000902 */
[----:B------:R-:W-:-:S06]  /*aac0*/  FFMA R2, -R153, 1.925963033500011079e-08, R2 ;  /* 0x32a5706099027823 */ /* 0x000fcc0000000102 */
[----:B------:R-:W1:Y:S01]  /*aad0*/  MUFU.EX2 R2, R2 ;  /* 0x0000000200027308 */ /* 0x000e620000000800 */
[----:B------:R-:W-:-:S05]  /*aae0*/  SHF.L.U32 R13, R13, 0x17, RZ ;  /* 0x000000170d0d7819 */ /* 0x000fca00000006ff */
[----:B-1----:R-:W-:Y:S01]  /*aaf0*/  FFMA R13, R13, R2, 1 ;  /* 0x3f8000000d0d7423 */ /* 0x002fe20000000002 */
[----:B------:R-:W-:-:S04]  /*ab00*/  IADD3 R2, R0, 0x1800000, RZ ;  /* 0x0180000000027810 */ /* 0x000fc80007ffe0ff */
[----:B------:R-:W-:-:S04]  /*ab10*/  LOP3.LUT R2, R2, 0x7f800000, RZ, 0xc0, !PT ;  /* 0x7f80000002027812 */ /* 0x000fc800078ec0ff */
[----:B------:R-:W-:Y:S01]  /*ab20*/  ISETP.GT.U32.AND P2, PT, R2, 0x1ffffff, PT ;  /* 0x01ffffff0200780c */ /* 0x000fe20003f44070 */
[----:B------:R-:W-:-:S12]  /*ab30*/  BSSY B1, `(.L_x_56) ;  /* 0x000000a000017945 */ /* 0x000fd80003800000 */
[----:B------:R-:W-:Y:S05]  /*ab40*/  @P2 BRA `(.L_x_57) ;  /* 0x0000000000102947 */ /* 0x000fea0003800000 */
[----:B------:R-:W-:-:S07]  /*ab50*/  MOV R2, 0xab70 ;  /* 0x0000ab7000027802 */ /* 0x000fce0000000f00 */
[----:B------:R-:W-:Y:S05]  /*ab60*/  CALL.REL.NOINC `($__internal_0_$__cuda_sm20_rcp_rn_f32_slowpath) ;  /* 0x0000024000b47944 */ /* 0x000fea0003c00000 */
[----:B------:R-:W-:Y:S01]  /*ab70*/  MOV R177, R0 ;  /* 0x0000000000b17202 */ /* 0x000fe20000000f00 */
[----:B------:R-:W-:Y:S06]  /*ab80*/  BRA `(.L_x_58) ;  /* 0x0000000000107947 */ /* 0x000fec0003800000 */
.L_x_57:
[----:B------:R-:W1:Y:S02]  /*ab90*/  MUFU.RCP R177, R0 ;  /* 0x0000000000b17308 */ /* 0x000e640000001000 */
[----:B-1----:R-:W-:-:S04]  /*aba0*/  FFMA R0, R0, R177, -1 ;  /* 0xbf80000000007423 */ /* 0x002fc800000000b1 */
[----:B------:R-:W-:-:S04]  /*abb0*/  FADD.FTZ R0, -R0, -RZ ;  /* 0x800000ff00007221 */ /* 0x000fc80000010100 */
[----:B------:R-:W-:-:S07]  /*abc0*/  FFMA R177, R177, R0, R177 ;  /* 0x00000000b1b17223 */ /* 0x000fce00000000b1 */
.L_x_58:
[----:B------:R-:W-:Y:S05]  /*abd0*/  BSYNC B1 ;  /* 0x0000000000017941 */ /* 0x000fea0003800000 */
.L_x_56:
[----:B------:R-:W-:Y:S01]  /*abe0*/  IADD3 R0, R172, 0x1800000, RZ ;  /* 0x01800000ac007810 */ /* 0x000fe20007ffe0ff */
[----:B------:R-:W-:Y:S03]  /*abf0*/  BSSY B1, `(.L_x_59) ;  /* 0x000000d000017945 */ /* 0x000fe60003800000 */
[----:B------:R-:W-:-:S04]  /*ac00*/  LOP3.LUT R0, R0, 0x7f800000, RZ, 0xc0, !PT ;  /* 0x7f80000000007812 */ /* 0x000fc800078ec0ff */
[----:B------:R-:W-:-:S13]  /*ac10*/  ISETP.GT.U32.AND P2, PT, R0, 0x1ffffff, PT ;  /* 0x01ffffff0000780c */ /* 0x000fda0003f44070 */
[----:B------:R-:W-:Y:S05]  /*ac20*/  @P2 BRA `(.L_x_60) ;  /* 0x0000000000142947 */ /* 0x000fea0003800000 */
[----:B------:R-:W-:Y:S02]  /*ac30*/  MOV R0, R172 ;  /* 0x000000ac00007202 */ /* 0x000fe40000000f00 */
[----:B------:R-:W-:-:S07]  /*ac40*/  MOV R2, 0xac60 ;  /* 0x0000ac6000027802 */ /* 0x000fce0000000f00 */
[----:B------:R-:W-:Y:S05]  /*ac50*/  CALL.REL.NOINC `($__internal_0_$__cuda_sm20_rcp_rn_f32_slowpath) ;  /* 0x0000024000787944 */ /* 0x000fea0003c00000 */
[----:B------:R-:W-:Y:S01]  /*ac60*/  MOV R172, R0 ;  /* 0x0000000000ac7202 */ /* 0x000fe20000000f00 */
[----:B------:R-:W-:Y:S06]  /*ac70*/  BRA `(.L_x_61) ;  /* 0x0000000000107947 */ /* 0x000fec0003800000 */
.L_x_60:
[----:B------:R-:W1:Y:S02]  /*ac80*/  MUFU.RCP R0, R172 ;  /* 0x000000ac00007308 */ /* 0x000e640000001000 */
[----:B-1----:R-:W-:-:S04]  /*ac90*/  FFMA R172, R172, R0, -1 ;  /* 0xbf800000acac7423 */ /* 0x002fc80000000000 */
[----:B------:R-:W-:-:S04]  /*aca0*/  FADD.FTZ R172, -R172, -RZ ;  /* 0x800000ffacac7221 */ /* 0x000fc80000010100 */
[----:B------:R-:W-:-:S07]  /*acb0*/  FFMA R172, R0, R172, R0 ;  /* 0x000000ac00ac7223 */ /* 0x000fce0000000000 */
.L_x_61:
[----:B------:R-:W-:Y:S05]  /*acc0*/  BSYNC B1 ;  /* 0x0000000000017941 */ /* 0x000fea0003800000 */
.L_x_59:
        /* <DEDUP_REMOVED lines=10> */
.L_x_63:
[----:B------:R-:W1:Y:S02]  /*ad70*/  MUFU.RCP R0, R171 ;  /* 0x000000ab00007308 */ /* 0x000e640000001000 */
[----:B-1----:R-:W-:-:S04]  /*ad80*/  FFMA R171, R171, R0, -1 ;  /* 0xbf800000abab7423 */ /* 0x002fc80000000000 */
[----:B------:R-:W-:-:S04]  /*ad90*/  FADD.FTZ R171, -R171, -RZ ;  /* 0x800000ffabab7221 */ /* 0x000fc80000010100 */
[----:B------:R-:W-:-:S07]  /*ada0*/  FFMA R171, R0, R171, R0 ;  /* 0x000000ab00ab7223 */ /* 0x000fce0000000000 */
.L_x_64:
[----:B------:R-:W-:Y:S05]  /*adb0*/  BSYNC B1 ;  /* 0x0000000000017941 */ /* 0x000fea0003800000 */
.L_x_62:
        /* <DEDUP_REMOVED lines=10> */
.L_x_66:
[----:B------:R-:W1:Y:S02]  /*ae60*/  MUFU.RCP R0, R170 ;  /* 0x000000aa00007308 */ /* 0x000e640000001000 */
[----:B-1----:R-:W-:-:S04]  /*ae70*/  FFMA R170, R170, R0, -1 ;  /* 0xbf800000aaaa7423 */ /* 0x002fc80000000000 */
[----:B------:R-:W-:-:S04]  /*ae80*/  FADD.FTZ R170, -R170, -RZ ;  /* 0x800000ffaaaa7221 */ /* 0x000fc80000010100 */
[----:B------:R-:W-:-:S07]  /*ae90*/  FFMA R170, R0, R170, R0 ;  /* 0x000000aa00aa7223 */ /* 0x000fce0000000000 */
.L_x_67:
[----:B------:R-:W-:Y:S05]  /*aea0*/  BSYNC B1 ;  /* 0x0000000000017941 */ /* 0x000fea0003800000 */
.L_x_65:
        /* <DEDUP_REMOVED lines=10> */
.L_x_69:
[----:B------:R-:W1:Y:S02]  /*af50*/  MUFU.RCP R0, R165 ;  /* 0x000000a500007308 */ /* 0x000e640000001000 */
[----:B-1----:R-:W-:-:S04]  /*af60*/  FFMA R165, R165, R0, -1 ;  /* 0xbf800000a5a57423 */ /* 0x002fc80000000000 */
[----:B------:R-:W-:-:S04]  /*af70*/  FADD.FTZ R165, -R165, -RZ ;  /* 0x800000ffa5a57221 */ /* 0x000fc80000010100 */
[----:B------:R-:W-:-:S07]  /*af80*/  FFMA R165, R0, R165, R0 ;  /* 0x000000a500a57223 */ /* 0x000fce0000000000 */
.L_x_70:
[----:B------:R-:W-:Y:S05]  /*af90*/  BSYNC B1 ;  /* 0x0000000000017941 */ /* 0x000fea0003800000 */
.L_x_68:
        /* <DEDUP_REMOVED lines=10> */
.L_x_72:
[----:B------:R-:W1:Y:S02]  /*b040*/  MUFU.RCP R0, R164 ;  /* 0x000000a400007308 */ /* 0x000e640000001000 */
[----:B-1----:R-:W-:-:S04]  /*b050*/  FFMA R164, R164, R0, -1 ;  /* 0xbf800000a4a47423 */ /* 0x002fc80000000000 */
[----:B------:R-:W-:-:S04]  /*b060*/  FADD.FTZ R164, -R164, -RZ ;  /* 0x800000ffa4a47221 */ /* 0x000fc80000010100 */
[----:B------:R-:W-:-:S07]  /*b070*/  FFMA R164, R0, R164, R0 ;  /* 0x000000a400a47223 */ /* 0x000fce0000000000 */
.L_x_73:
[----:B------:R-:W-:Y:S05]  /*b080*/  BSYNC B1 ;  /* 0x0000000000017941 */ /* 0x000fea0003800000 */
.L_x_71:
        /* <DEDUP_REMOVED lines=10> */
.L_x_75:
[----:B------:R-:W1:Y:S02]  /*b130*/  MUFU.RCP R0, R163 ;  /* 0x000000a300007308 */ /* 0x000e640000001000 */
[----:B-1----:R-:W-:-:S04]  /*b140*/  FFMA R163, R163, R0, -1 ;  /* 0xbf800000a3a37423 */ /* 0x002fc80000000000 */
[----:B------:R-:W-:-:S04]  /*b150*/  FADD.FTZ R163, -R163, -RZ ;  /* 0x800000ffa3a37221 */ /* 0x000fc80000010100 */
[----:B------:R-:W-:-:S07]  /*b160*/  FFMA R163, R0, R163, R0 ;  /* 0x000000a300a37223 */ /* 0x000fce0000000000 */
.L_x_76:
[----:B------:R-:W-:Y:S05]  /*b170*/  BSYNC B1 ;  /* 0x0000000000017941 */ /* 0x000fea0003800000 */
.L_x_74:
        /* <DEDUP_REMOVED lines=10> */
.L_x_78:
[----:B------:R-:W1:Y:S02]  /*b220*/  MUFU.RCP R0, R162 ;  /* 0x000000a200007308 */ /* 0x000e640000001000 */
[----:B-1----:R-:W-:-:S04]  /*b230*/  FFMA R162, R162, R0, -1 ;  /* 0xbf800000a2a27423 */ /* 0x002fc80000000000 */
[----:B------:R-:W-:-:S04]  /*b240*/  FADD.FTZ R162, -R162, -RZ ;  /* 0x800000ffa2a27221 */ /* 0x000fc80000010100 */
[----:B------:R-:W-:-:S07]  /*b250*/  FFMA R162, R0, R162, R0 ;  /* 0x000000a200a27223 */ /* 0x000fce0000000000 */
.L_x_79:
[----:B------:R-:W-:Y:S05]  /*b260*/  BSYNC B1 ;  /* 0x0000000000017941 */ /* 0x000fea0003800000 */
.L_x_77:
        /* <DEDUP_REMOVED lines=10> */
.L_x_81:
[----:B------:R-:W1:Y:S02]  /*b310*/  MUFU.RCP R0, R159 ;  /* 0x0000009f00007308 */ /* 0x000e640000001000 */
[----:B-1----:R-:W-:-:S04]  /*b320*/  FFMA R159, R159, R0, -1 ;  /* 0xbf8000009f9f7423 */ /* 0x002fc80000000000 */
[----:B------:R-:W-:-:S04]  /*b330*/  FADD.FTZ R159, -R159, -RZ ;  /* 0x800000ff9f9f7221 */ /* 0x000fc80000010100 */
[----:B------:R-:W-:-:S07]  /*b340*/  FFMA R159, R0, R159, R0 ;  /* 0x0000009f009f7223 */ /* 0x000fce0000000000 */
.L_x_82:
[----:B------:R-:W-:Y:S05]  /*b350*/  BSYNC B1 ;  /* 0x0000000000017941 */ /* 0x000fea0003800000 */
.L_x_80:
        /* <DEDUP_REMOVED lines=10> */
.L_x_84:
[----:B------:R-:W1:Y:S02]  /*b400*/  MUFU.RCP R0, R158 ;  /* 0x0000009e00007308 */ /* 0x000e640000001000 */
[----:B-1----:R-:W-:-:S04]  /*b410*/  FFMA R158, R158, R0, -1 ;  /* 0xbf8000009e9e7423 */ /* 0x002fc80000000000 */
[----:B------:R-:W-:-:S04]  /*b420*/  FADD.FTZ R158, -R158, -RZ ;  /* 0x800000ff9e9e7221 */ /* 0x000fc80000010100 */
[----:B------:R-:W-:-:S07]  /*b430*/  FFMA R158, R0, R158, R0 ;  /* 0x0000009e009e7223 */ /* 0x000fce0000000000 */
.L_x_85:
[----:B------:R-:W-:Y:S05]  /*b440*/  BSYNC B1 ;  /* 0x0000000000017941 */ /* 0x000fea0003800000 */
.L_x_83:
        /* <DEDUP_REMOVED lines=10> */
.L_x_87:
[----:B------:R-:W1:Y:S02]  /*b4f0*/  MUFU.RCP R0, R22 ;  /* 0x0000001600007308 */ /* 0x000e640000001000 */
[----:B-1----:R-:W-:-:S04]  /*b500*/  FFMA R22, R22, R0, -1 ;  /* 0xbf80000016167423 */ /* 0x002fc80000000000 */
[----:B------:R-:W-:-:S04]  /*b510*/  FADD.FTZ R22, -R22, -RZ ;  /* 0x800000ff16167221 */ /* 0x000fc80000010100 */
[----:B------:R-:W-:-:S07]  /*b520*/  FFMA R22, R0, R22, R0 ;  /* 0x0000001600167223 */ /* 0x000fce0000000000 */
.L_x_88:
[----:B------:R-:W-:Y:S05]  /*b530*/  BSYNC B1 ;  /* 0x0000000000017941 */ /* 0x000fea0003800000 */
.L_x_86:
        /* <DEDUP_REMOVED lines=10> */
.L_x_90:
[----:B------:R-:W1:Y:S02]  /*b5e0*/  MUFU.RCP R0, R21 ;  /* 0x0000001500007308 */ /* 0x000e640000001000 */
[----:B-1----:R-:W-:-:S04]  /*b5f0*/  FFMA R21, R21, R0, -1 ;  /* 0xbf80000015157423 */ /* 0x002fc80000000000 */
[----:B------:R-:W-:-:S04]  /*b600*/  FADD.FTZ R21, -R21, -RZ ;  /* 0x800000ff15157221 */ /* 0x000fc80000010100 */
[----:B------:R-:W-:-:S07]  /*b610*/  FFMA R21, R0, R21, R0 ;  /* 0x0000001500157223 */ /* 0x000fce0000000000 */
.L_x_91:
[----:B------:R-:W-:Y:S05]  /*b620*/  BSYNC B1 ;  /* 0x0000000000017941 */ /* 0x000fea0003800000 */
.L_x_89:
        /* <DEDUP_REMOVED lines=10> */
.L_x_93:
[----:B------:R-:W1:Y:S02]  /*b6d0*/  MUFU.RCP R0, R20 ;  /* 0x0000001400007308 */ /* 0x000e640000001000 */
[----:B-1----:R-:W-:-:S04]  /*b6e0*/  FFMA R20, R20, R0, -1 ;  /* 0xbf80000014147423 */ /* 0x002fc80000000000 */
[----:B------:R-:W-:-:S04]  /*b6f0*/  FADD.FTZ R20, -R20, -RZ ;  /* 0x800000ff14147221 */ /* 0x000fc80000010100 */
[----:B------:R-:W-:-:S07]  /*b700*/  FFMA R20, R0, R20, R0 ;  /* 0x0000001400147223 */ /* 0x000fce0000000000 */
.L_x_94:
[----:B------:R-:W-:Y:S05]  /*b710*/  BSYNC B1 ;  /* 0x0000000000017941 */ /* 0x000fea0003800000 */
.L_x_92:
        /* <DEDUP_REMOVED lines=10> */
.L_x_96:
[----:B------:R-:W1:Y:S02]  /*b7c0*/  MUFU.RCP R0, R15 ;  /* 0x0000000f00007308 */ /* 0x000e640000001000 */
[----:B-1----:R-:W-:-:S04]  /*b7d0*/  FFMA R15, R15, R0, -1 ;  /* 0xbf8000000f0f7423 */ /* 0x002fc80000000000 */
[----:B------:R-:W-:-:S04]  /*b7e0*/  FADD.FTZ R15, -R15, -RZ ;  /* 0x800000ff0f0f7221 */ /* 0x000fc80000010100 */
[----:B------:R-:W-:-:S07]  /*b7f0*/  FFMA R15, R0, R15, R0 ;  /* 0x0000000f000f7223 */ /* 0x000fce0000000000 */
.L_x_97:
[----:B------:R-:W-:Y:S05]  /*b800*/  BSYNC B1 ;  /* 0x0000000000017941 */ /* 0x000fea0003800000 */
.L_x_95:
        /* <DEDUP_REMOVED lines=10> */
.L_x_99:
[----:B------:R-:W1:Y:S02]  /*b8b0*/  MUFU.RCP R0, R14 ;  /* 0x0000000e00007308 */ /* 0x000e640000001000 */
[----:B-1----:R-:W-:-:S04]  /*b8c0*/  FFMA R14, R14, R0, -1 ;  /* 0xbf8000000e0e7423 */ /* 0x002fc80000000000 */
[----:B------:R-:W-:-:S04]  /*b8d0*/  FADD.FTZ R14, -R14, -RZ ;  /* 0x800000ff0e0e7221 */ /* 0x000fc80000010100 */
[----:B------:R-:W-:-:S07]  /*b8e0*/  FFMA R14, R0, R14, R0 ;  /* 0x0000000e000e7223 */ /* 0x000fce0000000000 */
.L_x_100:
[----:B------:R-:W-:Y:S05]  /*b8f0*/  BSYNC B1 ;  /* 0x0000000000017941 */ /* 0x000fea0003800000 */
.L_x_98:
        /* <DEDUP_REMOVED lines=8> */
[----:B------:R-:W-:Y:S05]  /*b980*/  BRA `(.L_x_103) ;  /* 0x0000000000107947 */ /* 0x000fea0003800000 */
.L_x_102:
[----:B------:R-:W1:Y:S02]  /*b990*/  MUFU.RCP R0, R13 ;  /* 0x0000000d00007308 */ /* 0x000e640000001000 */
[----:B-1----:R-:W-:-:S04]  /*b9a0*/  FFMA R13, R13, R0, -1 ;  /* 0xbf8000000d0d7423 */ /* 0x002fc80000000000 */
[----:B------:R-:W-:-:S04]  /*b9b0*/  FADD.FTZ R13, -R13, -RZ ;  /* 0x800000ff0d0d7221 */ /* 0x000fc80000010100 */
[----:B------:R-:W-:-:S07]  /*b9c0*/  FFMA R0, R0, R13, R0 ;  /* 0x0000000d00007223 */ /* 0x000fce0000000000 */
.L_x_103:
[----:B------:R-:W-:Y:S05]  /*b9d0*/  BSYNC B1 ;  /* 0x0000000000017941 */ /* 0x000fea0003800000 */
.L_x_101:
[----:B------:R-:W1:Y:S01]  /*b9e0*/  S2R R178, SR_TID.X ;  /* 0x0000000000b27919 */ /* 0x000e620000002100 */
[----:B------:R-:W-:Y:S01]  /*b9f0*/  FMUL R15, R23, R15 ;  /* 0x0000000f170f7220 */ /* 0x000fe20000400000 */
        /* <DEDUP_REMOVED lines=15> */
[----:B------:R-:W-:Y:S01]  /*baf0*/  F2FP.F16.F32.PACK_AB R152, R172, R177 ;  /* 0x000000b1ac98723e */ /* 0x000fe200000000ff */
[----:B------:R-:W-:Y:S05]  /*bb00*/  WARPSYNC.ALL ;  /* 0x0000000000007948 */ /* 0x000fea0003800000 */
[----:B------:R-:W-:Y:S01]  /*bb10*/  F2FP.F16.F32.PACK_AB R153, R170, R171 ;  /* 0x000000abaa99723e */ /* 0x000fe200000000ff */
[----:B------:R-:W-:Y:S01]  /*bb20*/  BSSY B0, `(.L_x_104) ;  /* 0x0000025000007945 */ /* 0x000fe20003800000 */
[----:B------:R-:W-:-:S02]  /*bb30*/  F2FP.F16.F32.PACK_AB R154, R164, R165 ;  /* 0x000000a5a49a723e */ /* 0x000fc400000000ff */
[----:B------:R-:W-:Y:S02]  /*bb40*/  F2FP.F16.F32.PACK_AB R155, R162, R163 ;  /* 0x000000a3a29b723e */ /* 0x000fe400000000ff */
[----:B------:R-:W-:Y:S02]  /*bb50*/  F2FP.F16.F32.PACK_AB R23, R0, R23 ;  /* 0x000000170017723e */ /* 0x000fe400000000ff */
[----:B------:R-:W-:Y:S02]  /*bb60*/  F2FP.F16.F32.PACK_AB R20, R158, R159 ;  /* 0x0000009f9e14723e */ /* 0x000fe400000000ff */
[C---:B-1----:R-:W-:Y:S02]  /*bb70*/  SHF.L.U32 R3, R178.reuse, 0x4, RZ ;  /* 0x00000004b2037819 */ /* 0x042fe400000006ff */
[----:B------:R-:W-:Y:S02]  /*bb80*/  SHF.L.U32 R2, R178, 0x5, RZ ;  /* 0x00000005b2027819 */ /* 0x000fe400000006ff */
[----:B------:R-:W-:-:S02]  /*bb90*/  LOP3.LUT R3, R3, 0xe00, RZ, 0xc0, !PT ;  /* 0x00000e0003037812 */ /* 0x000fc400078ec0ff */
[----:B------:R-:W-:Y:S02]  /*bba0*/  SHF.R.U32.HI R13, RZ, 0x1, R178 ;  /* 0x00000001ff0d7819 */ /* 0x000fe400000116b2 */
[--C-:B------:R-:W-:Y:S02]  /*bbb0*/  LOP3.LUT R3, R3, 0x20, R2.reuse, 0xf8, !PT ;  /* 0x0000002003037812 */ /* 0x100fe400078ef802 */
[----:B------:R-:W-:Y:S02]  /*bbc0*/  F2FP.F16.F32.PACK_AB R21, R21, R157 ;  /* 0x0000009d1515723e */ /* 0x000fe400000000ff */
[----:B------:R-:W-:Y:S02]  /*bbd0*/  LOP3.LUT R3, R3, 0x100, R2, 0xf8, !PT ;  /* 0x0000010003037812 */ /* 0x000fe400078ef802 */
[----:B------:R-:W-:Y:S02]  /*bbe0*/  LOP3.LUT R2, R2, 0xc0, RZ, 0xc0, !PT ;  /* 0x000000c002027812 */ /* 0x000fe400078ec0ff */
[----:B------:R-:W-:-:S02]  /*bbf0*/  F2FP.F16.F32.PACK_AB R22, R15, R22 ;  /* 0x000000160f16723e */ /* 0x000fc400000000ff */
[----:B------:R-:W-:Y:S02]  /*bc00*/  LOP3.LUT R2, R2, 0x8, R13, 0xf8, !PT ;  /* 0x0000000802027812 */ /* 0x000fe400078ef80d */
[----:B------:R-:W-:Y:S02]  /*bc10*/  SHF.L.U32 R13, R178, 0x2, RZ ;  /* 0x00000002b20d7819 */ /* 0x000fe400000006ff */
[----:B------:R-:W-:Y:S02]  /*bc20*/  ISETP.GT.U32.AND P5, PT, R183, 0x3e, PT ;  /* 0x0000003eb700780c */ /* 0x000fe40003fa4070 */
[----:B------:R-:W-:-:S04]  /*bc30*/  LOP3.LUT R2, R2, 0x18, R13, 0x78, !PT ;  /* 0x0000001802027812 */ /* 0x000fc800078e780d */
[----:B------:R-:W-:-:S04]  /*bc40*/  LOP3.LUT R2, R3, R2, RZ, 0xfc, !PT ;  /* 0x0000000203027212 */ /* 0x000fc800078efcff */
[----:B------:R-:W-:-:S04]  /*bc50*/  LEA R14, R2, UR46, 0x1 ;  /* 0x0000002e020e7c11 */ /* 0x000fc8000f8e08ff */
[----:B------:R-:W-:Y:S01]  /*bc60*/  LEA R0, R18, R14, 0x1 ;  /* 0x0000000e12007211 */ /* 0x000fe200078e08ff */
[----:B------:R1:W-:Y:S04]  /*bc70*/  STSM.16.M88.4 [R14+0x200], R152 ;  /* 0x000200980e007844 */ /* 0x0003e80000000200 */
[----:B------:R1:W-:Y:S01]  /*bc80*/  STSM.16.M88.4 [R0+0x200], R20 ;  /* 0x0002001400007844 */ /* 0x0003e20000000200 */
[----:B------:R-:W-:Y:S01]  /*bc90*/  @!PT LDS RZ, [RZ] ;  /* 0x00000000fffff984 */ /* 0x000fe20000000800 */
[----:B------:R-:W-:Y:S01]  /*bca0*/  @!PT LDS RZ, [RZ] ;  /* 0x00000000fffff984 */ /* 0x000fe20000000800 */
[----:B------:R-:W-:Y:S01]  /*bcb0*/  @!PT LDS RZ, [RZ] ;  /* 0x00000000fffff984 */ /* 0x000fe20000000800 */
[----:B------:R-:W-:Y:S01]  /*bcc0*/  @!PT LDS RZ, [RZ] ;  /* 0x00000000fffff984 */ /* 0x000fe20000000800 */
[----:B------:R2:W-:Y:S06]  /*bcd0*/  MEMBAR.ALL.CTA ;  /* 0x0000000000007992 */ /* 0x0005ec0000008000 */
[----:B--2---:R-:W2:Y:S02]  /*bce0*/  FENCE.VIEW.ASYNC.S ;  /* 0x00000000000073c6 */ /* 0x004ea40000000000 */
[----:B--2---:R-:W-:Y:S06]  /*bcf0*/  BAR.SYNC.DEFER_BLOCKING 0x1, 0x100 ;  /* 0x0044000000007b1d */ /* 0x004fec0000010000 */
[----:B------:R-:W-:Y:S05]  /*bd00*/  @P5 BRA `(.L_x_105) ;  /* 0x0000000000185947 */ /* 0x000fea0003800000 */
[----:B------:R-:W-:Y:S02]  /*bd10*/  UIADD3 UR4, UP0, UR38, 0x4f0, URZ ;  /* 0x000004f026047890 */ /* 0x000fe4000ff1e03f */
[----:B------:R-:W-:Y:S02]  /*bd20*/  UIADD3 UR48, UR46, 0x200, URZ ;  /* 0x000002002e307890 */ /* 0x000fe4000fffe03f */
[----:B------:R-:W-:-:S09]  /*bd30*/  UIADD3.X UR5, URZ, UR39, URZ, UP0, !UPT ;  /* 0x000000273f057290 */ /* 0x000fd200087fe43f */
[----:B------:R2:W-:Y:S01]  /*bd40*/  UTMASTG.3D [UR48], [UR4] ;  /* 0x00000030040073b5 */ /* 0x0005e20008010000 */
[----:B------:R0:W-:Y:S01]  /*bd50*/  UTMACMDFLUSH ;  /* 0x00000000000079b7 */ /* 0x0001e20000000000 */
[----:B--2---:R-:W-:-:S04]  /*bd60*/  DEPBAR.LE SB0, 0x1 ;  /* 0x000080400000791a */ /* 0x004fc80000000000 */
.L_x_105:
[----:B------:R-:W-:Y:S05]  /*bd70*/  BSYNC B0 ;  /* 0x0000000000007941 */ /* 0x000fea0003800000 */
.L_x_104:
[----:B------:R-:W-:Y:S01]  /*bd80*/  BAR.SYNC.DEFER_BLOCKING 0x1, 0x100 ;  /* 0x0044000000007b1d */ /* 0x000fe20000010000 */
[----:B------:R-:W-:Y:S02]  /*bd90*/  ISETP.NE.AND P2, PT, RZ, UR40, PT ;  /* 0x00000028ff007c0c */ /* 0x000fe4000bf45270 */
[----:B------:R-:W-:-:S04]  /*bda0*/  IADD3 R15, R14, 0x200, RZ ;  /* 0x000002000e0f7810 */ /* 0x000fc80007ffe0ff */
[----:B------:R-:W-:-:S07]  /*bdb0*/  LEA R170, R18, R15, 0x1 ;  /* 0x0000000f12aa7211 */ /* 0x000fce00078e08ff */
[----:B------:R-:W-:Y:S05]  /*bdc0*/  @!P2 BRA `(.L_x_106) ;  /* 0x000000000038a947 */ /* 0x000fea0003800000 */
[----:B------:R-:W-:Y:S04]  /*bdd0*/  BSSY B0, `(.L_x_107) ;  /* 0x000000a000007945 */ /* 0x000fe80003800000 */
[----:B------:R-:W-:Y:S05]  /*bde0*/  @P0 BRA `(.L_x_108) ;  /* 0x0000000000200947 */ /* 0x000fea0003800000 */
[----:B------:R-:W-:-:S06]  /*bdf0*/  UISETP.NE.AND UP0, UPT, UR43, 0x3, UPT ;  /* 0x000000032b00788c */ /* 0x000fcc000bf05270 */
[----:B------:R-:W-:-:S13]  /*be00*/  PLOP3.LUT P2, PT, PT, PT, UP0, 0x80, 0x0 ;  /* 0x000000000000781c */ /* 0x000fda0003f4f008 */
[----:B------:R-:W-:Y:S05]  /*be10*/  @!P2 BRA `(.L_x_109) ;  /* 0x000000000004a947 */ /* 0x000fea0003800000 */
[----:B------:R-:W-:Y:S01]  /*be20*/  BPT.TRAP 0x1 ;  /* 0x000000040000795c */ /* 0x000fe20000300000 */
.L_x_109:
[----:B------:R-:W-:-:S04]  /*be30*/  ULEA UR4, UR36, UR46, 0x3 ;  /* 0x0000002e24047291 */ /* 0x000fc8000f8e183f */
[----:B------:R-:W-:-:S04]  /*be40*/  UIADD3 UR4, UR4, 0x50, URZ ;  /* 0x0000005004047890 */ /* 0x000fc8000fffe03f */
[----:B------:R-:W-:-:S09]  /*be50*/  UPRMT UR4, UR47, 0x654, UR4 ;  /* 0x000006542f047896 */ /* 0x000fd20008000004 */
[----:B------:R-:W-:Y:S03]  /*be60*/  SYNCS.ARRIVE.TRANS64.RED.A1T0 RZ, [UR4], RZ ;  /* 0x000000ffffff79a7 */ /* 0x000fe60008100404 */
.L_x_108:
[----:B------:R-:W-:Y:S05]  /*be70*/  BSYNC B0 ;  /* 0x0000000000007941 */ /* 0x000fea0003800000 */
.L_x_107:
[----:B------:R-:W-:-:S04]  /*be80*/  UIADD3 UR36, UR36, 0x1, URZ ;  /* 0x0000000124247890 */ /* 0x000fc8000fffe03f */
[----:B------:R-:W-:-:S04]  /*be90*/  UISETP.NE.AND UP0, UPT, UR36, 0x4, UPT ;  /* 0x000000042400788c */ /* 0x000fc8000bf05270 */
[----:B------:R-:W-:-:S12]  /*bea0*/  USEL UR36, UR36, URZ, UP0 ;  /* 0x0000003f24247287 */ /* 0x000fd80008000000 */
.L_x_106:
[----:B------:R-:W-:Y:S04]  /*beb0*/  BSSY B0, `(.L_x_110) ;  /* 0x0000012000007945 */ /* 0x000fe80003800000 */
[----:B------:R-:W-:Y:S05]  /*bec0*/  @P0 BRA `(.L_x_111) ;  /* 0x0000000000400947 */ /* 0x000fea0003800000 */
[----:B------:R-:W-:-:S06]  /*bed0*/  UISETP.NE.AND UP0, UPT, UR43, 0x3, UPT ;  /* 0x000000032b00788c */ /* 0x000fcc000bf05270 */
[----:B------:R-:W-:-:S13]  /*bee0*/  PLOP3.LUT P2, PT, PT, PT, UP0, 0x80, 0x0 ;  /* 0x000000000000781c */ /* 0x000fda0003f4f008 */
[----:B------:R-:W-:Y:S05]  /*bef0*/  @!P2 BRA `(.L_x_112) ;  /* 0x000000000004a947 */ /* 0x000fea0003800000 */
[----:B------:R-:W-:Y:S01]  /*bf00*/  BPT.TRAP 0x1 ;  /* 0x000000040000795c */ /* 0x000fe20000300000 */
.L_x_112:
[----:B-1----:R-:W-:Y:S01]  /*bf10*/  LEA R0, R12, UR46, 0x3 ;  /* 0x0000002e0c007c11 */ /* 0x002fe2000f8e18ff */
[----:B------:R-:W-:Y:S01]  /*bf20*/  BSSY B1, `(.L_x_113) ;  /* 0x0000004000017945 */ /* 0x000fe20003800000 */
[----:B------:R-:W-:-:S04]  /*bf30*/  SHF.L.U32 R2, RZ, 0x1f, RZ ;  /* 0x0000001fff027819 */ /* 0x000fc800000006ff */
[----:B------:R-:W1:Y:S02]  /*bf40*/  SYNCS.PHASECHK.TRANS64.TRYWAIT P2, [R0+URZ+0x30], R2 ;  /* 0x00003002000075a7 */ /* 0x000e64000804017f */
[----:B-1----:R-:W-:Y:S05]  /*bf50*/  @!P2 BRA `(.L_x_114) ;  /* 0x00000220003ca947 */ /* 0x002fea0003800000 */
.L_x_1128:
[----:B------:R-:W-:Y:S05]  /*bf60*/  BSYNC B1 ;  /* 0x0000000000017941 */ /* 0x000fea0003800000 */
.L_x_113:
[C---:B-1----:R-:W-:Y:S01]  /*bf70*/  @!P1 LEA R0, R12.reuse, R15, 0xd ;  /* 0x0000000f0c009211 */ /* 0x042fe200078e68ff */
[----:B------:R-:W-:Y:S05]  /*bf80*/  @!P1 WARPSYNC.ALL ;  /* 0x0000000000009948 */ /* 0x000fea0003800000 */
[----:B------:R1:W2:Y:S01]  /*bf90*/  @!P1 LDSM.16.M88.4 R8, [R0] ;  /* 0x000000000008983b */ /* 0x0002a20000000200 */
[----:B------:R-:W-:Y:S02]  /*bfa0*/  IADD3 R12, R12, 0x1, RZ ;  /* 0x000000010c0c7810 */ /* 0x000fe40007ffe0ff */
[----:B-1----:R-:W-:-:S05]  /*bfb0*/  @!P1 LEA R0, R18, R0, 0x1 ;  /* 0x0000000012009211 */ /* 0x002fca00078e08ff */
[----:B------:R3:W4:Y:S02]  /*bfc0*/  @!P1 LDSM.16.M88.4 R4, [R0] ;  /* 0x000000000004983b */ /* 0x0007240000000200 */
.L_x_111:
[----:B------:R-:W-:Y:S05]  /*bfd0*/  BSYNC B0 ;  /* 0x0000000000007941 */ /* 0x000fea0003800000 */
.L_x_110:
[--C-:B--2---:R-:W-:Y:S02]  /*bfe0*/  HADD2.F32 R168, -RZ, R8.reuse.H0_H0 ;  /* 0x20000008ffa87230 */ /* 0x104fe40000004100 */
[C---:B------:R-:W-:Y:S01]  /*bff0*/  FMUL R24, R17.reuse, R24 ;  /* 0x0000001811187220 */ /* 0x040fe20000400000 */
[----:B------:R-:W-:Y:S02]  /*c000*/  HADD2.F32 R167, -RZ, R8.H1_H1 ;  /* 0x30000008ffa77230 */ /* 0x000fe40000004100 */
[----:B------:R-:W-:Y:S01]  /*c010*/  FMUL R25, R17, R25 ;  /* 0x0000001911197220 */ /* 0x000fe20000400000 */
[----:B------:R-:W-:Y:S01]  /*c020*/  MOV R169, 0x3bbb989d ;  /* 0x3bbb989d00a97802 */ /* 0x000fe20000000f00 */
[C---:B------:R-:W-:Y:S01]  /*c030*/  FFMA R168, R16.reuse, R168, R24 ;  /* 0x000000a810a87223 */ /* 0x040fe20000000018 */
[----:B------:R-:W-:Y:S01]  /*c040*/  MOV R171, 0x437c0000 ;  /* 0x437c000000ab7802 */ /* 0x000fe20000000f00 */
[----:B------:R-:W-:Y:S01]  /*c050*/  FFMA R167, R16, R167, R25 ;  /* 0x000000a710a77223 */ /* 0x000fe20000000019 */
[----:B------:R-:W-:-:S02]  /*c060*/  HADD2.F32 R165, -RZ, R9.H1_H1 ;  /* 0x30000009ffa57230 */ /* 0x000fc40000004100 */
[----:B-1-3--:R-:W-:Y:S01]  /*c070*/  FFMA.SAT R0, -R168, R169, 0.5 ;  /* 0x3f000000a8007423 */ /* 0x00afe200000021a9 */
[----:B------:R-:W-:Y:S01]  /*c080*/  FMUL R27, R17, R27 ;  /* 0x0000001b111b7220 */ /* 0x000fe20000400000 */
[----:B------:R-:W-:Y:S01]  /*c090*/  FFMA.SAT R13, -R167, R169, 0.5 ;  /* 0x3f000000a70d7423 */ /* 0x000fe200000021a9 */
[----:B------:R-:W-:Y:S02]  /*c0a0*/  HADD2.F32 R166, -RZ, R9.H0_H0 ;  /* 0x20000009ffa67230 */ /* 0x000fe40000004100 */
[----:B------:R-:W-:Y:S01]  /*c0b0*/  FFMA.RM R0, R0, R171, 12582913 ;  /* 0x4b40000100007423 */ /* 0x000fe200000040ab */
[----:B------:R-:W-:Y:S01]  /*c0c0*/  FFMA R165, R16, R165, R27 ;  /* 0x000000a510a57223 */ /* 0x000fe2000000001b */
[----:B------:R-:W-:Y:S01]  /*c0d0*/  FFMA.RM R13, R13, R171, 12582913 ;  /* 0x4b4000010d0d7423 */ /* 0x000fe200000040ab */
[----:B------:R-:W-:Y:S01]  /*c0e0*/  FMUL R26, R17, R26 ;  /* 0x0000001a111a7220 */ /* 0x000fe20000400000 */
[----:B------:R-:W-:Y:S01]  /*c0f0*/  FADD R3, R0, -12583039 ;  /* 0xcb40007f00037421 */ /* 0x000fe20000000000 */
[----:B------:R-:W-:-:S02]  /*c100*/  HADD2.F32 R161, -RZ, R10.H0_H0 ;  /* 0x2000000affa17230 */ /* 0x000fc40000004100 */
[----:B------:R-:W-:Y:S01]  /*c110*/  FADD R2, R13, -12583039 ;  /* 0xcb40007f0d027421 */ /* 0x000fe20000000000 */
[----:B------:R-:W-:Y:S01]  /*c120*/  FFMA R166, R16, R166, R26 ;  /* 0x000000a610a67223 */ /* 0x000fe2000000001a */
[----:B------:R-:W-:Y:S01]  /*c130*/  FFMA R20, -R168, 1.4426950216293334961, -R3 ;  /* 0x3fb8aa3ba8147823 */ /* 0x000fe20000000903 */
[----:B------:R-:W-:Y:S01]  /*c140*/  FMUL R28, R17, R28 ;  /* 0x0000001c111c7220 */ /* 0x000fe20000400000 */
[C---:B------:R-:W-:Y:S01]  /*c150*/  FFMA R21, -R167.reuse, 1.4426950216293334961, -R2 ;  /* 0x3fb8aa3ba7157823 */ /* 0x040fe20000000902 */
[----:B------:R-:W-:Y:S01]  /*c160*/  FFMA.SAT R3, -R166, R169, 0.5 ;  /* 0x3f000000a6037423 */ /* 0x000fe200000021a9 */
[----:B------:R-:W-:Y:S01]  /*c170*/  FFMA R2, -R168, 1.925963033500011079e-08, R20 ;  /* 0x32a57060a8027823 */ /* 0x000fe20000000114 */
[----:B------:R-:W-:Y:S02]  /*c180*/  HADD2.F32 R160, -RZ, R10.H1_H1 ;  /* 0x3000000affa07230 */ /* 0x000fe40000004100 */
[----:B------:R-:W-:Y:S01]  /*c190*/  FFMA R20, -R167, 1.925963033500011079e-08, R21 ;  /* 0x32a57060a7147823 */ /* 0x000fe20000000115 */
[----:B------:R-:W-:Y:S01]  /*c1a0*/  FFMA.RM R3, R3, R171, 12582913 ;  /* 0x4b40000103037423 */ /* 0x000fe200000040ab */
[----:B------:R1:W2:Y:S01]  /*c1b0*/  MUFU.EX2 R22, R2 ;  /* 0x0000000200167308 */ /* 0x0002a20000000800 */
[----:B------:R-:W-:Y:S01]  /*c1c0*/  FMUL R29, R17, R29 ;  /* 0x0000001d111d7220 */ /* 0x000fe20000400000 */
[C---:B------:R-:W-:Y:S01]  /*c1d0*/  FFMA R161, R16.reuse, R161, R28 ;  /* 0x000000a110a17223 */ /* 0x040fe2000000001c */
[C---:B------:R-:W-:Y:S01]  /*c1e0*/  FADD R21, R3.reuse, -12583039 ;  /* 0xcb40007f03157421 */ /* 0x040fe20000000000 */
[----:B------:R-:W-:Y:S01]  /*c1f0*/  SHF.L.U32 R163, R3, 0x17, RZ ;  /* 0x0000001703a37819 */ /* 0x000fe200000006ff */
[----:B------:R-:W-:Y:S01]  /*c200*/  FFMA R160, R16, R160, R29 ;  /* 0x000000a010a07223 */ /* 0x000fe2000000001d */
[----:B------:R-:W-:Y:S01]  /*c210*/  SHF.L.U32 R164, R13, 0x17, RZ ;  /* 0x000000170da47819 */ /* 0x000fe200000006ff */
[----:B------:R-:W-:Y:S01]  /*c220*/  FFMA R21, -R166, 1.4426950216293334961, -R21 ;  /* 0x3fb8aa3ba6157823 */ /* 0x000fe20000000915 */
[----:B------:R3:W5:Y:S01]  /*c230*/  MUFU.EX2 R23, R20 ;  /* 0x0000001400177308 */ /* 0x0007620000000800 */
[----:B-1----:R-:W-:Y:S01]  /*c240*/  FFMA.SAT R2, -R165, R169, 0.5 ;  /* 0x3f000000a5027423 */ /* 0x002fe200000021a9 */
[----:B------:R-:W-:Y:S01]  /*c250*/  SHF.L.U32 R0, R0, 0x17, RZ ;  /* 0x0000001700007819 */ /* 0x000fe200000006ff */
[----:B------:R-:W-:Y:S01]  /*c260*/  FFMA R21, -R166, 1.925963033500011079e-08, R21 ;  /* 0x32a57060a6157823 */ /* 0x000fe20000000115 */
[----:B------:R-:W-:-:S02]  /*c270*/  HADD2.F32 R158, -RZ, R11.H1_H1 ;  /* 0x3000000bff9e7230 */ /* 0x000fc40000004100 */
[----:B------:R-:W-:Y:S01]  /*c280*/  FFMA.RM R2, R2, R171, 12582913 ;  /* 0x4b40000102027423 */ /* 0x000fe200000040ab */
[C---:B------:R-:W-:Y:S01]  /*c290*/  FMUL R31, R17.reuse, R31 ;  /* 0x0000001f111f7220 */ /* 0x040fe20000400000 */
[----:B------:R-:W-:Y:S02]  /*c2a0*/  HADD2.F32 R159, -RZ, R11.H0_H0 ;  /* 0x2000000bff9f7230 */ /* 0x000fe40000004100 */
[----:B------:R-:W-:Y:S01]  /*c2b0*/  FMUL R30, R17, R30 ;  /* 0x0000001e111e7220 */ /* 0x000fe20000400000 */
[C---:B---3--:R-:W-:Y:S01]  /*c2c0*/  FADD R20, R2.reuse, -12583039 ;  /* 0xcb40007f02147421 */ /* 0x048fe20000000000 */
[----:B------:R-:W1:Y:S01]  /*c2d0*/  MUFU.EX2 R21, R21 ;  /* 0x0000001500157308 */ /* 0x000e620000000800 */
[----:B------:R-:W-:Y:S01]  /*c2e0*/  SHF.L.U32 R162, R2, 0x17, RZ ;  /* 0x0000001702a27819 */ /* 0x000fe200000006ff */
[----:B------:R-:W-:Y:S01]  /*c2f0*/  FFMA.SAT R2, -R161, R169, 0.5 ;  /* 0x3f000000a1027423 */ /* 0x000fe200000021a9 */
[C---:B------:R-:W-:Y:S01]  /*c300*/  FFMA R20, -R165.reuse, 1.4426950216293334961, -R20 ;  /* 0x3fb8aa3ba5147823 */ /* 0x040fe20000000914 */
[----:B--2---:R-:W-:Y:S01]  /*c310*/  FFMA R0, R0, R22, 1 ;  /* 0x3f80000000007423 */ /* 0x004fe20000000016 */
[----:B------:R-:W-:Y:S01]  /*c320*/  FFMA R158, R16, R158, R31 ;  /* 0x0000009e109e7223 */ /* 0x000fe2000000001f */
[----:B------:R-:W-:Y:S01]  /*c330*/  FFMA.RM R2, R2, R171, 12582913 ;  /* 0x4b40000102027423 */ /* 0x000fe200000040ab */
[----:B------:R-:W-:Y:S01]  /*c340*/  FFMA R20, -R165, 1.925963033500011079e-08, R20 ;  /* 0x32a57060a5147823 */ /* 0x000fe20000000114 */
[----:B-----5:R-:W-:Y:S01]  /*c350*/  FFMA R164, R164, R23, 1 ;  /* 0x3f800000a4a47423 */ /* 0x020fe20000000017 */
[----:B----4-:R-:W-:-:S02]  /*c360*/  HADD2.F32 R152, -RZ, R4.H0_H0 ;  /* 0x20000004ff987230 */ /* 0x010fc40000004100 */
[C---:B------:R-:W-:Y:S01]  /*c370*/  FADD R13, R2.reuse, -12583039 ;  /* 0xcb40007f020d7421 */ /* 0x040fe20000000000 */
[C---:B------:R-:W-:Y:S01]  /*c380*/  FMUL R32, R17.reuse, R32 ;  /* 0x0000002011207220 */ /* 0x040fe20000400000 */
[----:B------:R-:W-:Y:S01]  /*c390*/  SHF.L.U32 R157, R2, 0x17, RZ ;  /* 0x00000017029d7819 */ /* 0x000fe200000006ff */
[----:B------:R-:W2:Y:S01]  /*c3a0*/  MUFU.EX2 R20, R20 ;  /* 0x0000001400147308 */ /* 0x000ea20000000800 */
[C---:B------:R-:W-:Y:S01]  /*c3b0*/  FFMA R159, R16.reuse, R159, R30 ;  /* 0x0000009f109f7223 */ /* 0x040fe2000000001e */
[----:B------:R-:W-:Y:S01]  /*c3c0*/  FMUL R2, R17, R33 ;  /* 0x0000002111027220 */ /* 0x000fe20000400000 */
[----:B------:R-:W-:Y:S02]  /*c3d0*/  HADD2.F32 R33, -RZ, R4.H1_H1 ;  /* 0x30000004ff217230 */ /* 0x000fe40000004100 */
[----:B-1----:R-:W-:Y:S01]  /*c3e0*/  FFMA R163, R163, R21, 1 ;  /* 0x3f800000a3a37423 */ /* 0x002fe20000000015 */
[----:B------:R-:W-:Y:S01]  /*c3f0*/  FFMA R21, -R161, 1.4426950216293334961, -R13 ;  /* 0x3fb8aa3ba1157823 */ /* 0x000fe2000000090d */
[C---:B------:R-:W-:Y:S01]  /*c400*/  FFMA R152, R16.reuse, R152, R32 ;  /* 0x0000009810987223 */ /* 0x040fe20000000020 */
[----:B------:R-:W-:Y:S01]  /*c410*/  FFMA.SAT R13, -R159, R169, 0.5 ;  /* 0x3f0000009f0d7423 */ /* 0x000fe200000021a9 */
[----:B------:R-:W-:Y:S01]  /*c420*/  FFMA R33, R16, R33, R2 ;  /* 0x0000002110217223 */ /* 0x000fe20000000002 */
[----:B------:R-:W-:-:S02]  /*c430*/  HADD2.F32 R30, -RZ, R5.H0_H0 ;  /* 0x20000005ff1e7230 */ /* 0x000fc40000004100 */
[----:B------:R-:W-:Y:S01]  /*c440*/  FMUL R34, R17, R34 ;  /* 0x0000002211227220 */ /* 0x000fe20000400000 */
[----:B------:R-:W-:Y:S01]  /*c450*/  FFMA.RM R13, R13, R171, 12582913 ;  /* 0x4b4000010d0d7423 */ /* 0x000fe200000040ab */
[----:B------:R-:W-:Y:S01]  /*c460*/  FFMA.SAT R2, -R33, R169, 0.5 ;  /* 0x3f00000021027423 */ /* 0x000fe200000021a9 */
[----:B------:R-:W-:Y:S02]  /*c470*/  HADD2.F32 R28, -RZ, R5.H1_H1 ;  /* 0x30000005ff1c7230 */ /* 0x000fe40000004100 */
[----:B------:R-:W-:Y:S01]  /*c480*/  FFMA R30, R16, R30, R34 ;  /* 0x0000001e101e7223 */ /* 0x000fe20000000022 */
[----:B------:R-:W-:Y:S01]  /*c490*/  FMUL R35, R17, R35 ;  /* 0x0000002311237220 */ /* 0x000fe20000400000 */
[----:B------:R-:W-:Y:S01]  /*c4a0*/  SHF.L.U32 R154, R13, 0x17, RZ ;  /* 0x000000170d9a7819 */ /* 0x000fe200000006ff */
[----:B--2---:R-:W-:Y:S01]  /*c4b0*/  FFMA R162, R162, R20, 1 ;  /* 0x3f800000a2a27423 */ /* 0x004fe20000000014 */
[----:B------:R-:W-:Y:S01]  /*c4c0*/  FFMA.SAT R20, -R160, R169, 0.5 ;  /* 0x3f000000a0147423 */ /* 0x000fe200000021a9 */
[----:B------:R-:W-:Y:S01]  /*c4d0*/  FFMA.RM R2, R2, R171, 12582913 ;  /* 0x4b40000102027423 */ /* 0x000fe200000040ab */
[----:B------:R-:W-:Y:S01]  /*c4e0*/  FFMA R28, R16, R28, R35 ;  /* 0x0000001c101c7223 */ /* 0x000fe20000000023 */
[----:B------:R-:W-:-:S02]  /*c4f0*/  HADD2.F32 R26, -RZ, R6.H0_H0 ;  /* 0x20000006ff1a7230 */ /* 0x000fc40000004100 */
[----:B------:R-:W-:Y:S01]  /*c500*/  FFMA.RM R20, R20, R171, 12582913 ;  /* 0x4b40000114147423 */ /* 0x000fe200000040ab */
[C---:B------:R-:W-:Y:S01]  /*c510*/  FMUL R36, R17.reuse, R36 ;  /* 0x0000002411247220 */ /* 0x040fe20000400000 */
[----:B------:R-:W-:Y:S01]  /*c520*/  SHF.L.U32 R31, R2, 0x17, RZ ;  /* 0x00000017021f7819 */ /* 0x000fe200000006ff */
[----:B------:R-:W-:Y:S02]  /*c530*/  HADD2.F32 R25, -RZ, R6.H1_H1 ;  /* 0x30000006ff197230 */ /* 0x000fe40000004100 */
[C---:B------:R-:W-:Y:S01]  /*c540*/  FADD R3, R20.reuse, -12583039 ;  /* 0xcb40007f14037421 */ /* 0x040fe20000000000 */
[----:B------:R-:W-:Y:S01]  /*c550*/  SHF.L.U32 R155, R20, 0x17, RZ ;  /* 0x00000017149b7819 */ /* 0x000fe200000006ff */
[----:B------:R-:W-:Y:S01]  /*c560*/  FFMA R26, R16, R26, R36 ;  /* 0x0000001a101a7223 */ /* 0x000fe20000000024 */
[----:B------:R-:W-:Y:S01]  /*c570*/  FMUL R37, R17, R37 ;  /* 0x0000002511257220 */ /* 0x000fe20000400000 */
[----:B------:R-:W-:Y:S01]  /*c580*/  FFMA R22, -R160, 1.4426950216293334961, -R3 ;  /* 0x3fb8aa3ba0167823 */ /* 0x000fe20000000903 */
[----:B------:R-:W-:Y:S01]  /*c590*/  FFMA R3, -R161, 1.925963033500011079e-08, R21 ;  /* 0x32a57060a1037823 */ /* 0x000fe20000000115 */
[----:B------:R-:W-:-:S02]  /*c5a0*/  HADD2.F32 R29, -RZ, R7.H0_H0 ;  /* 0x20000007ff1d7230 */ /* 0x000fc40000004100 */
[----:B------:R-:W-:Y:S01]  /*c5b0*/  FFMA R25, R16, R25, R37 ;  /* 0x0000001910197223 */ /* 0x000fe20000000025 */
[----:B------:R-:W-:Y:S01]  /*c5c0*/  FFMA R21, -R160, 1.925963033500011079e-08, R22 ;  /* 0x32a57060a0157823 */ /* 0x000fe20000000116 */
[----:B------:R1:W2:Y:S01]  /*c5d0*/  MUFU.EX2 R23, R3 ;  /* 0x0000000300177308 */ /* 0x0002a20000000800 */
[----:B------:R-:W-:Y:S01]  /*c5e0*/  FADD R22, R13, -12583039 ;  /* 0xcb40007f0d167421 */ /* 0x000fe20000000000 */
[C---:B------:R-:W-:Y:S01]  /*c5f0*/  FMUL R38, R17.reuse, R38 ;  /* 0x0000002611267220 */ /* 0x040fe20000400000 */
[----:B------:R-:W-:Y:S02]  /*c600*/  HADD2.F32 R27, -RZ, R7.H1_H1 ;  /* 0x30000007ff1b7230 */ /* 0x000fe40000004100 */
[----:B------:R-:W-:Y:S01]  /*c610*/  FMUL R39, R17, R39 ;  /* 0x0000002711277220 */ /* 0x000fe20000400000 */
[C---:B------:R-:W-:Y:S01]  /*c620*/  FFMA R22, -R159.reuse, 1.4426950216293334961, -R22 ;  /* 0x3fb8aa3b9f167823 */ /* 0x040fe20000000916 */
[----:B------:R-:W-:Y:S01]  /*c630*/  FFMA R29, R16, R29, R38 ;  /* 0x0000001d101d7223 */ /* 0x000fe20000000026 */
[----:B------:R-:W-:Y:S01]  /*c640*/  BSSY B1, `(.L_x_115) ;  /* 0x0000059000017945 */ /* 0x000fe20003800000 */
[----:B------:R3:W4:Y:S01]  /*c650*/  MUFU.EX2 R24, R21 ;  /* 0x0000001500187308 */ /* 0x0007220000000800 */
[----:B-1----:R-:W-:Y:S01]  /*c660*/  FFMA.SAT R3, -R158, R169, 0.5 ;  /* 0x3f0000009e037423 */ /* 0x002fe200000021a9 */
[----:B------:R-:W-:Y:S01]  /*c670*/  FFMA R22, -R159, 1.925963033500011079e-08, R22 ;  /* 0x32a570609f167823 */ /* 0x000fe20000000116 */
[----:B------:R-:W-:-:S02]  /*c680*/  FFMA R27, R16, R27, R39 ;  /* 0x0000001b101b7223 */ /* 0x000fc40000000027 */
[----:B------:R-:W-:-:S03]  /*c690*/  FFMA.RM R3, R3, R171, 12582913 ;  /* 0x4b40000103037423 */ /* 0x000fc600000040ab */
[----:B------:R-:W1:Y:S01]  /*c6a0*/  MUFU.EX2 R22, R22 ;  /* 0x0000001600167308 */ /* 0x000e620000000800 */
[C---:B---3--:R-:W-:Y:S01]  /*c6b0*/  FADD R21, R3.reuse, -12583039 ;  /* 0xcb40007f03157421 */ /* 0x048fe20000000000 */
[----:B------:R-:W-:Y:S01]  /*c6c0*/  SHF.L.U32 R153, R3, 0x17, RZ ;  /* 0x0000001703997819 */ /* 0x000fe200000006ff */
[----:B------:R-:W-:Y:S01]  /*c6d0*/  FFMA.SAT R3, -R152, R169, 0.5 ;  /* 0x3f00000098037423 */ /* 0x000fe200000021a9 */
[----:B--2---:R-:W-:Y:S01]  /*c6e0*/  FFMA R157, R157, R23, 1 ;  /* 0x3f8000009d9d7423 */ /* 0x004fe20000000017 */
[C---:B------:R-:W-:Y:S02]  /*c6f0*/  FFMA R21, -R158.reuse, 1.4426950216293334961, -R21 ;  /* 0x3fb8aa3b9e157823 */ /* 0x040fe40000000915 */
[----:B------:R-:W-:Y:S01]  /*c700*/  FFMA.RM R3, R3, R171, 12582913 ;  /* 0x4b40000103037423 */ /* 0x000fe200000040ab */
[----:B----4-:R-:W-:Y:S01]  /*c710*/  FFMA R155, R155, R24, 1 ;  /* 0x3f8000009b9b7423 */ /* 0x010fe20000000018 */
[----:B------:R-:W-:Y:S02]  /*c720*/  FFMA R21, -R158, 1.925963033500011079e-08, R21 ;  /* 0x32a570609e157823 */ /* 0x000fe40000000115 */
[C---:B------:R-:W-:Y:S01]  /*c730*/  FADD R13, R3.reuse, -12583039 ;  /* 0xcb40007f030d7421 */ /* 0x040fe20000000000 */
[----:B------:R-:W-:-:S03]  /*c740*/  SHF.L.U32 R32, R3, 0x17, RZ ;  /* 0x0000001703207819 */ /* 0x000fc600000006ff */
[----:B------:R-:W-:Y:S01]  /*c750*/  FFMA R20, -R152, 1.4426950216293334961, -R13 ;  /* 0x3fb8aa3b98147823 */ /* 0x000fe2000000090d */
[----:B------:R-:W-:Y:S01]  /*c760*/  FADD R13, R2, -12583039 ;  /* 0xcb40007f020d7421 */ /* 0x000fe20000000000 */
[----:B------:R-:W-:Y:S01]  /*c770*/  FFMA.SAT R2, -R30, R169, 0.5 ;  /* 0x3f0000001e027423 */ /* 0x000fe200000021a9 */
[----:B-1----:R-:W-:Y:S01]  /*c780*/  FFMA R154, R154, R22, 1 ;  /* 0x3f8000009a9a7423 */ /* 0x002fe20000000016 */
[----:B------:R-:W1:Y:S01]  /*c790*/  MUFU.EX2 R21, R21 ;  /* 0x0000001500157308 */ /* 0x000e620000000800 */
[C---:B------:R-:W-:Y:S01]  /*c7a0*/  FFMA R13, -R33.reuse, 1.4426950216293334961, -R13 ;  /* 0x3fb8aa3b210d7823 */ /* 0x040fe2000000090d */
[----:B------:R-:W-:Y:S01]  /*c7b0*/  FFMA.RM R2, R2, R171, 12582913 ;  /* 0x4b40000102027423 */ /* 0x000fe200000040ab */
[----:B------:R-:W-:Y:S02]  /*c7c0*/  FFMA R20, -R152, 1.925963033500011079e-08, R20 ;  /* 0x32a5706098147823 */ /* 0x000fe40000000114 */
[----:B------:R-:W-:Y:S01]  /*c7d0*/  FFMA R13, -R33, 1.925963033500011079e-08, R13 ;  /* 0x32a57060210d7823 */ /* 0x000fe2000000010d */
[C---:B------:R-:W-:Y:S01]  /*c7e0*/  FADD R3, R2.reuse, -12583039 ;  /* 0xcb40007f02037421 */ /* 0x040fe20000000000 */
[----:B------:R-:W-:Y:S01]  /*c7f0*/  SHF.L.U32 R24, R2, 0x17, RZ ;  /* 0x0000001702187819 */ /* 0x000fe200000006ff */
[----:B------:R-:W-:Y:S01]  /*c800*/  FFMA.SAT R2, -R28, R169, 0.5 ;  /* 0x3f0000001c027423 */ /* 0x000fe200000021a9 */
[----:B------:R-:W2:Y:S01]  /*c810*/  MUFU.EX2 R20, R20 ;  /* 0x0000001400147308 */ /* 0x000ea20000000800 */
[----:B------:R-:W-:-:S02]  /*c820*/  FFMA R3, -R30, 1.4426950216293334961, -R3 ;  /* 0x3fb8aa3b1e037823 */ /* 0x000fc40000000903 */
[----:B------:R-:W-:Y:S02]  /*c830*/  FFMA.RM R2, R2, R171, 12582913 ;  /* 0x4b40000102027423 */ /* 0x000fe400000040ab */
[----:B------:R-:W-:-:S03]  /*c840*/  FFMA R3, -R30, 1.925963033500011079e-08, R3 ;  /* 0x32a570601e037823 */ /* 0x000fc60000000103 */
[----:B------:R-:W-:Y:S01]  /*c850*/  SHF.L.U32 R23, R2, 0x17, RZ ;  /* 0x0000001702177819 */ /* 0x000fe200000006ff */
[----:B------:R-:W3:Y:S01]  /*c860*/  MUFU.EX2 R13, R13 ;  /* 0x0000000d000d7308 */ /* 0x000ee20000000800 */
[----:B-1----:R-:W-:-:S07]  /*c870*/  FFMA R153, R153, R21, 1 ;  /* 0x3f80000099997423 */ /* 0x002fce0000000015 */
[----:B------:R-:W1:Y:S01]  /*c880*/  MUFU.EX2 R3, R3 ;  /* 0x0000000300037308 */ /* 0x000e620000000800 */
[----:B--2---:R-:W-:Y:S01]  /*c890*/  FFMA R32, R32, R20, 1 ;  /* 0x3f80000020207423 */ /* 0x004fe20000000014 */
[----:B---3--:R-:W-:Y:S01]  /*c8a0*/  FFMA R31, R31, R13, 1 ;  /* 0x3f8000001f1f7423 */ /* 0x008fe2000000000d */
[----:B-1----:R-:W-:Y:S01]  /*c8b0*/  FFMA R24, R24, R3, 1 ;  /* 0x3f80000018187423 */ /* 0x002fe20000000003 */
[----:B------:R-:W-:Y:S01]  /*c8c0*/  FADD R3, R2, -12583039 ;  /* 0xcb40007f02037421 */ /* 0x000fe20000000000 */
[----:B------:R-:W-:-:S03]  /*c8d0*/  FFMA.SAT R2, -R26, R169, 0.5 ;  /* 0x3f0000001a027423 */ /* 0x000fc600000021a9 */
[----:B------:R-:W-:Y:S01]  /*c8e0*/  FFMA R3, -R28, 1.4426950216293334961, -R3 ;  /* 0x3fb8aa3b1c037823 */ /* 0x000fe20000000903 */
[----:B------:R-:W-:-:S03]  /*c8f0*/  FFMA.RM R2, R2, R171, 12582913 ;  /* 0x4b40000102027423 */ /* 0x000fc600000040ab */
[----:B------:R-:W-:Y:S02]  /*c900*/  FFMA R3, -R28, 1.925963033500011079e-08, R3 ;  /* 0x32a570601c037823 */ /* 0x000fe40000000103 */
[----:B------:R-:W-:-:S04]  /*c910*/  SHF.L.U32 R22, R2, 0x17, RZ ;  /* 0x0000001702167819 */ /* 0x000fc800000006ff */
[----:B------:R-:W1:Y:S02]  /*c920*/  MUFU.EX2 R3, R3 ;  /* 0x0000000300037308 */ /* 0x000e640000000800 */
        /* <DEDUP_REMOVED lines=13> */
[----:B------:R-:W-:-:S06]  /*ca00*/  FFMA R3, -R25, 1.925963033500011079e-08, R3 ;  /* 0x32a5706019037823 */ /* 0x000fcc0000000103 */
[----:B------:R-:W1:Y:S02]  /*ca10*/  MUFU.EX2 R3, R3 ;  /* 0x0000000300037308 */ /* 0x000e640000000800 */
[----:B-1----:R-:W-:Y:S01]  /*ca20*/  FFMA R21, R21, R3, 1 ;  /* 0x3f80000015157423 */ /* 0x002fe20000000003 */
[----:B------:R-:W-:-:S04]  /*ca30*/  FFMA.SAT R3, -R29, R169, 0.5 ;  /* 0x3f0000001d037423 */ /* 0x000fc800000021a9 */
[----:B------:R-:W-:-:S04]  /*ca40*/  FFMA.RM R3, R3, R171, 12582913 ;  /* 0x4b40000103037423 */ /* 0x000fc800000040ab */
[C---:B------:R-:W-:Y:S01]  /*ca50*/  FADD R2, R3.reuse, -12583039 ;  /* 0xcb40007f03027421 */ /* 0x040fe20000000000 */
[----:B------:R-:W-:-:S03]  /*ca60*/  SHF.L.U32 R20, R3, 0x17, RZ ;  /* 0x0000001703147819 */ /* 0x000fc600000006ff */
[----:B------:R-:W-:-:S04]  /*ca70*/  FFMA R2, -R29, 1.4426950216293334961, -R2 ;  /* 0x3fb8aa3b1d027823 */ /* 0x000fc80000000902 */
[----:B------:R-:W-:-:S06]  /*ca80*/  FFMA R2, -R29, 1.925963033500011079e-08, R2 ;  /* 0x32a570601d027823 */ /* 0x000fcc0000000102 */
[----:B------:R-:W1:Y:S02]  /*ca90*/  MUFU.EX2 R2, R2 ;  /* 0x0000000200027308 */ /* 0x000e640000000800 */
[----:B-1----:R-:W-:Y:S01]  /*caa0*/  FFMA R20, R20, R2, 1 ;  /* 0x3f80000014147423 */ /* 0x002fe20000000002 */
[C---:B------:R-:W-:Y:S01]  /*cab0*/  FADD R2, R13.reuse, -12583039 ;  /* 0xcb40007f0d027421 */ /* 0x040fe20000000000 */
[----:B------:R-:W-:-:S03]  /*cac0*/  SHF.L.U32 R13, R13, 0x17, RZ ;  /* 0x000000170d0d7819 */ /* 0x000fc600000006ff */
[----:B------:R-:W-:-:S04]  /*cad0*/  FFMA R2, -R27, 1.4426950216293334961, -R2 ;  /* 0x3fb8aa3b1b027823 */ /* 0x000fc80000000902 */
[----:B------:R-:W-:-:S06]  /*cae0*/  FFMA R2, -R27, 1.925963033500011079e-08, R2 ;  /* 0x32a570601b027823 */ /* 0x000fcc0000000102 */
[----:B------:R-:W1:Y:S02]  /*caf0*/  MUFU.EX2 R2, R2 ;  /* 0x0000000200027308 */ /* 0x000e640000000800 */
[----:B-1----:R-:W-:Y:S01]  /*cb00*/  FFMA R13, R13, R2, 1 ;  /* 0x3f8000000d0d7423 */ /* 0x002fe20000000002 */
[----:B------:R-:W-:-:S04]  /*cb10*/  IADD3 R2, R0, 0x1800000, RZ ;  /* 0x0180000000027810 */ /* 0x000fc80007ffe0ff */
[----:B------:R-:W-:-:S04]  /*cb20*/  LOP3.LUT R2, R2, 0x7f800000, RZ, 0xc0, !PT ;  /* 0x7f80000002027812 */ /* 0x000fc800078ec0ff */
[----:B------:R-:W-:-:S13]  /*cb30*/  ISETP.GT.U32.AND P2, PT, R2, 0x1ffffff, PT ;  /* 0x01ffffff0200780c */ /* 0x000fda0003f44070 */
[----:B------:R-:W-:Y:S05]  /*cb40*/  @P2 BRA `(.L_x_116) ;  /* 0x0000000000102947 */ /* 0x000fea0003800000 */
[----:B------:R-:W-:-:S07]  /*cb50*/  MOV R2, 0xcb70 ;  /* 0x0000cb7000027802 */ /* 0x000fce0000000f00 */
[----:B------:R-:W-:Y:S05]  /*cb60*/  CALL.REL.NOINC `($__internal_0_$__cuda_sm20_rcp_rn_f32_slowpath) ;  /* 0x0000022000b47944 */ /* 0x000fea0003c00000 */
[----:B------:R-:W-:Y:S01]  /*cb70*/  MOV R169, R0 ;  /* 0x0000000000a97202 */ /* 0x000fe20000000f00 */
[----:B------:R-:W-:Y:S06]  /*cb80*/  BRA `(.L_x_117) ;  /* 0x0000000000107947 */ /* 0x000fec0003800000 */
.L_x_116:
[----:B------:R-:W1:Y:S02]  /*cb90*/  MUFU.RCP R169, R0 ;  /* 0x0000000000a97308 */ /* 0x000e640000001000 */
[----:B-1----:R-:W-:-:S04]  /*cba0*/  FFMA R0, R0, R169, -1 ;  /* 0xbf80000000007423 */ /* 0x002fc800000000a9 */
[----:B------:R-:W-:-:S04]  /*cbb0*/  FADD.FTZ R0, -R0, -RZ ;  /* 0x800000ff00007221 */ /* 0x000fc80000010100 */
[----:B------:R-:W-:-:S07]  /*cbc0*/  FFMA R169, R169, R0, R169 ;  /* 0x00000000a9a97223 */ /* 0x000fce00000000a9 */
.L_x_117:
[----:B------:R-:W-:Y:S05]  /*cbd0*/  BSYNC B1 ;  /* 0x0000000000017941 */ /* 0x000fea0003800000 */
.L_x_115:
        /* <DEDUP_REMOVED lines=10> */
.L_x_119:
[----:B------:R-:W1:Y:S02]  /*cc80*/  MUFU.RCP R0, R164 ;  /* 0x000000a400007308 */ /* 0x000e640000001000 */
[----:B-1----:R-:W-:-:S04]  /*cc90*/  FFMA R164, R164, R0, -1 ;  /* 0xbf800000a4a47423 */ /* 0x002fc80000000000 */
[----:B------:R-:W-:-:S04]  /*cca0*/  FADD.FTZ R164, -R164, -RZ ;  /* 0x800000ffa4a47221 */ /* 0x000fc80000010100 */
[----:B------:R-:W-:-:S07]  /*ccb0*/  FFMA R164, R0, R164, R0 ;  /* 0x000000a400a47223 */ /* 0x000fce0000000000 */
.L_x_120:
[----:B------:R-:W-:Y:S05]  /*ccc0*/  BSYNC B1 ;  /* 0x0000000000017941 */ /* 0x000fea0003800000 */
.L_x_118:
        /* <DEDUP_REMOVED lines=10> */
.L_x_122:
[----:B------:R-:W1:Y:S02]  /*cd70*/  MUFU.RCP R39, R163 ;  /* 0x000000a300277308 */ /* 0x000e640000001000 */
[----:B-1----:R-:W-:-:S04]  /*cd80*/  FFMA R163, R163, R39, -1 ;  /* 0xbf800000a3a37423 */ /* 0x002fc80000000027 */
[----:B------:R-:W-:-:S04]  /*cd90*/  FADD.FTZ R163, -R163, -RZ ;  /* 0x800000ffa3a37221 */ /* 0x000fc80000010100 */
[----:B------:R-:W-:-:S07]  /*cda0*/  FFMA R39, R39, R163, R39 ;  /* 0x000000a327277223 */ /* 0x000fce0000000027 */
.L_x_123:
[----:B------:R-:W-:Y:S05]  /*cdb0*/  BSYNC B1 ;  /* 0x0000000000017941 */ /* 0x000fea0003800000 */
.L_x_121:
        /* <DEDUP_REMOVED lines=10> */
.L_x_125:
[----:B------:R-:W1:Y:S02]  /*ce60*/  MUFU.RCP R38, R162 ;  /* 0x000000a200267308 */ /* 0x000e640000001000 */
[----:B-1----:R-:W-:-:S04]  /*ce70*/  FFMA R162, R162, R38, -1 ;  /* 0xbf800000a2a27423 */ /* 0x002fc80000000026 */
[----:B------:R-:W-:-:S04]  /*ce80*/  FADD.FTZ R162, -R162, -RZ ;  /* 0x800000ffa2a27221 */ /* 0x000fc80000010100 */
[----:B------:R-:W-:-:S07]  /*ce90*/  FFMA R38, R38, R162, R38 ;  /* 0x000000a226267223 */ /* 0x000fce0000000026 */
.L_x_126:
[----:B------:R-:W-:Y:S05]  /*cea0*/  BSYNC B1 ;  /* 0x0000000000017941 */ /* 0x000fea0003800000 */
.L_x_124:
        /* <DEDUP_REMOVED lines=10> */
.L_x_128:
[----:B------:R-:W1:Y:S02]  /*cf50*/  MUFU.RCP R37, R157 ;  /* 0x0000009d00257308 */ /* 0x000e640000001000 */
[----:B-1----:R-:W-:-:S04]  /*cf60*/  FFMA R157, R157, R37, -1 ;  /* 0xbf8000009d9d7423 */ /* 0x002fc80000000025 */
[----:B------:R-:W-:-:S04]  /*cf70*/  FADD.FTZ R157, -R157, -RZ ;  /* 0x800000ff9d9d7221 */ /* 0x000fc80000010100 */
[----:B------:R-:W-:-:S07]  /*cf80*/  FFMA R37, R37, R157, R37 ;  /* 0x0000009d25257223 */ /* 0x000fce0000000025 */
.L_x_129:
[----:B------:R-:W-:Y:S05]  /*cf90*/  BSYNC B1 ;  /* 0x0000000000017941 */ /* 0x000fea0003800000 */
.L_x_127:
        /* <DEDUP_REMOVED lines=10> */
.L_x_131:
[----:B------:R-:W1:Y:S02]  /*d040*/  MUFU.RCP R36, R155 ;  /* 0x0000009b00247308 */ /* 0x000e640000001000 */
[----:B-1----:R-:W-:-:S04]  /*d050*/  FFMA R155, R155, R36, -1 ;  /* 0xbf8000009b9b7423 */ /* 0x002fc80000000024 */
[----:B------:R-:W-:-:S04]  /*d060*/  FADD.FTZ R155, -R155, -RZ ;  /* 0x800000ff9b9b7221 */ /* 0x000fc80000010100 */
[----:B------:R-:W-:-:S07]  /*d070*/  FFMA R36, R36, R155, R36 ;  /* 0x0000009b24247223 */ /* 0x000fce0000000024 */
.L_x_132:
[----:B------:R-:W-:Y:S05]  /*d080*/  BSYNC B1 ;  /* 0x0000000000017941 */ /* 0x000fea0003800000 */
.L_x_130:
        /* <DEDUP_REMOVED lines=10> */
.L_x_134:
[----:B------:R-:W1:Y:S02]  /*d130*/  MUFU.RCP R35, R154 ;  /* 0x0000009a00237308 */ /* 0x000e640000001000 */
[----:B-1----:R-:W-:-:S04]  /*d140*/  FFMA R154, R154, R35, -1 ;  /* 0xbf8000009a9a7423 */ /* 0x002fc80000000023 */
[----:B------:R-:W-:-:S04]  /*d150*/  FADD.FTZ R154, -R154, -RZ ;  /* 0x800000ff9a9a7221 */ /* 0x000fc80000010100 */
[----:B------:R-:W-:-:S07]  /*d160*/  FFMA R35, R35, R154, R35 ;  /* 0x0000009a23237223 */ /* 0x000fce0000000023 */
.L_x_135:
[----:B------:R-:W-:Y:S05]  /*d170*/  BSYNC B1 ;  /* 0x0000000000017941 */ /* 0x000fea0003800000 */
.L_x_133:
        /* <DEDUP_REMOVED lines=10> */
.L_x_137:
[----:B------:R-:W1:Y:S02]  /*d220*/  MUFU.RCP R34, R153 ;  /* 0x0000009900227308 */ /* 0x000e640000001000 */
[----:B-1----:R-:W-:-:S04]  /*d230*/  FFMA R153, R153, R34, -1 ;  /* 0xbf80000099997423 */ /* 0x002fc80000000022 */
[----:B------:R-:W-:-:S04]  /*d240*/  FADD.FTZ R153, -R153, -RZ ;  /* 0x800000ff99997221 */ /* 0x000fc80000010100 */
[----:B------:R-:W-:-:S07]  /*d250*/  FFMA R34, R34, R153, R34 ;  /* 0x0000009922227223 */ /* 0x000fce0000000022 */
.L_x_138:
[----:B------:R-:W-:Y:S05]  /*d260*/  BSYNC B1 ;  /* 0x0000000000017941 */ /* 0x000fea0003800000 */
.L_x_136:
        /* <DEDUP_REMOVED lines=10> */
.L_x_140:
[----:B------:R-:W1:Y:S02]  /*d310*/  MUFU.RCP R0, R32 ;  /* 0x0000002000007308 */ /* 0x000e640000001000 */
[----:B-1----:R-:W-:-:S04]  /*d320*/  FFMA R32, R32, R0, -1 ;  /* 0xbf80000020207423 */ /* 0x002fc80000000000 */
[----:B------:R-:W-:-:S04]  /*d330*/  FADD.FTZ R32, -R32, -RZ ;  /* 0x800000ff20207221 */ /* 0x000fc80000010100 */
[----:B------:R-:W-:-:S07]  /*d340*/  FFMA R32, R0, R32, R0 ;  /* 0x0000002000207223 */ /* 0x000fce0000000000 */
.L_x_141:
[----:B------:R-:W-:Y:S05]  /*d350*/  BSYNC B1 ;  /* 0x0000000000017941 */ /* 0x000fea0003800000 */
.L_x_139:
        /* <DEDUP_REMOVED lines=10> */
.L_x_143:
[----:B------:R-:W1:Y:S02]  /*d400*/  MUFU.RCP R0, R31 ;  /* 0x0000001f00007308 */ /* 0x000e640000001000 */
[----:B-1----:R-:W-:-:S04]  /*d410*/  FFMA R31, R31, R0, -1 ;  /* 0xbf8000001f1f7423 */ /* 0x002fc80000000000 */
[----:B------:R-:W-:-:S04]  /*d420*/  FADD.FTZ R31, -R31, -RZ ;  /* 0x800000ff1f1f7221 */ /* 0x000fc80000010100 */
[----:B------:R-:W-:-:S07]  /*d430*/  FFMA R31, R0, R31, R0 ;  /* 0x0000001f001f7223 */ /* 0x000fce0000000000 */
.L_x_144:
[----:B------:R-:W-:Y:S05]  /*d440*/  BSYNC B1 ;  /* 0x0000000000017941 */ /* 0x000fea0003800000 */
.L_x_142:
        /* <DEDUP_REMOVED lines=10> */
.L_x_146:
[----:B------:R-:W1:Y:S02]  /*d4f0*/  MUFU.RCP R0, R24 ;  /* 0x0000001800007308 */ /* 0x000e640000001000 */
[----:B-1----:R-:W-:-:S04]  /*d500*/  FFMA R24, R24, R0, -1 ;  /* 0xbf80000018187423 */ /* 0x002fc80000000000 */
[----:B------:R-:W-:-:S04]  /*d510*/  FADD.FTZ R24, -R24, -RZ ;  /* 0x800000ff18187221 */ /* 0x000fc80000010100 */
[----:B------:R-:W-:-:S07]  /*d520*/  FFMA R24, R0, R24, R0 ;  /* 0x0000001800187223 */ /* 0x000fce0000000000 */
.L_x_147:
[----:B------:R-:W-:Y:S05]  /*d530*/  BSYNC B1 ;  /* 0x0000000000017941 */ /* 0x000fea0003800000 */
.L_x_145:
        /* <DEDUP_REMOVED lines=10> */
.L_x_149:
[----:B------:R-:W1:Y:S02]  /*d5e0*/  MUFU.RCP R0, R23 ;  /* 0x0000001700007308 */ /* 0x000e640000001000 */
[----:B-1----:R-:W-:-:S04]  /*d5f0*/  FFMA R23, R23, R0, -1 ;  /* 0xbf80000017177423 */ /* 0x002fc80000000000 */
[----:B------:R-:W-:-:S04]  /*d600*/  FADD.FTZ R23, -R23, -RZ ;  /* 0x800000ff17177221 */ /* 0x000fc80000010100 */
[----:B------:R-:W-:-:S07]  /*d610*/  FFMA R23, R0, R23, R0 ;  /* 0x0000001700177223 */ /* 0x000fce0000000000 */
.L_x_150:
[----:B------:R-:W-:Y:S05]  /*d620*/  BSYNC B1 ;  /* 0x0000000000017941 */ /* 0x000fea0003800000 */
.L_x_148:
        /* <DEDUP_REMOVED lines=10> */
.L_x_152:
[----:B------:R-:W1:Y:S02]  /*d6d0*/  MUFU.RCP R0, R22 ;  /* 0x0000001600007308 */ /* 0x000e640000001000 */
[----:B-1----:R-:W-:-:S04]  /*d6e0*/  FFMA R22, R22, R0, -1 ;  /* 0xbf80000016167423 */ /* 0x002fc80000000000 */
[----:B------:R-:W-:-:S04]  /*d6f0*/  FADD.FTZ R22, -R22, -RZ ;  /* 0x800000ff16167221 */ /* 0x000fc80000010100 */
[----:B------:R-:W-:-:S07]  /*d700*/  FFMA R22, R0, R22, R0 ;  /* 0x0000001600167223 */ /* 0x000fce0000000000 */
.L_x_153:
[----:B------:R-:W-:Y:S05]  /*d710*/  BSYNC B1 ;  /* 0x0000000000017941 */ /* 0x000fea0003800000 */
.L_x_151:
        /* <DEDUP_REMOVED lines=10> */
.L_x_155:
[----:B------:R-:W1:Y:S02]  /*d7c0*/  MUFU.RCP R0, R21 ;  /* 0x0000001500007308 */ /* 0x000e640000001000 */
[----:B-1----:R-:W-:-:S04]  /*d7d0*/  FFMA R21, R21, R0, -1 ;  /* 0xbf80000015157423 */ /* 0x002fc80000000000 */
[----:B------:R-:W-:-:S04]  /*d7e0*/  FADD.FTZ R21, -R21, -RZ ;  /* 0x800000ff15157221 */ /* 0x000fc80000010100 */
[----:B------:R-:W-:-:S07]  /*d7f0*/  FFMA R21, R0, R21, R0 ;  /* 0x0000001500157223 */ /* 0x000fce0000000000 */
.L_x_156:
[----:B------:R-:W-:Y:S05]  /*d800*/  BSYNC B1 ;  /* 0x0000000000017941 */ /* 0x000fea0003800000 */
.L_x_154:
        /* <DEDUP_REMOVED lines=10> */
.L_x_158:
[----:B------:R-:W1:Y:S02]  /*d8b0*/  MUFU.RCP R0, R20 ;  /* 0x0000001400007308 */ /* 0x000e640000001000 */
[----:B-1----:R-:W-:-:S04]  /*d8c0*/  FFMA R20, R20, R0, -1 ;  /* 0xbf80000014147423 */ /* 0x002fc80000000000 */
[----:B------:R-:W-:-:S04]  /*d8d0*/  FADD.FTZ R20, -R20, -RZ ;  /* 0x800000ff14147221 */ /* 0x000fc80000010100 */
[----:B------:R-:W-:-:S07]  /*d8e0*/  FFMA R20, R0, R20, R0 ;  /* 0x0000001400147223 */ /* 0x000fce0000000000 */
.L_x_159:
[----:B------:R-:W-:Y:S05]  /*d8f0*/  BSYNC B1 ;  /* 0x0000000000017941 */ /* 0x000fea0003800000 */
.L_x_157:
        /* <DEDUP_REMOVED lines=9> */
.L_x_161:
[----:B------:R-:W1:Y:S02]  /*d990*/  MUFU.RCP R0, R13 ;  /* 0x0000000d00007308 */ /* 0x000e640000001000 */
[----:B-1----:R-:W-:-:S04]  /*d9a0*/  FFMA R13, R13, R0, -1 ;  /* 0xbf8000000d0d7423 */ /* 0x002fc80000000000 */
[----:B------:R-:W-:-:S04]  /*d9b0*/  FADD.FTZ R13, -R13, -RZ ;  /* 0x800000ff0d0d7221 */ /* 0x000fc80000010100 */
[----:B------:R-:W-:-:S07]  /*d9c0*/  FFMA R0, R0, R13, R0 ;  /* 0x0000000d00007223 */ /* 0x000fce0000000000 */
.L_x_162:
[----:B------:R-:W-:Y:S05]  /*d9d0*/  BSYNC B1 ;  /* 0x0000000000017941 */ /* 0x000fea0003800000 */
.L_x_160:
        /* <DEDUP_REMOVED lines=23> */
[----:B------:R-:W-:Y:S01]  /*db50*/  F2FP.F16.F32.PACK_AB R20, R31, R32 ;  /* 0x000000201f14723e */ /* 0x000fe200000000ff */
[----:B------:R1:W-:Y:S01]  /*db60*/  STSM.16.M88.4 [R14+0x2200], R24 ;  /* 0x002200180e007844 */ /* 0x0003e20000000200 */
[----:B------:R-:W-:Y:S02]  /*db70*/  F2FP.F16.F32.PACK_AB R21, R28, R30 ;  /* 0x0000001e1c15723e */ /* 0x000fe400000000ff */
[----:B------:R-:W-:Y:S02]  /*db80*/  F2FP.F16.F32.PACK_AB R22, R22, R2 ;  /* 0x000000021616723e */ /* 0x000fe400000000ff */
[----:B------:R-:W-:-:S05]  /*db90*/  LEA R0, R18, R14, 0x1 ;  /* 0x0000000e12007211 */ /* 0x000fca00078e08ff */
        /* <DEDUP_REMOVED lines=11> */
[----:B------:R-:W-:Y:S02]  /*dc50*/  UIADD3 UR4, UR46, 0x2200, URZ ;  /* 0x000022002e047890 */ /* 0x000fe4000fffe03f */
[----:B------:R-:W-:Y:S01]  /*dc60*/  UIADD3.X UR9, URZ, UR39, URZ, UP0, !UPT ;  /* 0x000000273f097290 */ /* 0x000fe200087fe43f */
[----:B------:R-:W-:Y:S01]  /*dc70*/  UMOV UR5, UR49 ;  /* 0x0000003100057c82 */ /* 0x000fe20008000000 */
[----:B------:R-:W-:-:S07]  /*dc80*/  UMOV UR7, UR51 ;  /* 0x0000003300077c82 */ /* 0x000fce0008000000 */
[----:B------:R2:W-:Y:S01]  /*dc90*/  UTMASTG.3D [UR4], [UR8] ;  /* 0x00000004080073b5 */ /* 0x0005e20008010000 */
[----:B------:R0:W-:Y:S01]  /*dca0*/  UTMACMDFLUSH ;  /* 0x00000000000079b7 */ /* 0x0001e20000000000 */
[----:B--2---:R-:W-:-:S04]  /*dcb0*/  DEPBAR.LE SB0, 0x1 ;  /* 0x000080400000791a */ /* 0x004fc80000000000 */
.L_x_164:
[----:B------:R-:W-:Y:S05]  /*dcc0*/  BSYNC B0 ;  /* 0x0000000000007941 */ /* 0x000fea0003800000 */
.L_x_163:
[----:B-1----:R-:W-:Y:S01]  /*dcd0*/  IADD3 R0, R14, 0x2200, RZ ;  /* 0x000022000e007810 */ /* 0x002fe20007ffe0ff */
[----:B------:R-:W-:Y:S03]  /*dce0*/  BAR.SYNC.DEFER_BLOCKING 0x1, 0x100 ;  /* 0x0044000000007b1d */ /* 0x000fe60000010000 */
[----:B------:R-:W-:-:S03]  /*dcf0*/  LEA R167, R18, R0, 0x1 ;  /* 0x0000000012a77211 */ /* 0x000fc600078e08ff */
[----:B------:R-:W-:Y:S04]  /*dd00*/  BSSY B0, `(.L_x_165) ;  /* 0x000000a000007945 */ /* 0x000fe80003800000 */
[----:B------:R-:W-:Y:S05]  /*dd10*/  @P0 BRA `(.L_x_166) ;  /* 0x0000000000200947 */ /* 0x000fea0003800000 */
[----:B------:R-:W-:-:S06]  /*dd20*/  UISETP.NE.AND UP0, UPT, UR43, 0x3, UPT ;  /* 0x000000032b00788c */ /* 0x000fcc000bf05270 */
[----:B------:R-:W-:-:S13]  /*dd30*/  PLOP3.LUT P2, PT, PT, PT, UP0, 0x80, 0x0 ;  /* 0x000000000000781c */ /* 0x000fda0003f4f008 */
[----:B------:R-:W-:Y:S05]  /*dd40*/  @!P2 BRA `(.L_x_167) ;  /* 0x000000000004a947 */ /* 0x000fea0003800000 */
[----:B------:R-:W-:Y:S01]  /*dd50*/  BPT.TRAP 0x1 ;  /* 0x000000040000795c */ /* 0x000fe20000300000 */
.L_x_167:
[----:B------:R-:W-:-:S04]  /*dd60*/  ULEA UR4, UR36, UR46, 0x3 ;  /* 0x0000002e24047291 */ /* 0x000fc8000f8e183f */
[----:B------:R-:W-:-:S04]  /*dd70*/  UIADD3 UR4, UR4, 0x50, URZ ;  /* 0x0000005004047890 */ /* 0x000fc8000fffe03f */
[----:B------:R-:W-:-:S09]  /*dd80*/  UPRMT UR4, UR47, 0x654, UR4 ;  /* 0x000006542f047896 */ /* 0x000fd20008000004 */
[----:B------:R-:W-:Y:S03]  /*dd90*/  SYNCS.ARRIVE.TRANS64.RED.A1T0 RZ, [UR4], RZ ;  /* 0x000000ffffff79a7 */ /* 0x000fe60008100404 */
.L_x_166:
[----:B------:R-:W-:Y:S05]  /*dda0*/  BSYNC B0 ;  /* 0x0000000000007941 */ /* 0x000fea0003800000 */
.L_x_165:
[----:B------:R-:W-:Y:S01]  /*ddb0*/  UIADD3 UR36, UR36, 0x1, URZ ;  /* 0x0000000124247890 */ /* 0x000fe2000fffe03f */
[----:B------:R-:W-:Y:S01]  /*ddc0*/  BSSY B0, `(.L_x_168) ;  /* 0x0000018000007945 */ /* 0x000fe20003800000 */
[----:B------:R-:W-:Y:S02]  /*ddd0*/  MOV R13, RZ ;  /* 0x000000ff000d7202 */ /* 0x000fe40000000f00 */
[----:B------:R-:W-:-:S04]  /*dde0*/  UISETP.NE.AND UP0, UPT, UR36, 0x4, UPT ;  /* 0x000000042400788c */ /* 0x000fc8000bf05270 */
[----:B------:R-:W-:Y:S01]  /*ddf0*/  USEL UR36, UR36, URZ, UP0 ;  /* 0x0000003f24247287 */ /* 0x000fe20008000000 */
[----:B------:R-:W-:Y:S11]  /*de00*/  @P0 BRA `(.L_x_169) ;  /* 0x00000000004c0947 */ /* 0x000ff60003800000 */
[----:B------:R-:W-:-:S06]  /*de10*/  UISETP.NE.AND UP0, UPT, UR43, 0x3, UPT ;  /* 0x000000032b00788c */ /* 0x000fcc000bf05270 */
[----:B------:R-:W-:-:S13]  /*de20*/  PLOP3.LUT P2, PT, PT, PT, UP0, 0x80, 0x0 ;  /* 0x000000000000781c */ /* 0x000fda0003f4f008 */
[----:B------:R-:W-:Y:S05]  /*de30*/  @!P2 BRA `(.L_x_170) ;  /* 0x000000000004a947 */ /* 0x000fea0003800000 */
[----:B------:R-:W-:Y:S01]  /*de40*/  BPT.TRAP 0x1 ;  /* 0x000000040000795c */ /* 0x000fe20000300000 */
.L_x_170:
[----:B------:R-:W-:Y:S01]  /*de50*/  LEA R0, R12, UR46, 0x3 ;  /* 0x0000002e0c007c11 */ /* 0x000fe2000f8e18ff */
[----:B------:R-:W-:Y:S01]  /*de60*/  BSSY B1, `(.L_x_171) ;  /* 0x0000004000017945 */ /* 0x000fe20003800000 */
[----:B------:R-:W-:-:S04]  /*de70*/  SHF.L.U32 R2, RZ, 0x1f, RZ ;  /* 0x0000001fff027819 */ /* 0x000fc800000006ff */
[----:B------:R-:W1:Y:S02]  /*de80*/  SYNCS.PHASECHK.TRANS64.TRYWAIT P2, [R0+URZ+0x30], R2 ;  /* 0x00003002000075a7 */ /* 0x000e64000804017f */
[----:B-1----:R-:W-:Y:S05]  /*de90*/  @!P2 BRA `(.L_x_172) ;  /* 0x000002000080a947 */ /* 0x002fea0003800000 */
.L_x_1129:
[----:B------:R-:W-:Y:S05]  /*dea0*/  BSYNC B1 ;  /* 0x0000000000017941 */ /* 0x000fea0003800000 */
.L_x_171:
[C---:B-1----:R-:W-:Y:S01]  /*deb0*/  @!P1 LEA R0, R12.reuse, R15, 0xd ;  /* 0x0000000f0c009211 */ /* 0x042fe200078e68ff */
[----:B------:R-:W-:Y:S05]  /*dec0*/  @!P1 WARPSYNC.ALL ;  /* 0x0000000000009948 */ /* 0x000fea0003800000 */
[----:B------:R1:W2:Y:S01]  /*ded0*/  @!P1 LDSM.16.M88.4 R8, [R0] ;  /* 0x000000000008983b */ /* 0x0002a20000000200 */
[----:B------:R-:W-:-:S04]  /*dee0*/  IADD3 R12, R12, 0x1, RZ ;  /* 0x000000010c0c7810 */ /* 0x000fc80007ffe0ff */
[----:B------:R-:W-:Y:S02]  /*def0*/  ISETP.NE.AND P2, PT, R12, 0x4, PT ;  /* 0x000000040c00780c */ /* 0x000fe40003f45270 */
[----:B-1----:R-:W-:Y:S02]  /*df00*/  @!P1 LEA R0, R18, R0, 0x1 ;  /* 0x0000000012009211 */ /* 0x002fe400078e08ff */
[----:B------:R-:W-:Y:S02]  /*df10*/  SEL R12, R12, RZ, P2 ;  /* 0x000000ff0c0c7207 */ /* 0x000fe40001000000 */
[----:B------:R-:W-:Y:S01]  /*df20*/  SEL R13, RZ, 0x1, P2 ;  /* 0x00000001ff0d7807 */ /* 0x000fe20001000000 */
[----:B------:R1:W3:Y:S06]  /*df30*/  @!P1 LDSM.16.M88.4 R4, [R0] ;  /* 0x000000000004983b */ /* 0x0002ec0000000200 */
.L_x_169:
[----:B------:R-:W-:Y:S05]  /*df40*/  BSYNC B0 ;  /* 0x0000000000007941 */ /* 0x000fea0003800000 */
.L_x_168:
[----:B-1----:R-:W4:Y:S04]  /*df50*/  LDL.LU R0, [R1+0x40] ;  /* 0x0000400001007983 */ /* 0x002f280000300800 */
[----:B------:R-:W5:Y:S04]  /*df60*/  LDL.LU R2, [R1+0x44] ;  /* 0x0000440001027983 */ /* 0x000f680000300800 */
[----:B------:R-:W3:Y:S04]  /*df70*/  LDL.LU R20, [R1+0x48] ;  /* 0x0000480001147983 */ /* 0x000ee80000300800 */
        /* <DEDUP_REMOVED lines=10> */
[----:B------:R-:W3:Y:S01]  /*e020*/  LDL.LU R27, [R1+0x7c] ;  /* 0x00007c00011b7983 */ /* 0x000ee20000300800 */
[--C-:B--2---:R-:W-:Y:S01]  /*e030*/  HADD2.F32 R163, -RZ, R8.reuse.H0_H0 ;  /* 0x20000008ffa37230 */ /* 0x104fe20000004100 */
[----:B------:R-:W-:Y:S01]  /*e040*/  MOV R164, 0x3bbb989d ;  /* 0x3bbb989d00a47802 */ /* 0x000fe20000000f00 */
[----:B------:R-:W-:Y:S01]  /*e050*/  HADD2.F32 R162, -RZ, R8.H1_H1 ;  /* 0x30000008ffa27230 */ /* 0x000fe20000004100 */
[----:B------:R-:W2:Y:S01]  /*e060*/  LDL.LU R35, [R1+0x50] ;  /* 0x0000500001237983 */ /* 0x000ea20000300800 */
[--C-:B------:R-:W-:Y:S01]  /*e070*/  HADD2.F32 R161, -RZ, R9.reuse.H0_H0 ;  /* 0x20000009ffa17230 */ /* 0x100fe20000004100 */
[----:B------:R-:W-:Y:S01]  /*e080*/  MOV R165, 0x437c0000 ;  /* 0x437c000000a57802 */ /* 0x000fe20000000f00 */
[----:B------:R-:W-:-:S02]  /*e090*/  HADD2.F32 R160, -RZ, R9.H1_H1 ;  /* 0x30000009ffa07230 */ /* 0x000fc40000004100 */
[----:B------:R-:W-:Y:S02]  /*e0a0*/  HADD2.F32 R155, -RZ, R10.H0_H0 ;  /* 0x2000000aff9b7230 */ /* 0x000fe40000004100 */
[----:B----4-:R-:W-:-:S04]  /*e0b0*/  FMUL R0, R17, R0 ;  /* 0x0000000011007220 */ /* 0x010fc80000400000 */
[----:B------:R-:W-:Y:S01]  /*e0c0*/  FFMA R163, R16, R163, R0 ;  /* 0x000000a310a37223 */ /* 0x000fe20000000000 */
[C---:B-----5:R-:W-:Y:S01]  /*e0d0*/  FMUL R2, R17.reuse, R2 ;  /* 0x0000000211027220 */ /* 0x060fe20000400000 */
[----:B---3--:R-:W-:-:S03]  /*e0e0*/  FMUL R0, R17, R20 ;  /* 0x0000001411007220 */ /* 0x008fc60000400000 */
[C---:B------:R-:W-:Y:S01]  /*e0f0*/  FFMA R162, R16.reuse, R162, R2 ;  /* 0x000000a210a27223 */ /* 0x040fe20000000002 */
[----:B------:R-:W-:Y:S01]  /*e100*/  FFMA R161, R16, R161, R0 ;  /* 0x000000a110a17223 */ /* 0x000fe20000000000 */
[-C--:B------:R-:W-:Y:S02]  /*e110*/  FFMA.SAT R0, -R163, R164.reuse, 0.5 ;  /* 0x3f000000a3007423 */ /* 0x080fe400000021a4 */
[----:B------:R-:W-:Y:S01]  /*e120*/  FFMA.SAT R20, -R162, R164, 0.5 ;  /* 0x3f000000a2147423 */ /* 0x000fe200000021a4 */
[----:B------:R-:W-:Y:S01]  /*e130*/  FMUL R2, R17, R3 ;  /* 0x0000000311027220 */ /* 0x000fe20000400000 */
[-C--:B------:R-:W-:Y:S02]  /*e140*/  FFMA.RM R0, R0, R165.reuse, 12582913 ;  /* 0x4b40000100007423 */ /* 0x080fe400000040a5 */
[----:B------:R-:W-:Y:S01]  /*e150*/  FFMA.RM R20, R20, R165, 12582913 ;  /* 0x4b40000114147423 */ /* 0x000fe200000040a5 */
[----:B------:R-:W-:Y:S01]  /*e160*/  FFMA R160, R16, R160, R2 ;  /* 0x000000a010a07223 */ /* 0x000fe20000000002 */
[----:B------:R-:W-:-:S02]  /*e170*/  FADD R3, R0, -12583039 ;  /* 0xcb40007f00037421 */ /* 0x000fc40000000000 */
[----:B------:R-:W-:Y:S02]  /*e180*/  FADD R2, R20, -12583039 ;  /* 0xcb40007f14027421 */ /* 0x000fe40000000000 */
[C---:B------:R-:W-:Y:S02]  /*e190*/  FFMA R21, -R163.reuse, 1.4426950216293334961, -R3 ;  /* 0x3fb8aa3ba3157823 */ /* 0x040fe40000000903 */
[----:B------:R-:W-:Y:S02]  /*e1a0*/  FFMA R22, -R162, 1.4426950216293334961, -R2 ;  /* 0x3fb8aa3ba2167823 */ /* 0x000fe40000000902 */
[----:B------:R-:W-:-:S04]  /*e1b0*/  FFMA R2, -R163, 1.925963033500011079e-08, R21 ;  /* 0x32a57060a3027823 */ /* 0x000fc80000000115 */
[----:B------:R1:W-:Y:S01]  /*e1c0*/  MUFU.EX2 R23, R2 ;  /* 0x0000000200177308 */ /* 0x0003e20000000800 */
[----:B------:R-:W-:Y:S01]  /*e1d0*/  FFMA R21, -R162, 1.925963033500011079e-08, R22 ;  /* 0x32a57060a2157823 */ /* 0x000fe20000000116 */
[----:B-1----:R-:W-:-:S04]  /*e1e0*/  FFMA.SAT R2, -R160, R164, 0.5 ;  /* 0x3f000000a0027423 */ /* 0x002fc800000021a4 */
[----:B------:R-:W-:Y:S02]  /*e1f0*/  FFMA.RM R2, R2, R165, 12582913 ;  /* 0x4b40000102027423 */ /* 0x000fe400000040a5 */
[----:B------:R1:W-:Y:S03]  /*e200*/  MUFU.EX2 R24, R21 ;  /* 0x0000001500187308 */ /* 0x0003e60000000800 */
[C---:B------:R-:W-:Y:S01]  /*e210*/  SHF.L.U32 R157, R2.reuse, 0x17, RZ ;  /* 0x00000017029d7819 */ /* 0x040fe200000006ff */
[----:B-1----:R-:W-:Y:S01]  /*e220*/  FADD R21, R2, -12583039 ;  /* 0xcb40007f02157421 */ /* 0x002fe20000000000 */
[----:B--2---:R-:W-:-:S04]  /*e230*/  FMUL R2, R17, R35 ;  /* 0x0000002311027220 */ /* 0x004fc80000400000 */
[----:B------:R-:W-:Y:S01]  /*e240*/  FFMA R155, R16, R155, R2 ;  /* 0x0000009b109b7223 */ /* 0x000fe20000000002 */
[----:B------:R-:W-:Y:S02]  /*e250*/  FMUL R2, R17, R33 ;  /* 0x0000002111027220 */ /* 0x000fe40000400000 */
[----:B------:R-:W2:Y:S01]  /*e260*/  LDL.LU R33, [R1+0x60] ;  /* 0x0000600001217983 */ /* 0x000ea20000300800 */
[----:B------:R-:W-:Y:S01]  /*e270*/  FFMA.SAT R3, -R161, R164, 0.5 ;  /* 0x3f000000a1037423 */ /* 0x000fe200000021a4 */
[----:B------:R-:W-:-:S03]  /*e280*/  FFMA R21, -R160, 1.4426950216293334961, -R21 ;  /* 0x3fb8aa3ba0157823 */ /* 0x000fc60000000915 */
[----:B------:R-:W-:Y:S01]  /*e290*/  FFMA.RM R3, R3, R165, 12582913 ;  /* 0x4b40000103037423 */ /* 0x000fe200000040a5 */
[----:B------:R-:W-:-:S03]  /*e2a0*/  FFMA R21, -R160, 1.925963033500011079e-08, R21 ;  /* 0x32a57060a0157823 */ /* 0x000fc60000000115 */
[----:B------:R-:W-:-:S03]  /*e2b0*/  FADD R22, R3, -12583039 ;  /* 0xcb40007f03167421 */ /* 0x000fc60000000000 */
[----:B------:R-:W1:Y:S01]  /*e2c0*/  MUFU.EX2 R21, R21 ;  /* 0x0000001500157308 */ /* 0x000e620000000800 */
[----:B------:R-:W-:-:S04]  /*e2d0*/  FFMA R22, -R161, 1.4426950216293334961, -R22 ;  /* 0x3fb8aa3ba1167823 */ /* 0x000fc80000000916 */
[----:B------:R-:W-:Y:S01]  /*e2e0*/  FFMA R22, -R161, 1.925963033500011079e-08, R22 ;  /* 0x32a57060a1167823 */ /* 0x000fe20000000116 */
[----:B------:R-:W-:Y:S01]  /*e2f0*/  SHF.L.U32 R158, R3, 0x17, RZ ;  /* 0x00000017039e7819 */ /* 0x000fe200000006ff */
[----:B------:R-:W-:Y:S02]  /*e300*/  HADD2.F32 R154, -RZ, R10.H1_H1 ;  /* 0x3000000aff9a7230 */ /* 0x000fe40000004100 */
[----:B------:R-:W-:Y:S01]  /*e310*/  FMUL R3, R17, R34 ;  /* 0x0000002211037220 */ /* 0x000fe20000400000 */
[----:B------:R-:W-:Y:S01]  /*e320*/  HADD2.F32 R153, -RZ, R11.H0_H0 ;  /* 0x2000000bff997230 */ /* 0x000fe20000004100 */
[----:B------:R-:W3:Y:S02]  /*e330*/  MUFU.EX2 R22, R22 ;  /* 0x0000001600167308 */ /* 0x000ee40000000800 */
[C---:B------:R-:W-:Y:S02]  /*e340*/  FFMA R154, R16.reuse, R154, R3 ;  /* 0x0000009a109a7223 */ /* 0x040fe40000000003 */
[----:B------:R-:W-:Y:S01]  /*e350*/  FFMA R153, R16, R153, R2 ;  /* 0x0000009910997223 */ /* 0x000fe20000000002 */
[-C--:B------:R-:W-:Y:S01]  /*e360*/  FFMA.SAT R2, -R155, R164.reuse, 0.5 ;  /* 0x3f0000009b027423 */ /* 0x080fe200000021a4 */
[----:B-1----:R-:W-:Y:S01]  /*e370*/  FFMA R157, R157, R21, 1 ;  /* 0x3f8000009d9d7423 */ /* 0x002fe20000000015 */
[----:B------:R-:W-:-:S02]  /*e380*/  FFMA.SAT R21, -R154, R164, 0.5 ;  /* 0x3f0000009a157423 */ /* 0x000fc400000021a4 */
[----:B------:R-:W-:Y:S01]  /*e390*/  FFMA.RM R2, R2, R165, 12582913 ;  /* 0x4b40000102027423 */ /* 0x000fe200000040a5 */
[----:B------:R-:W-:Y:S02]  /*e3a0*/  HADD2.F32 R152, -RZ, R11.H1_H1 ;  /* 0x3000000bff987230 */ /* 0x000fe40000004100 */
[----:B------:R-:W-:Y:S01]  /*e3b0*/  FMUL R3, R17, R25 ;  /* 0x0000001911037220 */ /* 0x000fe20000400000 */
[----:B------:R-:W-:Y:S01]  /*e3c0*/  SHF.L.U32 R159, R20, 0x17, RZ ;  /* 0x00000017149f7819 */ /* 0x000fe200000006ff */
[----:B------:R-:W-:Y:S01]  /*e3d0*/  FFMA.RM R21, R21, R165, 12582913 ;  /* 0x4b40000115157423 */ /* 0x000fe200000040a5 */
[----:B------:R-:W-:Y:S01]  /*e3e0*/  FADD R20, R2, -12583039 ;  /* 0xcb40007f02147421 */ /* 0x000fe20000000000 */
[----:B------:R-:W-:Y:S01]  /*e3f0*/  SHF.L.U32 R0, R0, 0x17, RZ ;  /* 0x0000001700007819 */ /* 0x000fe200000006ff */
[----:B------:R-:W-:Y:S01]  /*e400*/  FFMA R152, R16, R152, R3 ;  /* 0x0000009810987223 */ /* 0x000fe20000000003 */
[----:B------:R-:W-:Y:S01]  /*e410*/  FADD R3, R21, -12583039 ;  /* 0xcb40007f15037421 */ /* 0x000fe20000000000 */
[----:B---3--:R-:W-:Y:S01]  /*e420*/  FFMA R158, R158, R22, 1 ;  /* 0x3f8000009e9e7423 */ /* 0x008fe20000000016 */
[----:B------:R-:W-:Y:S01]  /*e430*/  FFMA R22, -R155, 1.4426950216293334961, -R20 ;  /* 0x3fb8aa3b9b167823 */ /* 0x000fe20000000914 */
[----:B------:R-:W-:Y:S01]  /*e440*/  FFMA R0, R0, R23, 1 ;  /* 0x3f80000000007423 */ /* 0x000fe20000000017 */
[----:B------:R-:W-:-:S02]  /*e450*/  FFMA R23, -R154, 1.4426950216293334961, -R3 ;  /* 0x3fb8aa3b9a177823 */ /* 0x000fc40000000903 */
[----:B------:R-:W-:Y:S01]  /*e460*/  FFMA R3, -R155, 1.925963033500011079e-08, R22 ;  /* 0x32a570609b037823 */ /* 0x000fe20000000116 */
[----:B------:R-:W-:Y:S01]  /*e470*/  FFMA R159, R159, R24, 1 ;  /* 0x3f8000009f9f7423 */ /* 0x000fe20000000018 */
[----:B------:R-:W-:Y:S01]  /*e480*/  SHF.L.U32 R39, R2, 0x17, RZ ;  /* 0x0000001702277819 */ /* 0x000fe200000006ff */
[--C-:B------:R-:W-:Y:S01]  /*e490*/  HADD2.F32 R35, -RZ, R4.reuse.H0_H0 ;  /* 0x20000004ff237230 */ /* 0x100fe20000004100 */
[----:B------:R1:W-:Y:S01]  /*e4a0*/  MUFU.EX2 R24, R3 ;  /* 0x0000000300187308 */ /* 0x0003e20000000800 */
[----:B------:R-:W-:Y:S01]  /*e4b0*/  FFMA R22, -R154, 1.925963033500011079e-08, R23 ;  /* 0x32a570609a167823 */ /* 0x000fe20000000117 */
[----:B------:R-:W-:Y:S02]  /*e4c0*/  HADD2.F32 R34, -RZ, R4.H1_H1 ;  /* 0x30000004ff227230 */ /* 0x000fe40000004100 */
[----:B-1----:R-:W-:-:S04]  /*e4d0*/  FFMA.SAT R3, -R152, R164, 0.5 ;  /* 0x3f00000098037423 */ /* 0x002fc800000021a4 */
[-C--:B------:R-:W-:Y:S01]  /*e4e0*/  FFMA.RM R3, R3, R165.reuse, 12582913 ;  /* 0x4b40000103037423 */ /* 0x080fe200000040a5 */
[----:B------:R-:W-:Y:S01]  /*e4f0*/  FFMA.SAT R20, -R153, R164, 0.5 ;  /* 0x3f00000099147423 */ /* 0x000fe200000021a4 */
[----:B------:R1:W3:Y:S03]  /*e500*/  MUFU.EX2 R25, R22 ;  /* 0x0000001600197308 */ /* 0x0002e60000000800 */
[C---:B------:R-:W-:Y:S01]  /*e510*/  SHF.L.U32 R36, R3.reuse, 0x17, RZ ;  /* 0x0000001703247819 */ /* 0x040fe200000006ff */
[----:B------:R-:W-:Y:S01]  /*e520*/  FFMA.RM R20, R20, R165, 12582913 ;  /* 0x4b40000114147423 */ /* 0x000fe200000040a5 */
[----:B-1----:R-:W-:-:S03]  /*e530*/  FADD R22, R3, -12583039 ;  /* 0xcb40007f03167421 */ /* 0x002fc60000000000 */
[C---:B------:R-:W-:Y:S01]  /*e540*/  FADD R23, R20.reuse, -12583039 ;  /* 0xcb40007f14177421 */ /* 0x040fe20000000000 */
[----:B------:R-:W-:Y:S02]  /*e550*/  SHF.L.U32 R37, R20, 0x17, RZ ;  /* 0x0000001714257819 */ /* 0x000fe400000006ff */
[----:B------:R-:W-:-:S05]  /*e560*/  SHF.L.U32 R38, R21, 0x17, RZ ;  /* 0x0000001715267819 */ /* 0x000fca00000006ff */
[----:B---3--:R-:W-:Y:S01]  /*e570*/  FFMA R38, R38, R25, 1 ;  /* 0x3f80000026267423 */ /* 0x008fe20000000019 */
[----:B------:R-:W-:-:S04]  /*e580*/  FFMA R22, -R152, 1.4426950216293334961, -R22 ;  /* 0x3fb8aa3b98167823 */ /* 0x000fc80000000916 */
[----:B------:R-:W-:-:S06]  /*e590*/  FFMA R22, -R152, 1.925963033500011079e-08, R22 ;  /* 0x32a5706098167823 */ /* 0x000fcc0000000116 */
[----:B------:R-:W1:Y:S01]  /*e5a0*/  MUFU.EX2 R22, R22 ;  /* 0x0000001600167308 */ /* 0x000e620000000800 */
[----:B------:R-:W-:Y:S01]  /*e5b0*/  FFMA R23, -R153, 1.4426950216293334961, -R23 ;  /* 0x3fb8aa3b99177823 */ /* 0x000fe20000000917 */
[----:B------:R-:W-:Y:S01]  /*e5c0*/  FFMA R39, R39, R24, 1 ;  /* 0x3f80000027277423 */ /* 0x000fe20000000018 */
[----:B-1----:R-:W-:Y:S01]  /*e5d0*/  FFMA R36, R36, R22, 1 ;  /* 0x3f80000024247423 */ /* 0x002fe20000000016 */
[----:B--2---:R-:W-:-:S04]  /*e5e0*/  FMUL R2, R17, R33 ;  /* 0x0000002111027220 */ /* 0x004fc80000400000 */
[----:B------:R-:W-:Y:S01]  /*e5f0*/  FFMA R35, R16, R35, R2 ;  /* 0x0000002310237223 */ /* 0x000fe20000000002 */
[----:B------:R-:W-:-:S03]  /*e600*/  FMUL R2, R17, R32 ;  /* 0x0000002011027220 */ /* 0x000fc60000400000 */
[----:B------:R-:W-:Y:S01]  /*e610*/  FFMA.SAT R3, -R35, R164, 0.5 ;  /* 0x3f00000023037423 */ /* 0x000fe200000021a4 */
[----:B------:R-:W-:-:S03]  /*e620*/  FFMA R34, R16, R34, R2 ;  /* 0x0000002210227223 */ /* 0x000fc60000000002 */
[----:B------:R-:W-:Y:S01]  /*e630*/  FFMA.RM R3, R3, R165, 12582913 ;  /* 0x4b40000103037423 */ /* 0x000fe200000040a5 */
[----:B------:R-:W-:-:S03]  /*e640*/  FFMA.SAT R2, -R34, R164, 0.5 ;  /* 0x3f00000022027423 */ /* 0x000fc600000021a4 */
[----:B------:R-:W-:Y:S01]  /*e650*/  FADD R20, R3, -12583039 ;  /* 0xcb40007f03147421 */ /* 0x000fe20000000000 */
[----:B------:R-:W-:-:S03]  /*e660*/  FFMA.RM R2, R2, R165, 12582913 ;  /* 0x4b40000102027423 */ /* 0x000fc600000040a5 */
[----:B------:R-:W-:Y:S01]  /*e670*/  FFMA R21, -R35, 1.4426950216293334961, -R20 ;  /* 0x3fb8aa3b23157823 */ /* 0x000fe20000000914 */
[C---:B------:R-:W-:Y:S01]  /*e680*/  FADD R20, R2.reuse, -12583039 ;  /* 0xcb40007f02147421 */ /* 0x040fe20000000000 */
[----:B------:R-:W-:Y:S01]  /*e690*/  SHF.L.U32 R32, R2, 0x17, RZ ;  /* 0x0000001702207819 */ /* 0x000fe200000006ff */
[----:B------:R-:W-:Y:S01]  /*e6a0*/  FMUL R2, R17, R31 ;  /* 0x0000001f11027220 */ /* 0x000fe20000400000 */
[----:B------:R-:W-:-:S05]  /*e6b0*/  HADD2.F32 R31, -RZ, R5.H0_H0 ;  /* 0x20000005ff1f7230 */ /* 0x000fca0000004100 */
[----:B------:R-:W-:Y:S01]  /*e6c0*/  FFMA R31, R16, R31, R2 ;  /* 0x0000001f101f7223 */ /* 0x000fe20000000002 */
[----:B------:R-:W-:Y:S01]  /*e6d0*/  FMUL R2, R17, R29 ;  /* 0x0000001d11027220 */ /* 0x000fe20000400000 */
[----:B------:R-:W-:-:S05]  /*e6e0*/  HADD2.F32 R29, -RZ, R5.H1_H1 ;  /* 0x30000005ff1d7230 */ /* 0x000fca0000004100 */
[----:B------:R-:W-:Y:S01]  /*e6f0*/  FFMA R29, R16, R29, R2 ;  /* 0x0000001d101d7223 */ /* 0x000fe20000000002 */
[----:B------:R-:W-:Y:S01]  /*e700*/  FMUL R2, R17, R28 ;  /* 0x0000001c11027220 */ /* 0x000fe20000400000 */
[----:B------:R-:W-:-:S05]  /*e710*/  HADD2.F32 R28, -RZ, R6.H0_H0 ;  /* 0x20000006ff1c7230 */ /* 0x000fca0000004100 */
[----:B------:R-:W-:Y:S01]  /*e720*/  FFMA R28, R16, R28, R2 ;  /* 0x0000001c101c7223 */ /* 0x000fe20000000002 */
[----:B------:R-:W-:Y:S01]  /*e730*/  FMUL R2, R17, R26 ;  /* 0x0000001a11027220 */ /* 0x000fe20000400000 */
[----:B------:R-:W-:-:S05]  /*e740*/  HADD2.F32 R26, -RZ, R6.H1_H1 ;  /* 0x30000006ff1a7230 */ /* 0x000fca0000004100 */
[----:B------:R-:W-:Y:S01]  /*e750*/  FFMA R26, R16, R26, R2 ;  /* 0x0000001a101a7223 */ /* 0x000fe20000000002 */
[----:B------:R-:W-:Y:S01]  /*e760*/  FMUL R2, R17, R30 ;  /* 0x0000001e11027220 */ /* 0x000fe20000400000 */
[----:B------:R-:W-:Y:S01]  /*e770*/  HADD2.F32 R30, -RZ, R7.H0_H0 ;  /* 0x20000007ff1e7230 */ /* 0x000fe20000004100 */
[----:B------:R-:W-:Y:S01]  /*e780*/  SHF.L.U32 R33, R3, 0x17, RZ ;  /* 0x0000001703217819 */ /* 0x000fe200000006ff */
[----:B------:R-:W-:-:S03]  /*e790*/  FMUL R3, R17, R27 ;  /* 0x0000001b11037220 */ /* 0x000fc60000400000 */
[----:B------:R-:W-:Y:S01]  /*e7a0*/  FFMA R30, R16, R30, R2 ;  /* 0x0000001e101e7223 */ /* 0x000fe20000000002 */
[----:B------:R-:W-:Y:S01]  /*e7b0*/  FFMA.SAT R2, -R31, R164, 0.5 ;  /* 0x3f0000001f027423 */ /* 0x000fe200000021a4 */
[----:B------:R-:W-:-:S03]  /*e7c0*/  HADD2.F32 R27, -RZ, R7.H1_H1 ;  /* 0x30000007ff1b7230 */ /* 0x000fc60000004100 */
[----:B------:R-:W-:Y:S02]  /*e7d0*/  FFMA.RM R2, R2, R165, 12582913 ;  /* 0x4b40000102027423 */ /* 0x000fe400000040a5 */
[----:B------:R-:W-:Y:S02]  /*e7e0*/  FFMA R27, R16, R27, R3 ;  /* 0x0000001b101b7223 */ /* 0x000fe40000000003 */
[----:B------:R-:W-:-:S04]  /*e7f0*/  FADD R3, R2, -12583039 ;  /* 0xcb40007f02037421 */ /* 0x000fc80000000000 */
[----:B------:R-:W-:-:S04]  /*e800*/  FFMA R3, -R31, 1.4426950216293334961, -R3 ;  /* 0x3fb8aa3b1f037823 */ /* 0x000fc80000000903 */
[----:B------:R-:W-:-:S06]  /*e810*/  FFMA R3, -R31, 1.925963033500011079e-08, R3 ;  /* 0x32a570601f037823 */ /* 0x000fcc0000000103 */
[----:B------:R-:W1:Y:S01]  /*e820*/  MUFU.EX2 R3, R3 ;  /* 0x0000000300037308 */ /* 0x000e620000000800 */
[----:B------:R-:W-:Y:S01]  /*e830*/  SHF.L.U32 R25, R2, 0x17, RZ ;  /* 0x0000001702197819 */ /* 0x000fe200000006ff */
[----:B------:R-:W-:Y:S01]  /*e840*/  FFMA.SAT R2, -R29, R164, 0.5 ;  /* 0x3f0000001d027423 */ /* 0x000fe200000021a4 */
[----:B------:R-:W-:-:S03]  /*e850*/  FFMA R20, -R34, 1.4426950216293334961, -R20 ;  /* 0x3fb8aa3b22147823 */ /* 0x000fc60000000914 */
[----:B------:R-:W-:Y:S01]  /*e860*/  FFMA.RM R2, R2, R165, 12582913 ;  /* 0x4b40000102027423 */ /* 0x000fe200000040a5 */
[----:B------:R-:W-:Y:S01]  /*e870*/  FFMA R20, -R34, 1.925963033500011079e-08, R20 ;  /* 0x32a5706022147823 */ /* 0x000fe20000000114 */
[----:B-1----:R-:W-:Y:S02]  /*e880*/  FFMA R25, R25, R3, 1 ;  /* 0x3f80000019197423 */ /* 0x002fe40000000003 */
[----:B------:R-:W-:-:S03]  /*e890*/  FADD R3, R2, -12583039 ;  /* 0xcb40007f02037421 */ /* 0x000fc60000000000 */
[----:B------:R-:W1:Y:S01]  /*e8a0*/  MUFU.EX2 R20, R20 ;  /* 0x0000001400147308 */ /* 0x000e620000000800 */
[----:B------:R-:W-:-:S04]  /*e8b0*/  FFMA R3, -R29, 1.4426950216293334961, -R3 ;  /* 0x3fb8aa3b1d037823 */ /* 0x000fc80000000903 */
[----:B------:R-:W-:-:S06]  /*e8c0*/  FFMA R3, -R29, 1.925963033500011079e-08, R3 ;  /* 0x32a570601d037823 */ /* 0x000fcc0000000103 */
[----:B------:R-:W2:Y:S01]  /*e8d0*/  MUFU.EX2 R3, R3 ;  /* 0x0000000300037308 */ /* 0x000ea20000000800 */
[----:B-1----:R-:W-:Y:S01]  /*e8e0*/  FFMA R32, R32, R20, 1 ;  /* 0x3f80000020207423 */ /* 0x002fe20000000014 */
[----:B------:R-:W-:Y:S01]  /*e8f0*/  SHF.L.U32 R20, R2, 0x17, RZ ;  /* 0x0000001702147819 */ /* 0x000fe200000006ff */
[----:B------:R-:W-:Y:S01]  /*e900*/  FFMA.SAT R2, -R28, R164, 0.5 ;  /* 0x3f0000001c027423 */ /* 0x000fe200000021a4 */
[----:B------:R-:W-:-:S03]  /*e910*/  FFMA R21, -R35, 1.925963033500011079e-08, R21 ;  /* 0x32a5706023157823 */ /* 0x000fc60000000115 */
[----:B------:R-:W-:Y:S01]  /*e920*/  FFMA.RM R2, R2, R165, 12582913 ;  /* 0x4b40000102027423 */ /* 0x000fe200000040a5 */
[----:B--2---:R-:W-:-:S03]  /*e930*/  FFMA R20, R20, R3, 1 ;  /* 0x3f80000014147423 */ /* 0x004fc60000000003 */
[----:B------:R-:W-:Y:S01]  /*e940*/  FADD R3, R2, -12583039 ;  /* 0xcb40007f02037421 */ /* 0x000fe20000000000 */
[----:B------:R-:W1:Y:S03]  /*e950*/  MUFU.EX2 R21, R21 ;  /* 0x0000001500157308 */ /* 0x000e660000000800 */
[----:B------:R-:W-:-:S04]  /*e960*/  FFMA R3, -R28, 1.4426950216293334961, -R3 ;  /* 0x3fb8aa3b1c037823 */ /* 0x000fc80000000903 */
[----:B------:R-:W-:-:S06]  /*e970*/  FFMA R3, -R28, 1.925963033500011079e-08, R3 ;  /* 0x32a570601c037823 */ /* 0x000fcc0000000103 */
[----:B------:R-:W2:Y:S01]  /*e980*/  MUFU.EX2 R3, R3 ;  /* 0x0000000300037308 */ /* 0x000ea20000000800 */
[----:B-1----:R-:W-:Y:S01]  /*e990*/  FFMA R33, R33, R21, 1 ;  /* 0x3f80000021217423 */ /* 0x002fe20000000015 */
[----:B------:R-:W-:Y:S01]  /*e9a0*/  SHF.L.U32 R21, R2, 0x17, RZ ;  /* 0x0000001702157819 */ /* 0x000fe200000006ff */
[----:B------:R-:W-:-:S04]  /*e9b0*/  FFMA.SAT R2, -R26, R164, 0.5 ;  /* 0x3f0000001a027423 */ /* 0x000fc800000021a4 */
[----:B------:R-:W-:Y:S01]  /*e9c0*/  FFMA.RM R2, R2, R165, 12582913 ;  /* 0x4b40000102027423 */ /* 0x000fe200000040a5 */
[----:B--2---:R-:W-:-:S03]  /*e9d0*/  FFMA R21, R21, R3, 1 ;  /* 0x3f80000015157423 */ /* 0x004fc60000000003 */
[----:B------:R-:W-:-:S04]  /*e9e0*/  FADD R3, R2, -12583039 ;  /* 0xcb40007f02037421 */ /* 0x000fc80000000000 */
[----:B------:R-:W-:-:S04]  /*e9f0*/  FFMA R3, -R26, 1.4426950216293334961, -R3 ;  /* 0x3fb8aa3b1a037823 */ /* 0x000fc80000000903 */
[----:B------:R-:W-:-:S06]  /*ea00*/  FFMA R3, -R26, 1.925963033500011079e-08, R3 ;  /* 0x32a570601a037823 */ /* 0x000fcc0000000103 */
[----:B------:R-:W1:Y:S01]  /*ea10*/  MUFU.EX2 R3, R3 ;  /* 0x0000000300037308 */ /* 0x000e620000000800 */
[----:B------:R-:W-:Y:S01]  /*ea20*/  SHF.L.U32 R22, R2, 0x17, RZ ;  /* 0x0000001702167819 */ /* 0x000fe200000006ff */
[----:B------:R-:W-:Y:S01]  /*ea30*/  FFMA.SAT R2, -R27, R164, 0.5 ;  /* 0x3f0000001b027423 */ /* 0x000fe200000021a4 */
[----:B------:R-:W-:-:S03]  /*ea40*/  FFMA R23, -R153, 1.925963033500011079e-08, R23 ;  /* 0x32a5706099177823 */ /* 0x000fc60000000117 */
[----:B------:R-:W-:Y:S01]  /*ea50*/  FFMA.RM R24, R2, R165, 12582913 ;  /* 0x4b40000102187423 */ /* 0x000fe200000040a5 */
[----:B-1----:R-:W-:Y:S01]  /*ea60*/  FFMA R22, R22, R3, 1 ;  /* 0x3f80000016167423 */ /* 0x002fe20000000003 */
[----:B------:R-:W-:-:S04]  /*ea70*/  FFMA.SAT R3, -R30, R164, 0.5 ;  /* 0x3f0000001e037423 */ /* 0x000fc800000021a4 */
[----:B------:R-:W-:-:S04]  /*ea80*/  FFMA.RM R3, R3, R165, 12582913 ;  /* 0x4b40000103037423 */ /* 0x000fc800000040a5 */
[----:B------:R-:W-:-:S04]  /*ea90*/  FADD R2, R3, -12583039 ;  /* 0xcb40007f03027421 */ /* 0x000fc80000000000 */
[C---:B------:R-:W-:Y:S01]  /*eaa0*/  FFMA R2, -R30.reuse, 1.4426950216293334961, -R2 ;  /* 0x3fb8aa3b1e027823 */ /* 0x040fe20000000902 */
[----:B------:R-:W1:Y:S03]  /*eab0*/  MUFU.EX2 R23, R23 ;  /* 0x0000001700177308 */ /* 0x000e660000000800 */
[----:B------:R-:W-:-:S06]  /*eac0*/  FFMA R2, -R30, 1.925963033500011079e-08, R2 ;  /* 0x32a570601e027823 */ /* 0x000fcc0000000102 */
        /* <DEDUP_REMOVED lines=19> */
.L_x_174:
[----:B------:R-:W1:Y:S02]  /*ec00*/  MUFU.RCP R166, R0 ;  /* 0x0000000000a67308 */ /* 0x000e640000001000 */
[----:B-1----:R-:W-:-:S04]  /*ec10*/  FFMA R0, R0, R166, -1 ;  /* 0xbf80000000007423 */ /* 0x002fc800000000a6 */
[----:B------:R-:W-:-:S04]  /*ec20*/  FADD.FTZ R0, -R0, -RZ ;  /* 0x800000ff00007221 */ /* 0x000fc80000010100 */
[----:B------:R-:W-:-:S07]  /*ec30*/  FFMA R166, R166, R0, R166 ;  /* 0x00000000a6a67223 */ /* 0x000fce00000000a6 */
.L_x_175:
[----:B------:R-:W-:Y:S05]  /*ec40*/  BSYNC B1 ;  /* 0x0000000000017941 */ /* 0x000fea0003800000 */
.L_x_173:
        /* <DEDUP_REMOVED lines=10> */
.L_x_177:
[----:B------:R-:W1:Y:S02]  /*ecf0*/  MUFU.RCP R165, R159 ;  /* 0x0000009f00a57308 */ /* 0x000e640000001000 */
[----:B-1----:R-:W-:-:S04]  /*ed00*/  FFMA R159, R159, R165, -1 ;  /* 0xbf8000009f9f7423 */ /* 0x002fc800000000a5 */
[----:B------:R-:W-:-:S04]  /*ed10*/  FADD.FTZ R159, -R159, -RZ ;  /* 0x800000ff9f9f7221 */ /* 0x000fc80000010100 */
[----:B------:R-:W-:-:S07]  /*ed20*/  FFMA R165, R165, R159, R165 ;  /* 0x0000009fa5a57223 */ /* 0x000fce00000000a5 */
.L_x_178:
[----:B------:R-:W-:Y:S05]  /*ed30*/  BSYNC B1 ;  /* 0x0000000000017941 */ /* 0x000fea0003800000 */
.L_x_176:
        /* <DEDUP_REMOVED lines=10> */
.L_x_180:
[----:B------:R-:W1:Y:S02]  /*ede0*/  MUFU.RCP R164, R158 ;  /* 0x0000009e00a47308 */ /* 0x000e640000001000 */
[----:B-1----:R-:W-:-:S04]  /*edf0*/  FFMA R158, R158, R164, -1 ;  /* 0xbf8000009e9e7423 */ /* 0x002fc800000000a4 */
[----:B------:R-:W-:-:S04]  /*ee00*/  FADD.FTZ R158, -R158, -RZ ;  /* 0x800000ff9e9e7221 */ /* 0x000fc80000010100 */
[----:B------:R-:W-:-:S07]  /*ee10*/  FFMA R164, R164, R158, R164 ;  /* 0x0000009ea4a47223 */ /* 0x000fce00000000a4 */
.L_x_181:
[----:B------:R-:W-:Y:S05]  /*ee20*/  BSYNC B1 ;  /* 0x0000000000017941 */ /* 0x000fea0003800000 */
.L_x_179:
        /* <DEDUP_REMOVED lines=10> */
.L_x_183:
[----:B------:R-:W1:Y:S02]  /*eed0*/  MUFU.RCP R159, R157 ;  /* 0x0000009d009f7308 */ /* 0x000e640000001000 */
[----:B-1----:R-:W-:-:S04]  /*eee0*/  FFMA R157, R157, R159, -1 ;  /* 0xbf8000009d9d7423 */ /* 0x002fc8000000009f */
[----:B------:R-:W-:-:S04]  /*eef0*/  FADD.FTZ R157, -R157, -RZ ;  /* 0x800000ff9d9d7221 */ /* 0x000fc80000010100 */
[----:B------:R-:W-:-:S07]  /*ef00*/  FFMA R159, R159, R157, R159 ;  /* 0x0000009d9f9f7223 */ /* 0x000fce000000009f */
.L_x_184:
[----:B------:R-:W-:Y:S05]  /*ef10*/  BSYNC B1 ;  /* 0x0000000000017941 */ /* 0x000fea0003800000 */
.L_x_182:
        /* <DEDUP_REMOVED lines=10> */
.L_x_186:
[----:B------:R-:W1:Y:S02]  /*efc0*/  MUFU.RCP R158, R39 ;  /* 0x00000027009e7308 */ /* 0x000e640000001000 */
[----:B-1----:R-:W-:-:S04]  /*efd0*/  FFMA R39, R39, R158, -1 ;  /* 0xbf80000027277423 */ /* 0x002fc8000000009e */
[----:B------:R-:W-:-:S04]  /*efe0*/  FADD.FTZ R39, -R39, -RZ ;  /* 0x800000ff27277221 */ /* 0x000fc80000010100 */
[----:B------:R-:W-:-:S07]  /*eff0*/  FFMA R158, R158, R39, R158 ;  /* 0x000000279e9e7223 */ /* 0x000fce000000009e */
.L_x_187:
[----:B------:R-:W-:Y:S05]  /*f000*/  BSYNC B1 ;  /* 0x0000000000017941 */ /* 0x000fea0003800000 */
.L_x_185:
        /* <DEDUP_REMOVED lines=10> */
.L_x_189:
[----:B------:R-:W1:Y:S02]  /*f0b0*/  MUFU.RCP R157, R38 ;  /* 0x00000026009d7308 */ /* 0x000e640000001000 */
[----:B-1----:R-:W-:-:S04]  /*f0c0*/  FFMA R38, R38, R157, -1 ;  /* 0xbf80000026267423 */ /* 0x002fc8000000009d */
[----:B------:R-:W-:-:S04]  /*f0d0*/  FADD.FTZ R38, -R38, -RZ ;  /* 0x800000ff26267221 */ /* 0x000fc80000010100 */
[----:B------:R-:W-:-:S07]  /*f0e0*/  FFMA R157, R157, R38, R157 ;  /* 0x000000269d9d7223 */ /* 0x000fce000000009d */
.L_x_190:
[----:B------:R-:W-:Y:S05]  /*f0f0*/  BSYNC B1 ;  /* 0x0000000000017941 */ /* 0x000fea0003800000 */
.L_x_188:
        /* <DEDUP_REMOVED lines=10> */
.L_x_192:
[----:B------:R-:W1:Y:S02]  /*f1a0*/  MUFU.RCP R39, R37 ;  /* 0x0000002500277308 */ /* 0x000e640000001000 */
[----:B-1----:R-:W-:-:S04]  /*f1b0*/  FFMA R37, R37, R39, -1 ;  /* 0xbf80000025257423 */ /* 0x002fc80000000027 */
[----:B------:R-:W-:-:S04]  /*f1c0*/  FADD.FTZ R37, -R37, -RZ ;  /* 0x800000ff25257221 */ /* 0x000fc80000010100 */
[----:B------:R-:W-:-:S07]  /*f1d0*/  FFMA R39, R39, R37, R39 ;  /* 0x0000002527277223 */ /* 0x000fce0000000027 */
.L_x_193:
[----:B------:R-:W-:Y:S05]  /*f1e0*/  BSYNC B1 ;  /* 0x0000000000017941 */ /* 0x000fea0003800000 */
.L_x_191:
        /* <DEDUP_REMOVED lines=10> */
.L_x_195:
[----:B------:R-:W1:Y:S02]  /*f290*/  MUFU.RCP R38, R36 ;  /* 0x0000002400267308 */ /* 0x000e640000001000 */
[----:B-1----:R-:W-:-:S04]  /*f2a0*/  FFMA R36, R36, R38, -1 ;  /* 0xbf80000024247423 */ /* 0x002fc80000000026 */
[----:B------:R-:W-:-:S04]  /*f2b0*/  FADD.FTZ R36, -R36, -RZ ;  /* 0x800000ff24247221 */ /* 0x000fc80000010100 */
[----:B------:R-:W-:-:S07]  /*f2c0*/  FFMA R38, R38, R36, R38 ;  /* 0x0000002426267223 */ /* 0x000fce0000000026 */
.L_x_196:
[----:B------:R-:W-:Y:S05]  /*f2d0*/  BSYNC B1 ;  /* 0x0000000000017941 */ /* 0x000fea0003800000 */
.L_x_194:
        /* <DEDUP_REMOVED lines=10> */
.L_x_198:
[----:B------:R-:W1:Y:S02]  /*f380*/  MUFU.RCP R37, R33 ;  /* 0x0000002100257308 */ /* 0x000e640000001000 */
[----:B-1----:R-:W-:-:S04]  /*f390*/  FFMA R33, R33, R37, -1 ;  /* 0xbf80000021217423 */ /* 0x002fc80000000025 */
[----:B------:R-:W-:-:S04]  /*f3a0*/  FADD.FTZ R33, -R33, -RZ ;  /* 0x800000ff21217221 */ /* 0x000fc80000010100 */
[----:B------:R-:W-:-:S07]  /*f3b0*/  FFMA R37, R37, R33, R37 ;  /* 0x0000002125257223 */ /* 0x000fce0000000025 */
.L_x_199:
[----:B------:R-:W-:Y:S05]  /*f3c0*/  BSYNC B1 ;  /* 0x0000000000017941 */ /* 0x000fea0003800000 */
.L_x_197:
        /* <DEDUP_REMOVED lines=10> */
.L_x_201:
[----:B------:R-:W1:Y:S02]  /*f470*/  MUFU.RCP R36, R32 ;  /* 0x0000002000247308 */ /* 0x000e640000001000 */
[----:B-1----:R-:W-:-:S04]  /*f480*/  FFMA R32, R32, R36, -1 ;  /* 0xbf80000020207423 */ /* 0x002fc80000000024 */
[----:B------:R-:W-:-:S04]  /*f490*/  FADD.FTZ R32, -R32, -RZ ;  /* 0x800000ff20207221 */ /* 0x000fc80000010100 */
[----:B------:R-:W-:-:S07]  /*f4a0*/  FFMA R36, R36, R32, R36 ;  /* 0x0000002024247223 */ /* 0x000fce0000000024 */
.L_x_202:
[----:B------:R-:W-:Y:S05]  /*f4b0*/  BSYNC B1 ;  /* 0x0000000000017941 */ /* 0x000fea0003800000 */
.L_x_200:
        /* <DEDUP_REMOVED lines=10> */
.L_x_204:
[----:B------:R-:W1:Y:S02]  /*f560*/  MUFU.RCP R33, R25 ;  /* 0x0000001900217308 */ /* 0x000e640000001000 */
[----:B-1----:R-:W-:-:S04]  /*f570*/  FFMA R25, R25, R33, -1 ;  /* 0xbf80000019197423 */ /* 0x002fc80000000021 */
[----:B------:R-:W-:-:S04]  /*f580*/  FADD.FTZ R25, -R25, -RZ ;  /* 0x800000ff19197221 */ /* 0x000fc80000010100 */
[----:B------:R-:W-:-:S07]  /*f590*/  FFMA R33, R33, R25, R33 ;  /* 0x0000001921217223 */ /* 0x000fce0000000021 */
.L_x_205:
[----:B------:R-:W-:Y:S05]  /*f5a0*/  BSYNC B1 ;  /* 0x0000000000017941 */ /* 0x000fea0003800000 */
.L_x_203:
        /* <DEDUP_REMOVED lines=10> */
.L_x_207:
[----:B------:R-:W1:Y:S02]  /*f650*/  MUFU.RCP R32, R20 ;  /* 0x0000001400207308 */ /* 0x000e640000001000 */
[----:B-1----:R-:W-:-:S04]  /*f660*/  FFMA R20, R20, R32, -1 ;  /* 0xbf80000014147423 */ /* 0x002fc80000000020 */
[----:B------:R-:W-:-:S04]  /*f670*/  FADD.FTZ R20, -R20, -RZ ;  /* 0x800000ff14147221 */ /* 0x000fc80000010100 */
[----:B------:R-:W-:-:S07]  /*f680*/  FFMA R32, R32, R20, R32 ;  /* 0x0000001420207223 */ /* 0x000fce0000000020 */
.L_x_208:
[----:B------:R-:W-:Y:S05]  /*f690*/  BSYNC B1 ;  /* 0x0000000000017941 */ /* 0x000fea0003800000 */
.L_x_206:
        /* <DEDUP_REMOVED lines=10> */
.L_x_210:
[----:B------:R-:W1:Y:S02]  /*f740*/  MUFU.RCP R25, R21 ;  /* 0x0000001500197308 */ /* 0x000e640000001000 */
[----:B-1----:R-:W-:-:S04]  /*f750*/  FFMA R21, R21, R25, -1 ;  /* 0xbf80000015157423 */ /* 0x002fc80000000019 */
[----:B------:R-:W-:-:S04]  /*f760*/  FADD.FTZ R21, -R21, -RZ ;  /* 0x800000ff15157221 */ /* 0x000fc80000010100 */
[----:B------:R-:W-:-:S07]  /*f770*/  FFMA R25, R25, R21, R25 ;  /* 0x0000001519197223 */ /* 0x000fce0000000019 */
.L_x_211:
[----:B------:R-:W-:Y:S05]  /*f780*/  BSYNC B1 ;  /* 0x0000000000017941 */ /* 0x000fea0003800000 */
.L_x_209:
        /* <DEDUP_REMOVED lines=10> */
.L_x_213:
[----:B------:R-:W1:Y:S02]  /*f830*/  MUFU.RCP R21, R22 ;  /* 0x0000001600157308 */ /* 0x000e640000001000 */
[----:B-1----:R-:W-:-:S04]  /*f840*/  FFMA R22, R22, R21, -1 ;  /* 0xbf80000016167423 */ /* 0x002fc80000000015 */
[----:B------:R-:W-:-:S04]  /*f850*/  FADD.FTZ R22, -R22, -RZ ;  /* 0x800000ff16167221 */ /* 0x000fc80000010100 */
[----:B------:R-:W-:-:S07]  /*f860*/  FFMA R21, R21, R22, R21 ;  /* 0x0000001615157223 */ /* 0x000fce0000000015 */
.L_x_214:
[----:B------:R-:W-:Y:S05]  /*f870*/  BSYNC B1 ;  /* 0x0000000000017941 */ /* 0x000fea0003800000 */
.L_x_212:
        /* <DEDUP_REMOVED lines=10> */
.L_x_216:
[----:B------:R-:W1:Y:S02]  /*f920*/  MUFU.RCP R20, R23 ;  /* 0x0000001700147308 */ /* 0x000e640000001000 */
[----:B-1----:R-:W-:-:S04]  /*f930*/  FFMA R23, R23, R20, -1 ;  /* 0xbf80000017177423 */ /* 0x002fc80000000014 */
[----:B------:R-:W-:-:S04]  /*f940*/  FADD.FTZ R23, -R23, -RZ ;  /* 0x800000ff17177221 */ /* 0x000fc80000010100 */
[----:B------:R-:W-:-:S07]  /*f950*/  FFMA R20, R20, R23, R20 ;  /* 0x0000001714147223 */ /* 0x000fce0000000014 */
.L_x_217:
[----:B------:R-:W-:Y:S05]  /*f960*/  BSYNC B1 ;  /* 0x0000000000017941 */ /* 0x000fea0003800000 */
.L_x_215:
        /* <DEDUP_REMOVED lines=9> */
.L_x_219:
[----:B------:R-:W1:Y:S02]  /*fa00*/  MUFU.RCP R0, R24 ;  /* 0x0000001800007308 */ /* 0x000e640000001000 */
[----:B-1----:R-:W-:-:S04]  /*fa10*/  FFMA R24, R24, R0, -1 ;  /* 0xbf80000018187423 */ /* 0x002fc80000000000 */
[----:B------:R-:W-:-:S04]  /*fa20*/  FADD.FTZ R24, -R24, -RZ ;  /* 0x800000ff18187221 */ /* 0x000fc80000010100 */
[----:B------:R-:W-:-:S07]  /*fa30*/  FFMA R0, R0, R24, R0 ;  /* 0x0000001800007223 */ /* 0x000fce0000000000 */
.L_x_220:
[----:B------:R-:W-:Y:S05]  /*fa40*/  BSYNC B1 ;  /* 0x0000000000017941 */ /* 0x000fea0003800000 */
.L_x_218:
        /* <DEDUP_REMOVED lines=46> */
.L_x_222:
[----:B------:R-:W-:Y:S05]  /*fd30*/  BSYNC B0 ;  /* 0x0000000000007941 */ /* 0x000fea0003800000 */
.L_x_221:
[----:B------:R-:W-:Y:S01]  /*fd40*/  IADD3 R3, R14, 0x4200, RZ ;  /* 0x000042000e037810 */ /* 0x000fe20007ffe0ff */
        /* <DEDUP_REMOVED lines=8> */
.L_x_225:
[----:B------:R-:W-:-:S04]  /*fdd0*/  ULEA UR4, UR36, UR46, 0x3 ;  /* 0x0000002e24047291 */ /* 0x000fc8000f8e183f */
[----:B------:R-:W-:-:S04]  /*fde0*/  UIADD3 UR4, UR4, 0x50, URZ ;  /* 0x0000005004047890 */ /* 0x000fc8000fffe03f */
[----:B------:R-:W-:-:S09]  /*fdf0*/  UPRMT UR4, UR47, 0x654, UR4 ;  /* 0x000006542f047896 */ /* 0x000fd20008000004 */
[----:B------:R-:W-:Y:S03]  /*fe00*/  SYNCS.ARRIVE.TRANS64.RED.A1T0 RZ, [UR4], RZ ;  /* 0x000000ffffff79a7 */ /* 0x000fe60008100404 */
.L_x_224:
[----:B------:R-:W-:Y:S05]  /*fe10*/  BSYNC B0 ;  /* 0x0000000000007941 */ /* 0x000fea0003800000 */
.L_x_223:
[----:B------:R-:W-:Y:S01]  /*fe20*/  UIADD3 UR4, UR36, 0x1, URZ ;  /* 0x0000000124047890 */ /* 0x000fe2000fffe03f */
[----:B------:R-:W-:Y:S03]  /*fe30*/  BSSY B0, `(.L_x_226) ;  /* 0x0000018000007945 */ /* 0x000fe60003800000 */
[----:B------:R-:W-:-:S04]  /*fe40*/  UISETP.NE.AND UP0, UPT, UR4, 0x4, UPT ;  /* 0x000000040400788c */ /* 0x000fc8000bf05270 */
[----:B------:R-:W-:Y:S01]  /*fe50*/  USEL UR8, UR4, URZ, UP0 ;  /* 0x0000003f04087287 */ /* 0x000fe20008000000 */
[----:B------:R-:W-:Y:S11]  /*fe60*/  @P0 BRA `(.L_x_227) ;  /* 0x0000000000500947 */ /* 0x000ff60003800000 */
[----:B------:R-:W-:-:S06]  /*fe70*/  UISETP.NE.AND UP0, UPT, UR43, 0x3, UPT ;  /* 0x000000032b00788c */ /* 0x000fcc000bf05270 */
[----:B------:R-:W-:-:S13]  /*fe80*/  PLOP3.LUT P2, PT, PT, PT, UP0, 0x80, 0x0 ;  /* 0x000000000000781c */ /* 0x000fda0003f4f008 */
[----:B------:R-:W-:Y:S05]  /*fe90*/  @!P2 BRA `(.L_x_228) ;  /* 0x000000000004a947 */ /* 0x000fea0003800000 */
[----:B------:R-:W-:Y:S01]  /*fea0*/  BPT.TRAP 0x1 ;  /* 0x000000040000795c */ /* 0x000fe20000300000 */
.L_x_228:
[----:B------:R-:W-:Y:S01]  /*feb0*/  LEA R3, R12, UR46, 0x3 ;  /* 0x0000002e0c037c11 */ /* 0x000fe2000f8e18ff */
[----:B------:R-:W-:Y:S01]  /*fec0*/  BSSY B1, `(.L_x_229) ;  /* 0x0000004000017945 */ /* 0x000fe20003800000 */
[----:B-1----:R-:W-:-:S04]  /*fed0*/  SHF.L.U32 R0, R13, 0x1f, RZ ;  /* 0x0000001f0d007819 */ /* 0x002fc800000006ff */
[----:B------:R-:W1:Y:S02]  /*fee0*/  SYNCS.PHASECHK.TRANS64.TRYWAIT P2, [R3+URZ+0x30], R0 ;  /* 0x00003000030075a7 */ /* 0x000e64000804017f */
[----:B-1----:R-:W-:Y:S05]  /*fef0*/  @!P2 BRA `(.L_x_230) ;  /* 0x000001e0007ca947 */ /* 0x002fea0003800000 */
.L_x_1130:
[----:B------:R-:W-:Y:S05]  /*ff00*/  BSYNC B1 ;  /* 0x0000000000017941 */ /* 0x000fea0003800000 */
.L_x_229:
[----:B-1----:R-:W-:Y:S01]  /*ff10*/  @!P1 LEA R3, R12, R15, 0xd ;  /* 0x0000000f0c039211 */ /* 0x002fe200078e68ff */
[----:B------:R-:W-:Y:S05]  /*ff20*/  @!P1 WARPSYNC.ALL ;  /* 0x0000000000009948 */ /* 0x000fea0003800000 */
[----:B------:R-:W-:Y:S01]  /*ff30*/  @!P1 LEA R0, R18, R3, 0x1 ;  /* 0x0000000312009211 */ /* 0x000fe200078e08ff */
[----:B------:R2:W3:Y:S01]  /*ff40*/  @!P1 LDSM.16.M88.4 R8, [R3] ;  /* 0x000000000308983b */ /* 0x0004e20000000200 */
[----:B------:R-:W-:-:S03]  /*ff50*/  IADD3 R12, R12, 0x1, RZ ;  /* 0x000000010c0c7810 */ /* 0x000fc60007ffe0ff */
[----:B------:R2:W4:Y:S01]  /*ff60*/  @!P1 LDSM.16.M88.4 R4, [R0] ;  /* 0x000000000004983b */ /* 0x0005220000000200 */
[----:B------:R-:W-:-:S04]  /*ff70*/  ISETP.NE.AND P2, PT, R12, 0x4, PT ;  /* 0x000000040c00780c */ /* 0x000fc80003f45270 */
[----:B------:R-:W-:Y:S02]  /*ff80*/  SEL R2, RZ, 0x1, P2 ;  /* 0x00000001ff027807 */ /* 0x000fe40001000000 */
[----:B------:R-:W-:Y:S02]  /*ff90*/  SEL R12, R12, RZ, P2 ;  /* 0x000000ff0c0c7207 */ /* 0x000fe40001000000 */
[----:B--2---:R-:W-:-:S07]  /*ffa0*/  LOP3.LUT R13, R13, R2, RZ, 0x3c, !PT ;  /* 0x000000020d0d7212 */ /* 0x004fce00078e3cff */
.L_x_227:
[----:B------:R-:W-:Y:S05]  /*ffb0*/  BSYNC B0 ;  /* 0x0000000000007941 */ /* 0x000fea0003800000 */
.L_x_226:
[--C-:B-1-3--:R-:W-:Y:S02]  /*ffc0*/  HADD2.F32 R0, -RZ, R8.reuse.H0_H0 ;  /* 0x20000008ff007230 */ /* 0x10afe40000004100 */
[C---:B------:R-:W-:Y:S01]  /*ffd0*/  FMUL R159, R17.reuse, R40 ;  /* 0x00000028119f7220 */ /* 0x040fe20000400000 */
[--C-:B------:R-:W-:Y:S02]  /*ffe0*/  HADD2.F32 R2, -RZ, R9.reuse.H1_H1 ;  /* 0x30000009ff027230 */ /* 0x100fe40000004100 */
[C---:B------:R-:W-:Y:S01]  /*fff0*/  FMUL R155, R17.reuse, R43 ;  /* 0x0000002b119b7220 */ /* 0x040fe20000400000 */
[----:B------:R-:W-:Y:S01]  /*10000*/  FMUL R157, R17, R42 ;  /* 0x0000002a119d7220 */ /* 0x000fe20000400000 */
[C---:B------:R-:W-:Y:S01]  /*10010*/  FFMA R159, R16.reuse, R0, R159 ;  /* 0x00000000109f7223 */ /* 0x040fe2000000009f */
[----:B------:R-:W-:Y:S01]  /*10020*/  HADD2.F32 R0, -RZ, R9.H0_H0 ;  /* 0x20000009ff007230 */ /* 0x000fe20000004100 */
[----:B------:R-:W-:Y:S01]  /*10030*/  MOV R38, 0x3bbb989d ;  /* 0x3bbb989d00267802 */ /* 0x000fe20000000f00 */
[----:B------:R-:W-:Y:S01]  /*10040*/  FFMA R155, R16, R2, R155 ;  /* 0x00000002109b7223 */ /* 0x000fe2000000009b */
[----:B------:R-:W-:Y:S01]  /*10050*/  MOV R39, 0x437c0000 ;  /* 0x437c000000277802 */ /* 0x000fe20000000f00 */
[----:B------:R-:W-:-:S02]  /*10060*/  HADD2.F32 R158, -RZ, R8.H1_H1 ;  /* 0x30000008ff9e7230 */ /* 0x000fc40000004100 */
[----:B------:R-:W-:Y:S01]  /*10070*/  FFMA R157, R16, R0, R157 ;  /* 0x00000000109d7223 */ /* 0x000fe2000000009d */
[-C--:B------:R-:W-:Y:S01]  /*10080*/  FFMA.SAT R2, -R155, R38.reuse, 0.5 ;  /* 0x3f0000009b027423 */ /* 0x080fe20000002126 */
[-C--:B------:R-:W-:Y:S01]  /*10090*/  FFMA.SAT R0, -R159, R38.reuse, 0.5 ;  /* 0x3f0000009f007423 */ /* 0x080fe20000002126 */
[----:B------:R-:W-:Y:S01]  /*100a0*/  FMUL R41, R17, R41 ;  /* 0x0000002911297220 */ /* 0x000fe20000400000 */
[----:B------:R-:W-:Y:S01]  /*100b0*/  FFMA.SAT R3, -R157, R38, 0.5 ;  /* 0x3f0000009d037423 */ /* 0x000fe20000002126 */
[-C--:B------:R-:W-:Y:S01]  /*100c0*/  FFMA.RM R2, R2, R39.reuse, 12582913 ;  /* 0x4b40000102027423 */ /* 0x080fe20000004027 */
[-C--:B------:R-:W-:Y:S01]  /*100d0*/  FFMA.RM R0, R0, R39.reuse, 12582913 ;  /* 0x4b40000100007423 */ /* 0x080fe20000004027 */
[----:B------:R-:W-:Y:S01]  /*100e0*/  FFMA R158, R16, R158, R41 ;  /* 0x0000009e109e7223 */ /* 0x000fe20000000029 */
[-C--:B------:R-:W-:Y:S01]  /*100f0*/  FFMA.RM R3, R3, R39.reuse, 12582913 ;  /* 0x4b40000103037423 */ /* 0x080fe20000004027 */
[----:B------:R-:W-:Y:S01]  /*10100*/  FADD R22, R2, -12583039 ;  /* 0xcb40007f02167421 */ /* 0x000fe20000000000 */
[----:B------:R-:W-:Y:S01]  /*10110*/  FADD R21, R0, -12583039 ;  /* 0xcb40007f00157421 */ /* 0x000fe20000000000 */
[----:B------:R-:W-:Y:S01]  /*10120*/  SHF.L.U32 R2, R2, 0x17, RZ ;  /* 0x0000001702027819 */ /* 0x000fe200000006ff */
[----:B------:R-:W-:Y:S01]  /*10130*/  FADD R153, R3, -12583039 ;  /* 0xcb40007f03997421 */ /* 0x000fe20000000000 */
[----:B------:R-:W-:Y:S01]  /*10140*/  FFMA R22, -R155, 1.4426950216293334961, -R22 ;  /* 0x3fb8aa3b9b167823 */ /* 0x000fe20000000916 */
[----:B------:R-:W-:Y:S01]  /*10150*/  FFMA R21, -R159, 1.4426950216293334961, -R21 ;  /* 0x3fb8aa3b9f157823 */ /* 0x000fe20000000915 */
[----:B------:R-:W-:Y:S01]  /*10160*/  FFMA.SAT R20, -R158, R38, 0.5 ;  /* 0x3f0000009e147423 */ /* 0x000fe20000002126 */
[----:B------:R-:W-:Y:S01]  /*10170*/  FFMA R153, -R157, 1.4426950216293334961, -R153 ;  /* 0x3fb8aa3b9d997823 */ /* 0x000fe20000000999 */
[----:B------:R-:W-:Y:S01]  /*10180*/  FFMA R22, -R155, 1.925963033500011079e-08, R22 ;  /* 0x32a570609b167823 */ /* 0x000fe20000000116 */
[----:B------:R-:W-:Y:S01]  /*10190*/  FFMA R21, -R159, 1.925963033500011079e-08, R21 ;  /* 0x32a570609f157823 */ /* 0x000fe20000000115 */
[----:B------:R-:W-:Y:S01]  /*101a0*/  SHF.L.U32 R3, R3, 0x17, RZ ;  /* 0x0000001703037819 */ /* 0x000fe200000006ff */
[----:B------:R-:W-:Y:S01]  /*101b0*/  FFMA R153, -R157, 1.925963033500011079e-08, R153 ;  /* 0x32a570609d997823 */ /* 0x000fe20000000199 */
[----:B------:R-:W1:Y:S01]  /*101c0*/  MUFU.EX2 R152, R22 ;  /* 0x0000001600987308 */ /* 0x000e620000000800 */
[C---:B------:R-:W-:Y:S01]  /*101d0*/  FMUL R43, R17.reuse, R44 ;  /* 0x0000002c112b7220 */ /* 0x040fe20000400000 */
[----:B------:R-:W-:Y:S01]  /*101e0*/  FFMA.RM R20, R20, R39, 12582913 ;  /* 0x4b40000114147423 */ /* 0x000fe20000004027 */
[----:B------:R-:W-:Y:S01]  /*101f0*/  SHF.L.U32 R0, R0, 0x17, RZ ;  /* 0x0000001700007819 */ /* 0x000fe200000006ff */
[C---:B------:R-:W-:Y:S01]  /*10200*/  FMUL R42, R17.reuse, R45 ;  /* 0x0000002d112a7220 */ /* 0x040fe20000400000 */
[C---:B------:R-:W-:Y:S01]  /*10210*/  FMUL R41, R17.reuse, R46 ;  /* 0x0000002e11297220 */ /* 0x040fe20000400000 */
[C---:B------:R-:W-:Y:S01]  /*10220*/  FADD R154, R20.reuse, -12583039 ;  /* 0xcb40007f149a7421 */ /* 0x040fe20000000000 */
[C---:B------:R-:W-:Y:S01]  /*10230*/  FMUL R40, R17.reuse, R47 ;  /* 0x0000002f11287220 */ /* 0x040fe20000400000 */
[----:B------:R-:W2:Y:S01]  /*10240*/  MUFU.EX2 R153, R153 ;  /* 0x0000009900997308 */ /* 0x000ea20000000800 */
[----:B------:R-:W-:Y:S01]  /*10250*/  SHF.L.U32 R20, R20, 0x17, RZ ;  /* 0x0000001714147819 */ /* 0x000fe200000006ff */
[----:B------:R-:W-:Y:S01]  /*10260*/  FFMA R154, -R158, 1.4426950216293334961, -R154 ;  /* 0x3fb8aa3b9e9a7823 */ /* 0x000fe2000000099a */
[C---:B------:R-:W-:Y:S01]  /*10270*/  FMUL R50, R17.reuse, R50 ;  /* 0x0000003211327220 */ /* 0x040fe20000400000 */
[----:B------:R-:W-:Y:S01]  /*10280*/  FMUL R51, R17, R51 ;  /* 0x0000003311337220 */ /* 0x000fe20000400000 */
[----:B----4-:R-:W-:-:S02]  /*10290*/  HADD2.F32 R30, -RZ, R6.H0_H0 ;  /* 0x20000006ff1e7230 */ /* 0x010fc40000004100 */
[----:B------:R-:W-:Y:S01]  /*102a0*/  FFMA R154, -R158, 1.925963033500011079e-08, R154 ;  /* 0x32a570609e9a7823 */ /* 0x000fe2000000019a */
[C---:B------:R-:W-:Y:S01]  /*102b0*/  FMUL R52, R17.reuse, R52 ;  /* 0x0000003411347220 */ /* 0x040fe20000400000 */
[----:B------:R-:W3:Y:S01]  /*102c0*/  MUFU.EX2 R21, R21 ;  /* 0x0000001500157308 */ /* 0x000ee20000000800 */
[----:B-1----:R-:W-:Y:S01]  /*102d0*/  FFMA R152, R2, R152, 1 ;  /* 0x3f80000002987423 */ /* 0x002fe20000000098 */
[----:B------:R-:W-:Y:S02]  /*102e0*/  HADD2.F32 R2, -RZ, R10.H0_H0 ;  /* 0x2000000aff027230 */ /* 0x000fe40000004100 */
[----:B------:R-:W-:Y:S01]  /*102f0*/  FFMA R30, R16, R30, R52 ;  /* 0x0000001e101e7223 */ /* 0x000fe20000000034 */
[----:B------:R-:W-:Y:S02]  /*10300*/  HADD2.F32 R31, -RZ, R6.H1_H1 ;  /* 0x30000006ff1f7230 */ /* 0x000fe40000004100 */
[----:B------:R-:W-:Y:S01]  /*10310*/  FMUL R53, R17, R53 ;  /* 0x0000003511357220 */ /* 0x000fe20000400000 */
[----:B------:R-:W-:-:S02]  /*10320*/  HADD2.F32 R32, -RZ, R7.H0_H0 ;  /* 0x20000007ff207230 */ /* 0x000fc40000004100 */
[C---:B------:R-:W-:Y:S01]  /*10330*/  FFMA R43, R16.reuse, R2, R43 ;  /* 0x00000002102b7223 */ /* 0x040fe2000000002b */
[--C-:B------:R-:W-:Y:S02]  /*10340*/  HADD2.F32 R2, -RZ, R11.reuse.H0_H0 ;  /* 0x2000000bff027230 */ /* 0x100fe40000004100 */
[----:B--2---:R-:W-:Y:S01]  /*10350*/  FFMA R153, R3, R153, 1 ;  /* 0x3f80000003997423 */ /* 0x004fe20000000099 */
[----:B------:R-:W-:Y:S01]  /*10360*/  HADD2.F32 R3, -RZ, R10.H1_H1 ;  /* 0x3000000aff037230 */ /* 0x000fe20000004100 */
[----:B------:R-:W1:Y:S01]  /*10370*/  MUFU.EX2 R154, R154 ;  /* 0x0000009a009a7308 */ /* 0x000e620000000800 */
[C---:B------:R-:W-:Y:S01]  /*10380*/  FFMA R31, R16.reuse, R31, R53 ;  /* 0x0000001f101f7223 */ /* 0x040fe20000000035 */
[C---:B------:R-:W-:Y:S01]  /*10390*/  FFMA R41, R16.reuse, R2, R41 ;  /* 0x0000000210297223 */ /* 0x040fe20000000029 */
[----:B------:R-:W-:Y:S01]  /*103a0*/  FMUL R54, R17, R54 ;  /* 0x0000003611367220 */ /* 0x000fe20000400000 */
[----:B------:R-:W-:Y:S01]  /*103b0*/  FFMA R42, R16, R3, R42 ;  /* 0x00000003102a7223 */ /* 0x000fe2000000002a */
[----:B------:R-:W-:-:S02]  /*103c0*/  HADD2.F32 R3, -RZ, R11.H1_H1 ;  /* 0x3000000bff037230 */ /* 0x000fc40000004100 */
[----:B---3--:R-:W-:Y:S01]  /*103d0*/  FFMA R0, R0, R21, 1 ;  /* 0x3f80000000007423 */ /* 0x008fe20000000015 */
[-C--:B------:R-:W-:Y:S01]  /*103e0*/  FFMA.SAT R21, -R43, R38.reuse, 0.5 ;  /* 0x3f0000002b157423 */ /* 0x080fe20000002126 */
[----:B------:R-:W-:Y:S01]  /*103f0*/  FFMA.SAT R2, -R42, R38, 0.5 ;  /* 0x3f0000002a027423 */ /* 0x000fe20000002126 */
[----:B------:R-:W-:Y:S02]  /*10400*/  HADD2.F32 R33, -RZ, R7.H1_H1 ;  /* 0x30000007ff217230 */ /* 0x000fe40000004100 */
[----:B------:R-:W-:Y:S01]  /*10410*/  FFMA R40, R16, R3, R40 ;  /* 0x0000000310287223 */ /* 0x000fe20000000028 */
[-C--:B------:R-:W-:Y:S01]  /*10420*/  FFMA.RM R21, R21, R39.reuse, 12582913 ;  /* 0x4b40000115157423 */ /* 0x080fe20000004027 */
[----:B------:R-:W-:Y:S01]  /*10430*/  FFMA.RM R2, R2, R39, 12582913 ;  /* 0x4b40000102027423 */ /* 0x000fe20000004027 */
[----:B------:R-:W-:Y:S01]  /*10440*/  FMUL R55, R17, R55 ;  /* 0x0000003711377220 */ /* 0x000fe20000400000 */
[----:B------:R-:W-:Y:S01]  /*10450*/  FFMA R32, R16, R32, R54 ;  /* 0x0000002010207223 */ /* 0x000fe20000000036 */
[----:B------:R-:W-:Y:S01]  /*10460*/  FADD R3, R21, -12583039 ;  /* 0xcb40007f15037421 */ /* 0x000fe20000000000 */
[----:B------:R-:W-:Y:S01]  /*10470*/  FADD R22, R2, -12583039 ;  /* 0xcb40007f02167421 */ /* 0x000fe20000000000 */
[----:B-1----:R-:W-:Y:S01]  /*10480*/  FFMA R154, R20, R154, 1 ;  /* 0x3f800000149a7423 */ /* 0x002fe2000000009a */
[----:B------:R-:W-:Y:S01]  /*10490*/  FFMA.SAT R20, -R41, R38, 0.5 ;  /* 0x3f00000029147423 */ /* 0x000fe20000002126 */
[C---:B------:R-:W-:Y:S01]  /*104a0*/  FFMA R3, -R43.reuse, 1.4426950216293334961, -R3 ;  /* 0x3fb8aa3b2b037823 */ /* 0x040fe20000000903 */
[----:B------:R-:W-:Y:S01]  /*104b0*/  FFMA R22, -R42, 1.4426950216293334961, -R22 ;  /* 0x3fb8aa3b2a167823 */ /* 0x000fe20000000916 */
[----:B------:R-:W-:Y:S01]  /*104c0*/  FFMA R33, R16, R33, R55 ;  /* 0x0000002110217223 */ /* 0x000fe20000000037 */
[----:B------:R-:W-:Y:S01]  /*104d0*/  FFMA.RM R20, R20, R39, 12582913 ;  /* 0x4b40000114147423 */ /* 0x000fe20000004027 */
[----:B------:R-:W-:Y:S01]  /*104e0*/  FFMA R3, -R43, 1.925963033500011079e-08, R3 ;  /* 0x32a570602b037823 */ /* 0x000fe20000000103 */
[----:B------:R-:W-:Y:S01]  /*104f0*/  FFMA R22, -R42, 1.925963033500011079e-08, R22 ;  /* 0x32a570602a167823 */ /* 0x000fe20000000116 */
[----:B------:R-:W-:Y:S01]  /*10500*/  BSSY B1, `(.L_x_231) ;  /* 0x000006b000017945 */ /* 0x000fe20003800000 */
[----:B------:R-:W-:Y:S01]  /*10510*/  FADD R23, R20, -12583039 ;  /* 0xcb40007f14177421 */ /* 0x000fe20000000000 */
[----:B------:R1:W2:Y:S03]  /*10520*/  MUFU.EX2 R26, R3 ;  /* 0x00000003001a7308 */ /* 0x0002a60000000800 */
[----:B------:R-:W-:-:S04]  /*10530*/  FFMA R23, -R41, 1.4426950216293334961, -R23 ;  /* 0x3fb8aa3b29177823 */ /* 0x000fc80000000917 */
[----:B------:R-:W-:Y:S01]  /*10540*/  FFMA R23, -R41, 1.925963033500011079e-08, R23 ;  /* 0x32a5706029177823 */ /* 0x000fe20000000117 */
[----:B------:R3:W-:Y:S01]  /*10550*/  MUFU.EX2 R27, R22 ;  /* 0x00000016001b7308 */ /* 0x0007e20000000800 */
[----:B-1----:R-:W-:-:S04]  /*10560*/  FFMA.SAT R3, -R40, R38, 0.5 ;  /* 0x3f00000028037423 */ /* 0x002fc80000002126 */
[----:B------:R-:W-:-:S03]  /*10570*/  FFMA.RM R3, R3, R39, 12582913 ;  /* 0x4b40000103037423 */ /* 0x000fc60000004027 */
[----:B------:R1:W4:Y:S01]  /*10580*/  MUFU.EX2 R25, R23 ;  /* 0x0000001700197308 */ /* 0x0003220000000800 */
[----:B---3--:R-:W-:-:S04]  /*10590*/  FADD R22, R3, -12583039 ;  /* 0xcb40007f03167421 */ /* 0x008fc80000000000 */
[----:B------:R-:W-:-:S04]  /*105a0*/  FFMA R22, -R40, 1.4426950216293334961, -R22 ;  /* 0x3fb8aa3b28167823 */ /* 0x000fc80000000916 */
[----:B------:R-:W-:Y:S01]  /*105b0*/  FFMA R22, -R40, 1.925963033500011079e-08, R22 ;  /* 0x32a5706028167823 */ /* 0x000fe20000000116 */
[----:B-1----:R-:W-:Y:S02]  /*105c0*/  SHF.L.U32 R23, R21, 0x17, RZ ;  /* 0x0000001715177819 */ /* 0x002fe400000006ff */
[----:B------:R-:W-:Y:S01]  /*105d0*/  SHF.L.U32 R21, R20, 0x17, RZ ;  /* 0x0000001714157819 */ /* 0x000fe200000006ff */
[----:B------:R1:W3:Y:S01]  /*105e0*/  MUFU.EX2 R24, R22 ;  /* 0x0000001600187308 */ /* 0x0002e20000000800 */
[----:B------:R-:W-:Y:S01]  /*105f0*/  SHF.L.U32 R20, R3, 0x17, RZ ;  /* 0x0000001703147819 */ /* 0x000fe200000006ff */
[----:B--2---:R-:W-:Y:S02]  /*10600*/  FFMA R23, R23, R26, 1 ;  /* 0x3f80000017177423 */ /* 0x004fe4000000001a */
[----:B----4-:R-:W-:Y:S01]  /*10610*/  FFMA R21, R21, R25, 1 ;  /* 0x3f80000015157423 */ /* 0x010fe20000000019 */
[----:B-1----:R-:W-:Y:S01]  /*10620*/  SHF.L.U32 R22, R2, 0x17, RZ ;  /* 0x0000001702167819 */ /* 0x002fe200000006ff */
[----:B------:R-:W-:-:S04]  /*10630*/  HADD2.F32 R2, -RZ, R4.H0_H0 ;  /* 0x20000004ff027230 */ /* 0x000fc80000004100 */
[----:B------:R-:W-:Y:S01]  /*10640*/  FFMA R22, R22, R27, 1 ;  /* 0x3f80000016167423 */ /* 0x000fe2000000001b */
[C---:B------:R-:W-:Y:S01]  /*10650*/  FMUL R27, R17.reuse, R49 ;  /* 0x00000031111b7220 */ /* 0x040fe20000400000 */
[----:B---3--:R-:W-:Y:S01]  /*10660*/  FFMA R20, R20, R24, 1 ;  /* 0x3f80000014147423 */ /* 0x008fe20000000018 */
[----:B------:R-:W-:-:S04]  /*10670*/  FMUL R24, R17, R48 ;  /* 0x0000003011187220 */ /* 0x000fc80000400000 */
[----:B------:R-:W-:Y:S01]  /*10680*/  FFMA R24, R16, R2, R24 ;  /* 0x0000000210187223 */ /* 0x000fe20000000018 */
[----:B------:R-:W-:-:S03]  /*10690*/  HADD2.F32 R2, -RZ, R4.H1_H1 ;  /* 0x30000004ff027230 */ /* 0x000fc60000004100 */
[----:B------:R-:W-:Y:S02]  /*106a0*/  FFMA.SAT R3, -R24, R38, 0.5 ;  /* 0x3f00000018037423 */ /* 0x000fe40000002126 */
[----:B------:R-:W-:Y:S02]  /*106b0*/  FFMA R27, R16, R2, R27 ;  /* 0x00000002101b7223 */ /* 0x000fe4000000001b */
[-C--:B------:R-:W-:Y:S02]  /*106c0*/  FFMA.RM R3, R3, R39.reuse, 12582913 ;  /* 0x4b40000103037423 */ /* 0x080fe40000004027 */
[----:B------:R-:W-:Y:S02]  /*106d0*/  FFMA.SAT R2, -R27, R38, 0.5 ;  /* 0x3f0000001b027423 */ /* 0x000fe40000002126 */
[----:B------:R-:W-:Y:S02]  /*106e0*/  FADD R25, R3, -12583039 ;  /* 0xcb40007f03197421 */ /* 0x000fe40000000000 */
[----:B------:R-:W-:-:S02]  /*106f0*/  FFMA.RM R2, R2, R39, 12582913 ;  /* 0x4b40000102027423 */ /* 0x000fc40000004027 */
[----:B------:R-:W-:Y:S02]  /*10700*/  FFMA R26, -R24, 1.4426950216293334961, -R25 ;  /* 0x3fb8aa3b181a7823 */ /* 0x000fe40000000919 */
[----:B------:R-:W-:Y:S02]  /*10710*/  FADD R25, R2, -12583039 ;  /* 0xcb40007f02197421 */ /* 0x000fe40000000000 */
[----:B------:R-:W-:Y:S02]  /*10720*/  FFMA R26, -R24, 1.925963033500011079e-08, R26 ;  /* 0x32a57060181a7823 */ /* 0x000fe4000000011a */
[C---:B------:R-:W-:Y:S02]  /*10730*/  FFMA R25, -R27.reuse, 1.4426950216293334961, -R25 ;  /* 0x3fb8aa3b1b197823 */ /* 0x040fe40000000919 */
[----:B------:R1:W2:Y:S02]  /*10740*/  MUFU.EX2 R29, R26 ;  /* 0x0000001a001d7308 */ /* 0x0002a40000000800 */
[----:B------:R-:W-:-:S06]  /*10750*/  FFMA R25, -R27, 1.925963033500011079e-08, R25 ;  /* 0x32a570601b197823 */ /* 0x000fcc0000000119 */
[----:B------:R3:W4:Y:S01]  /*10760*/  MUFU.EX2 R28, R25 ;  /* 0x00000019001c7308 */ /* 0x0007220000000800 */
[----:B-1----:R-:W-:Y:S02]  /*10770*/  SHF.L.U32 R26, R3, 0x17, RZ ;  /* 0x00000017031a7819 */ /* 0x002fe400000006ff */
[----:B---3--:R-:W-:-:S03]  /*10780*/  SHF.L.U32 R25, R2, 0x17, RZ ;  /* 0x0000001702197819 */ /* 0x008fc600000006ff */
[----:B--2---:R-:W-:Y:S01]  /*10790*/  FFMA R26, R26, R29, 1 ;  /* 0x3f8000001a1a7423 */ /* 0x004fe2000000001d */
[----:B------:R-:W-:-:S05]  /*107a0*/  HADD2.F32 R29, -RZ, R5.H1_H1 ;  /* 0x30000005ff1d7230 */ /* 0x000fca0000004100 */
[----:B------:R-:W-:Y:S01]  /*107b0*/  FFMA R29, R16, R29, R51 ;  /* 0x0000001d101d7223 */ /* 0x000fe20000000033 */
[----:B----4-:R-:W-:Y:S01]  /*107c0*/  FFMA R25, R25, R28, 1 ;  /* 0x3f80000019197423 */ /* 0x010fe2000000001c */
[----:B------:R-:W-:-:S05]  /*107d0*/  HADD2.F32 R28, -RZ, R5.H0_H0 ;  /* 0x20000005ff1c7230 */ /* 0x000fca0000004100 */
[----:B------:R-:W-:-:S04]  /*107e0*/  FFMA R28, R16, R28, R50 ;  /* 0x0000001c101c7223 */ /* 0x000fc80000000032 */
[----:B------:R-:W-:-:S04]  /*107f0*/  FFMA.SAT R2, -R28, R38, 0.5 ;  /* 0x3f0000001c027423 */ /* 0x000fc80000002126 */
[----:B------:R-:W-:-:S04]  /*10800*/  FFMA.RM R2, R2, R39, 12582913 ;  /* 0x4b40000102027423 */ /* 0x000fc80000004027 */
[C---:B------:R-:W-:Y:S01]  /*10810*/  FADD R3, R2.reuse, -12583039 ;  /* 0xcb40007f02037421 */ /* 0x040fe20000000000 */
[----:B------:R-:W-:Y:S01]  /*10820*/  SHF.L.U32 R34, R2, 0x17, RZ ;  /* 0x0000001702227819 */ /* 0x000fe200000006ff */
[----:B------:R-:W-:Y:S02]  /*10830*/  FFMA.SAT R2, -R29, R38, 0.5 ;  /* 0x3f0000001d027423 */ /* 0x000fe40000002126 */
[----:B------:R-:W-:Y:S02]  /*10840*/  FFMA R3, -R28, 1.4426950216293334961, -R3 ;  /* 0x3fb8aa3b1c037823 */ /* 0x000fe40000000903 */
[----:B------:R-:W-:Y:S02]  /*10850*/  FFMA.RM R2, R2, R39, 12582913 ;  /* 0x4b40000102027423 */ /* 0x000fe40000004027 */
[----:B------:R-:W-:-:S03]  /*10860*/  FFMA R3, -R28, 1.925963033500011079e-08, R3 ;  /* 0x32a570601c037823 */ /* 0x000fc60000000103 */
[----:B------:R-:W-:-:S03]  /*10870*/  SHF.L.U32 R35, R2, 0x17, RZ ;  /* 0x0000001702237819 */ /* 0x000fc600000006ff */
        /* <DEDUP_REMOVED lines=20> */
[----:B------:R-:W-:-:S04]  /*109c0*/  FFMA R3, -R31, 1.4426950216293334961, -R3 ;  /* 0x3fb8aa3b1f037823 */ /* 0x000fc80000000903 */
[----:B------:R-:W-:-:S06]  /*109d0*/  FFMA R3, -R31, 1.925963033500011079e-08, R3 ;  /* 0x32a570601f037823 */ /* 0x000fcc0000000103 */
[----:B------:R-:W1:Y:S02]  /*109e0*/  MUFU.EX2 R3, R3 ;  /* 0x0000000300037308 */ /* 0x000e640000000800 */
[----:B-1----:R-:W-:Y:S01]  /*109f0*/  FFMA R37, R37, R3, 1 ;  /* 0x3f80000025257423 */ /* 0x002fe20000000003 */
[----:B------:R-:W-:-:S04]  /*10a00*/  FFMA.SAT R3, -R32, R38, 0.5 ;  /* 0x3f00000020037423 */ /* 0x000fc80000002126 */
[-C--:B------:R-:W-:Y:S01]  /*10a10*/  FFMA.RM R3, R3, R39.reuse, 12582913 ;  /* 0x4b40000103037423 */ /* 0x080fe20000004027 */
[----:B------:R-:W-:-:S03]  /*10a20*/  FFMA.RM R39, R2, R39, 12582913 ;  /* 0x4b40000102277423 */ /* 0x000fc60000004027 */
        /* <DEDUP_REMOVED lines=20> */
.L_x_232:
[----:B------:R-:W1:Y:S02]  /*10b70*/  MUFU.RCP R52, R0 ;  /* 0x0000000000347308 */ /* 0x000e640000001000 */
[----:B-1----:R-:W-:-:S04]  /*10b80*/  FFMA R0, R0, R52, -1 ;  /* 0xbf80000000007423 */ /* 0x002fc80000000034 */
[----:B------:R-:W-:-:S04]  /*10b90*/  FADD.FTZ R0, -R0, -RZ ;  /* 0x800000ff00007221 */ /* 0x000fc80000010100 */
[----:B------:R-:W-:-:S07]  /*10ba0*/  FFMA R52, R52, R0, R52 ;  /* 0x0000000034347223 */ /* 0x000fce0000000034 */
.L_x_233:
[----:B------:R-:W-:Y:S05]  /*10bb0*/  BSYNC B1 ;  /* 0x0000000000017941 */ /* 0x000fea0003800000 */
.L_x_231:
        /* <DEDUP_REMOVED lines=10> */
.L_x_235:
[----:B------:R-:W1:Y:S02]  /*10c60*/  MUFU.RCP R51, R154 ;  /* 0x0000009a00337308 */ /* 0x000e640000001000 */
[----:B-1----:R-:W-:-:S04]  /*10c70*/  FFMA R154, R154, R51, -1 ;  /* 0xbf8000009a9a7423 */ /* 0x002fc80000000033 */
[----:B------:R-:W-:-:S04]  /*10c80*/  FADD.FTZ R154, -R154, -RZ ;  /* 0x800000ff9a9a7221 */ /* 0x000fc80000010100 */
[----:B------:R-:W-:-:S07]  /*10c90*/  FFMA R51, R51, R154, R51 ;  /* 0x0000009a33337223 */ /* 0x000fce0000000033 */
.L_x_236:
[----:B------:R-:W-:Y:S05]  /*10ca0*/  BSYNC B1 ;  /* 0x0000000000017941 */ /* 0x000fea0003800000 */
.L_x_234:
        /* <DEDUP_REMOVED lines=10> */
.L_x_238:
[----:B------:R-:W1:Y:S02]  /*10d50*/  MUFU.RCP R50, R153 ;  /* 0x0000009900327308 */ /* 0x000e640000001000 */
[----:B-1----:R-:W-:-:S04]  /*10d60*/  FFMA R153, R153, R50, -1 ;  /* 0xbf80000099997423 */ /* 0x002fc80000000032 */
[----:B------:R-:W-:-:S04]  /*10d70*/  FADD.FTZ R153, -R153, -RZ ;  /* 0x800000ff99997221 */ /* 0x000fc80000010100 */
[----:B------:R-:W-:-:S07]  /*10d80*/  FFMA R50, R50, R153, R50 ;  /* 0x0000009932327223 */ /* 0x000fce0000000032 */
.L_x_239:
[----:B------:R-:W-:Y:S05]  /*10d90*/  BSYNC B1 ;  /* 0x0000000000017941 */ /* 0x000fea0003800000 */
.L_x_237:
        /* <DEDUP_REMOVED lines=10> */
.L_x_241:
[----:B------:R-:W1:Y:S02]  /*10e40*/  MUFU.RCP R49, R152 ;  /* 0x0000009800317308 */ /* 0x000e640000001000 */
[----:B-1----:R-:W-:-:S04]  /*10e50*/  FFMA R152, R152, R49, -1 ;  /* 0xbf80000098987423 */ /* 0x002fc80000000031 */
[----:B------:R-:W-:-:S04]  /*10e60*/  FADD.FTZ R152, -R152, -RZ ;  /* 0x800000ff98987221 */ /* 0x000fc80000010100 */
[----:B------:R-:W-:-:S07]  /*10e70*/  FFMA R49, R49, R152, R49 ;  /* 0x0000009831317223 */ /* 0x000fce0000000031 */
.L_x_242:
[----:B------:R-:W-:Y:S05]  /*10e80*/  BSYNC B1 ;  /* 0x0000000000017941 */ /* 0x000fea0003800000 */
.L_x_240:
        /* <DEDUP_REMOVED lines=10> */
.L_x_244:
[----:B------:R-:W1:Y:S02]  /*10f30*/  MUFU.RCP R48, R23 ;  /* 0x0000001700307308 */ /* 0x000e640000001000 */
[----:B-1----:R-:W-:-:S04]  /*10f40*/  FFMA R23, R23, R48, -1 ;  /* 0xbf80000017177423 */ /* 0x002fc80000000030 */
[----:B------:R-:W-:-:S04]  /*10f50*/  FADD.FTZ R23, -R23, -RZ ;  /* 0x800000ff17177221 */ /* 0x000fc80000010100 */
[----:B------:R-:W-:-:S07]  /*10f60*/  FFMA R48, R48, R23, R48 ;  /* 0x0000001730307223 */ /* 0x000fce0000000030 */
.L_x_245:
[----:B------:R-:W-:Y:S05]  /*10f70*/  BSYNC B1 ;  /* 0x0000000000017941 */ /* 0x000fea0003800000 */
.L_x_243:
        /* <DEDUP_REMOVED lines=10> */
.L_x_247:
[----:B------:R-:W1:Y:S02]  /*11020*/  MUFU.RCP R47, R22 ;  /* 0x00000016002f7308 */ /* 0x000e640000001000 */
[----:B-1----:R-:W-:-:S04]  /*11030*/  FFMA R22, R22, R47, -1 ;  /* 0xbf80000016167423 */ /* 0x002fc8000000002f */
[----:B------:R-:W-:-:S04]  /*11040*/  FADD.FTZ R22, -R22, -RZ ;  /* 0x800000ff16167221 */ /* 0x000fc80000010100 */
[----:B------:R-:W-:-:S07]  /*11050*/  FFMA R47, R47, R22, R47 ;  /* 0x000000162f2f7223 */ /* 0x000fce000000002f */
.L_x_248:
[----:B------:R-:W-:Y:S05]  /*11060*/  BSYNC B1 ;  /* 0x0000000000017941 */ /* 0x000fea0003800000 */
.L_x_246:
        /* <DEDUP_REMOVED lines=10> */
.L_x_250:
[----:B------:R-:W1:Y:S02]  /*11110*/  MUFU.RCP R46, R21 ;  /* 0x00000015002e7308 */ /* 0x000e640000001000 */
[----:B-1----:R-:W-:-:S04]  /*11120*/  FFMA R21, R21, R46, -1 ;  /* 0xbf80000015157423 */ /* 0x002fc8000000002e */
[----:B------:R-:W-:-:S04]  /*11130*/  FADD.FTZ R21, -R21, -RZ ;  /* 0x800000ff15157221 */ /* 0x000fc80000010100 */
[----:B------:R-:W-:-:S07]  /*11140*/  FFMA R46, R46, R21, R46 ;  /* 0x000000152e2e7223 */ /* 0x000fce000000002e */
.L_x_251:
[----:B------:R-:W-:Y:S05]  /*11150*/  BSYNC B1 ;  /* 0x0000000000017941 */ /* 0x000fea0003800000 */
.L_x_249:
        /* <DEDUP_REMOVED lines=10> */
.L_x_253:
[----:B------:R-:W1:Y:S02]  /*11200*/  MUFU.RCP R45, R20 ;  /* 0x00000014002d7308 */ /* 0x000e640000001000 */
[----:B-1----:R-:W-:-:S04]  /*11210*/  FFMA R20, R20, R45, -1 ;  /* 0xbf80000014147423 */ /* 0x002fc8000000002d */
[----:B------:R-:W-:-:S04]  /*11220*/  FADD.FTZ R20, -R20, -RZ ;  /* 0x800000ff14147221 */ /* 0x000fc80000010100 */
[----:B------:R-:W-:-:S07]  /*11230*/  FFMA R45, R45, R20, R45 ;  /* 0x000000142d2d7223 */ /* 0x000fce000000002d */
.L_x_254:
[----:B------:R-:W-:Y:S05]  /*11240*/  BSYNC B1 ;  /* 0x0000000000017941 */ /* 0x000fea0003800000 */
.L_x_252:
        /* <DEDUP_REMOVED lines=10> */
.L_x_256:
[----:B------:R-:W1:Y:S02]  /*112f0*/  MUFU.RCP R44, R26 ;  /* 0x0000001a002c7308 */ /* 0x000e640000001000 */
[----:B-1----:R-:W-:-:S04]  /*11300*/  FFMA R26, R26, R44, -1 ;  /* 0xbf8000001a1a7423 */ /* 0x002fc8000000002c */
[----:B------:R-:W-:-:S04]  /*11310*/  FADD.FTZ R26, -R26, -RZ ;  /* 0x800000ff1a1a7221 */ /* 0x000fc80000010100 */
[----:B------:R-:W-:-:S07]  /*11320*/  FFMA R44, R44, R26, R44 ;  /* 0x0000001a2c2c7223 */ /* 0x000fce000000002c */
.L_x_257:
[----:B------:R-:W-:Y:S05]  /*11330*/  BSYNC B1 ;  /* 0x0000000000017941 */ /* 0x000fea0003800000 */
.L_x_255:
        /* <DEDUP_REMOVED lines=10> */
.L_x_259:
[----:B------:R-:W1:Y:S02]  /*113e0*/  MUFU.RCP R26, R25 ;  /* 0x00000019001a7308 */ /* 0x000e640000001000 */
[----:B-1----:R-:W-:-:S04]  /*113f0*/  FFMA R25, R25, R26, -1 ;  /* 0xbf80000019197423 */ /* 0x002fc8000000001a */
[----:B------:R-:W-:-:S04]  /*11400*/  FADD.FTZ R25, -R25, -RZ ;  /* 0x800000ff19197221 */ /* 0x000fc80000010100 */
[----:B------:R-:W-:-:S07]  /*11410*/  FFMA R26, R26, R25, R26 ;  /* 0x000000191a1a7223 */ /* 0x000fce000000001a */
.L_x_260:
[----:B------:R-:W-:Y:S05]  /*11420*/  BSYNC B1 ;  /* 0x0000000000017941 */ /* 0x000fea0003800000 */
.L_x_258:
        /* <DEDUP_REMOVED lines=10> */
.L_x_262:
[----:B------:R-:W1:Y:S02]  /*114d0*/  MUFU.RCP R25, R34 ;  /* 0x0000002200197308 */ /* 0x000e640000001000 */
[----:B-1----:R-:W-:-:S04]  /*114e0*/  FFMA R34, R34, R25, -1 ;  /* 0xbf80000022227423 */ /* 0x002fc80000000019 */
[----:B------:R-:W-:-:S04]  /*114f0*/  FADD.FTZ R34, -R34, -RZ ;  /* 0x800000ff22227221 */ /* 0x000fc80000010100 */
[----:B------:R-:W-:-:S07]  /*11500*/  FFMA R25, R25, R34, R25 ;  /* 0x0000002219197223 */ /* 0x000fce0000000019 */
.L_x_263:
[----:B------:R-:W-:Y:S05]  /*11510*/  BSYNC B1 ;  /* 0x0000000000017941 */ /* 0x000fea0003800000 */
.L_x_261:
        /* <DEDUP_REMOVED lines=10> */
.L_x_265:
[----:B------:R-:W1:Y:S02]  /*115c0*/  MUFU.RCP R23, R35 ;  /* 0x0000002300177308 */ /* 0x000e640000001000 */
[----:B-1----:R-:W-:-:S04]  /*115d0*/  FFMA R35, R35, R23, -1 ;  /* 0xbf80000023237423 */ /* 0x002fc80000000017 */
[----:B------:R-:W-:-:S04]  /*115e0*/  FADD.FTZ R35, -R35, -RZ ;  /* 0x800000ff23237221 */ /* 0x000fc80000010100 */
[----:B------:R-:W-:-:S07]  /*115f0*/  FFMA R23, R23, R35, R23 ;  /* 0x0000002317177223 */ /* 0x000fce0000000017 */
.L_x_266:
[----:B------:R-:W-:Y:S05]  /*11600*/  BSYNC B1 ;  /* 0x0000000000017941 */ /* 0x000fea0003800000 */
.L_x_264:
        /* <DEDUP_REMOVED lines=10> */
.L_x_268:
[----:B------:R-:W1:Y:S02]  /*116b0*/  MUFU.RCP R22, R36 ;  /* 0x0000002400167308 */ /* 0x000e640000001000 */
[----:B-1----:R-:W-:-:S04]  /*116c0*/  FFMA R36, R36, R22, -1 ;  /* 0xbf80000024247423 */ /* 0x002fc80000000016 */
[----:B------:R-:W-:-:S04]  /*116d0*/  FADD.FTZ R36, -R36, -RZ ;  /* 0x800000ff24247221 */ /* 0x000fc80000010100 */
[----:B------:R-:W-:-:S07]  /*116e0*/  FFMA R22, R22, R36, R22 ;  /* 0x0000002416167223 */ /* 0x000fce0000000016 */
.L_x_269:
[----:B------:R-:W-:Y:S05]  /*116f0*/  BSYNC B1 ;  /* 0x0000000000017941 */ /* 0x000fea0003800000 */
.L_x_267:
        /* <DEDUP_REMOVED lines=10> */
.L_x_271:
[----:B------:R-:W1:Y:S02]  /*117a0*/  MUFU.RCP R21, R37 ;  /* 0x0000002500157308 */ /* 0x000e640000001000 */
[----:B-1----:R-:W-:-:S04]  /*117b0*/  FFMA R37, R37, R21, -1 ;  /* 0xbf80000025257423 */ /* 0x002fc80000000015 */
[----:B------:R-:W-:-:S04]  /*117c0*/  FADD.FTZ R37, -R37, -RZ ;  /* 0x800000ff25257221 */ /* 0x000fc80000010100 */
[----:B------:R-:W-:-:S07]  /*117d0*/  FFMA R21, R21, R37, R21 ;  /* 0x0000002515157223 */ /* 0x000fce0000000015 */
.L_x_272:
[----:B------:R-:W-:Y:S05]  /*117e0*/  BSYNC B1 ;  /* 0x0000000000017941 */ /* 0x000fea0003800000 */
.L_x_270:
        /* <DEDUP_REMOVED lines=10> */
.L_x_274:
[----:B------:R-:W1:Y:S02]  /*11890*/  MUFU.RCP R20, R38 ;  /* 0x0000002600147308 */ /* 0x000e640000001000 */
[----:B-1----:R-:W-:-:S04]  /*118a0*/  FFMA R38, R38, R20, -1 ;  /* 0xbf80000026267423 */ /* 0x002fc80000000014 */
[----:B------:R-:W-:-:S04]  /*118b0*/  FADD.FTZ R38, -R38, -RZ ;  /* 0x800000ff26267221 */ /* 0x000fc80000010100 */
[----:B------:R-:W-:-:S07]  /*118c0*/  FFMA R20, R20, R38, R20 ;  /* 0x0000002614147223 */ /* 0x000fce0000000014 */
.L_x_275:
[----:B------:R-:W-:Y:S05]  /*118d0*/  BSYNC B1 ;  /* 0x0000000000017941 */ /* 0x000fea0003800000 */
.L_x_273:
        /* <DEDUP_REMOVED lines=9> */
.L_x_277:
[----:B------:R-:W1:Y:S02]  /*11970*/  MUFU.RCP R0, R39 ;  /* 0x0000002700007308 */ /* 0x000e640000001000 */
[----:B-1----:R-:W-:-:S04]  /*11980*/  FFMA R39, R39, R0, -1 ;  /* 0xbf80000027277423 */ /* 0x002fc80000000000 */
[----:B------:R-:W-:-:S04]  /*11990*/  FADD.FTZ R39, -R39, -RZ ;  /* 0x800000ff27277221 */ /* 0x000fc80000010100 */
[----:B------:R-:W-:-:S07]  /*119a0*/  FFMA R0, R0, R39, R0 ;  /* 0x0000002700007223 */ /* 0x000fce0000000000 */
.L_x_278:
[----:B------:R-:W-:Y:S05]  /*119b0*/  BSYNC B1 ;  /* 0x0000000000017941 */ /* 0x000fea0003800000 */
.L_x_276:
        /* <DEDUP_REMOVED lines=40> */
[----:B------:R-:W-:Y:S02]  /*11c40*/  UIADD3 UR4, UR46, 0x6200, URZ ;  /* 0x000062002e047890 */ /* 0x000fe4000fffe03f */
[----:B------:R-:W-:Y:S01]  /*11c50*/  UIADD3.X UR11, URZ, UR39, URZ, UP0, !UPT ;  /* 0x000000273f0b7290 */ /* 0x000fe200087fe43f */
[----:B------:R-:W-:-:S08]  /*11c60*/  UMOV UR7, UR51 ;  /* 0x0000003300077c82 */ /* 0x000fd00008000000 */
[----:B------:R2:W-:Y:S01]  /*11c70*/  UTMASTG.3D [UR4], [UR10] ;  /* 0x000000040a0073b5 */ /* 0x0005e20008010000 */
[----:B------:R0:W-:Y:S01]  /*11c80*/  UTMACMDFLUSH ;  /* 0x00000000000079b7 */ /* 0x0001e20000000000 */
[----:B--2---:R-:W-:-:S04]  /*11c90*/  DEPBAR.LE SB0, 0x1 ;  /* 0x000080400000791a */ /* 0x004fc80000000000 */
.L_x_280:
[----:B------:R-:W-:Y:S05]  /*11ca0*/  BSYNC B0 ;  /* 0x0000000000007941 */ /* 0x000fea0003800000 */
.L_x_279:
        /* <DEDUP_REMOVED lines=9> */
.L_x_283:
[----:B------:R-:W-:-:S04]  /*11d40*/  ULEA UR4, UR8, UR46, 0x3 ;  /* 0x0000002e08047291 */ /* 0x000fc8000f8e183f */
[----:B------:R-:W-:-:S04]  /*11d50*/  UIADD3 UR4, UR4, 0x50, URZ ;  /* 0x0000005004047890 */ /* 0x000fc8000fffe03f */
[----:B------:R-:W-:-:S09]  /*11d60*/  UPRMT UR4, UR47, 0x654, UR4 ;  /* 0x000006542f047896 */ /* 0x000fd20008000004 */
[----:B------:R-:W-:Y:S03]  /*11d70*/  SYNCS.ARRIVE.TRANS64.RED.A1T0 RZ, [UR4], RZ ;  /* 0x000000ffffff79a7 */ /* 0x000fe60008100404 */
.L_x_282:
[----:B------:R-:W-:Y:S05]  /*11d80*/  BSYNC B0 ;  /* 0x0000000000007941 */ /* 0x000fea0003800000 */
.L_x_281:
        /* <DEDUP_REMOVED lines=9> */
.L_x_286:
[----:B-1----:R-:W-:Y:S01]  /*11e20*/  LEA R0, R12, UR46, 0x3 ;  /* 0x0000002e0c007c11 */ /* 0x002fe2000f8e18ff */
[----:B------:R-:W-:Y:S01]  /*11e30*/  BSSY B1, `(.L_x_287) ;  /* 0x0000004000017945 */ /* 0x000fe20003800000 */
[----:B------:R-:W-:-:S04]  /*11e40*/  SHF.L.U32 R3, R13, 0x1f, RZ ;  /* 0x0000001f0d037819 */ /* 0x000fc800000006ff */
[----:B------:R-:W1:Y:S02]  /*11e50*/  SYNCS.PHASECHK.TRANS64.TRYWAIT P2, [R0+URZ+0x30], R3 ;  /* 0x00003003000075a7 */ /* 0x000e64000804017f */
[----:B-1----:R-:W-:Y:S05]  /*11e60*/  @!P2 BRA `(.L_x_288) ;  /* 0x000001c000b4a947 */ /* 0x002fea0003800000 */
.L_x_1131:
[----:B------:R-:W-:Y:S05]  /*11e70*/  BSYNC B1 ;  /* 0x0000000000017941 */ /* 0x000fea0003800000 */
.L_x_287:
        /* <DEDUP_REMOVED lines=10> */
.L_x_285:
[----:B------:R-:W-:Y:S05]  /*11f20*/  BSYNC B0 ;  /* 0x0000000000007941 */ /* 0x000fea0003800000 */
.L_x_284:
[----:B-1----:R-:W2:Y:S04]  /*11f30*/  LDL.LU R0, [R1+0x80] ;  /* 0x0000800001007983 */ /* 0x002ea80000300800 */
[----:B------:R-:W5:Y:S04]  /*11f40*/  LDL.LU R21, [R1+0x84] ;  /* 0x0000840001157983 */ /* 0x000f680000300800 */
        /* <DEDUP_REMOVED lines=12> */
[----:B---3--:R-:W-:-:S03]  /*12010*/  HADD2.F32 R20, -RZ, R8.H0_H0 ;  /* 0x20000008ff147230 */ /* 0x008fc60000004100 */
[----:B------:R-:W3:Y:S04]  /*12020*/  LDL.LU R43, [R1+0x98] ;  /* 0x00009800012b7983 */ /* 0x000ee80000300800 */
[----:B------:R-:W3:Y:S01]  /*12030*/  LDL.LU R48, [R1+0xa8] ;  /* 0x0000a80001307983 */ /* 0x000ee20000300800 */
[C---:B--2---:R-:W-:Y:S01]  /*12040*/  FMUL R3, R17.reuse, R0 ;  /* 0x0000000011037220 */ /* 0x044fe20000400000 */
[----:B------:R-:W-:Y:S02]  /*12050*/  HADD2.F32 R0, -RZ, R8.H1_H1 ;  /* 0x30000008ff007230 */ /* 0x000fe40000004100 */
[C---:B-----5:R-:W-:Y:S01]  /*12060*/  FMUL R21, R17.reuse, R21 ;  /* 0x0000001511157220 */ /* 0x060fe20000400000 */
[----:B------:R-:W-:Y:S01]  /*12070*/  FFMA R20, R16, R20, R3 ;  /* 0x0000001410147223 */ /* 0x000fe20000000003 */
[----:B----4-:R-:W-:Y:S01]  /*12080*/  FMUL R3, R17, R24 ;  /* 0x0000001811037220 */ /* 0x010fe20000400000 */
[----:B------:R-:W-:-:S02]  /*12090*/  HADD2.F32 R24, -RZ, R9.H0_H0 ;  /* 0x20000009ff187230 */ /* 0x000fc40000004100 */
[C---:B------:R-:W-:Y:S01]  /*120a0*/  FFMA R21, R16.reuse, R0, R21 ;  /* 0x0000000010157223 */ /* 0x040fe20000000015 */
[----:B------:R-:W-:Y:S02]  /*120b0*/  HADD2.F32 R0, -RZ, R9.H1_H1 ;  /* 0x30000009ff007230 */ /* 0x000fe40000004100 */
[C---:B------:R-:W-:Y:S01]  /*120c0*/  FMUL R23, R17.reuse, R23 ;  /* 0x0000001711177220 */ /* 0x040fe20000400000 */
[C---:B------:R-:W-:Y:S01]  /*120d0*/  FFMA R24, R16.reuse, R24, R3 ;  /* 0x0000001810187223 */ /* 0x040fe20000000003 */
[----:B------:R-:W-:Y:S01]  /*120e0*/  MOV R3, 0x3bbb989d ;  /* 0x3bbb989d00037802 */ /* 0x000fe20000000f00 */
[----:B------:R-:W-:Y:S01]  /*120f0*/  FMUL R25, R17, R22 ;  /* 0x0000001611197220 */ /* 0x000fe20000400000 */
[--C-:B------:R-:W-:Y:S02]  /*12100*/  HADD2.F32 R22, -RZ, R10.reuse.H0_H0 ;  /* 0x2000000aff167230 */ /* 0x100fe40000004100 */
[----:B------:R-:W-:Y:S01]  /*12110*/  FFMA R23, R16, R0, R23 ;  /* 0x0000000010177223 */ /* 0x000fe20000000017 */
[----:B------:R-:W-:-:S02]  /*12120*/  HADD2.F32 R0, -RZ, R10.H1_H1 ;  /* 0x3000000aff007230 */ /* 0x000fc40000004100 */
[----:B------:R-:W-:Y:S01]  /*12130*/  FMUL R31, R17, R2 ;  /* 0x00000002111f7220 */ /* 0x000fe20000400000 */
[----:B------:R-:W-:Y:S01]  /*12140*/  MOV R2, 0x437c0000 ;  /* 0x437c000000027802 */ /* 0x000fe20000000f00 */
[-C--:B------:R-:W-:Y:S01]  /*12150*/  FFMA.SAT R27, -R20, R3.reuse, 0.5 ;  /* 0x3f000000141b7423 */ /* 0x080fe20000002103 */
[-C--:B------:R-:W-:Y:S01]  /*12160*/  FFMA.SAT R29, -R24, R3.reuse, 0.5 ;  /* 0x3f000000181d7423 */ /* 0x080fe20000002103 */
[-C--:B------:R-:W-:Y:S01]  /*12170*/  FFMA.SAT R33, -R23, R3.reuse, 0.5 ;  /* 0x3f00000017217423 */ /* 0x080fe20000002103 */
[C---:B------:R-:W-:Y:S01]  /*12180*/  FFMA R22, R16.reuse, R22, R25 ;  /* 0x0000001610167223 */ /* 0x040fe20000000019 */
[-C--:B------:R-:W-:Y:S01]  /*12190*/  FFMA.SAT R25, -R21, R3.reuse, 0.5 ;  /* 0x3f00000015197423 */ /* 0x080fe20000002103 */
[-C--:B------:R-:W-:Y:S01]  /*121a0*/  FFMA.RM R27, R27, R2.reuse, 12582913 ;  /* 0x4b4000011b1b7423 */ /* 0x080fe20000004002 */
[-C--:B------:R-:W-:Y:S01]  /*121b0*/  FFMA.RM R29, R29, R2.reuse, 12582913 ;  /* 0x4b4000011d1d7423 */ /* 0x080fe20000004002 */
[----:B------:R-:W-:Y:S01]  /*121c0*/  FFMA.RM R32, R33, R2, 12582913 ;  /* 0x4b40000121207423 */ /* 0x000fe20000004002 */
[----:B------:R-:W-:Y:S01]  /*121d0*/  FFMA R31, R16, R0, R31 ;  /* 0x00000000101f7223 */ /* 0x000fe2000000001f */
[-C--:B------:R-:W-:Y:S01]  /*121e0*/  FFMA.RM R0, R25, R2.reuse, 12582913 ;  /* 0x4b40000119007423 */ /* 0x080fe20000004002 */
[----:B------:R-:W-:Y:S01]  /*121f0*/  FADD R25, R27, -12583039 ;  /* 0xcb40007f1b197421 */ /* 0x000fe20000000000 */
[----:B------:R-:W-:Y:S01]  /*12200*/  FADD R33, R29, -12583039 ;  /* 0xcb40007f1d217421 */ /* 0x000fe20000000000 */
[----:B------:R-:W-:Y:S01]  /*12210*/  FADD R34, R32, -12583039 ;  /* 0xcb40007f20227421 */ /* 0x000fe20000000000 */
[-C--:B------:R-:W-:Y:S01]  /*12220*/  FFMA.SAT R35, -R22, R3.reuse, 0.5 ;  /* 0x3f00000016237423 */ /* 0x080fe20000002103 */
[----:B------:R-:W-:Y:S01]  /*12230*/  FFMA R25, -R20, 1.4426950216293334961, -R25 ;  /* 0x3fb8aa3b14197823 */ /* 0x000fe20000000919 */
[----:B------:R-:W-:Y:S01]  /*12240*/  FFMA R33, -R24, 1.4426950216293334961, -R33 ;  /* 0x3fb8aa3b18217823 */ /* 0x000fe20000000921 */
[----:B------:R-:W-:Y:S01]  /*12250*/  FFMA R34, -R23, 1.4426950216293334961, -R34 ;  /* 0x3fb8aa3b17227823 */ /* 0x000fe20000000922 */
[----:B------:R-:W-:Y:S01]  /*12260*/  FFMA.SAT R39, -R31, R3, 0.5 ;  /* 0x3f0000001f277423 */ /* 0x000fe20000002103 */
[----:B------:R-:W-:Y:S01]  /*12270*/  FADD R26, R0, -12583039 ;  /* 0xcb40007f001a7421 */ /* 0x000fe20000000000 */
[----:B------:R-:W-:Y:S01]  /*12280*/  FFMA R25, -R20, 1.925963033500011079e-08, R25 ;  /* 0x32a5706014197823 */ /* 0x000fe20000000119 */
[----:B------:R-:W-:Y:S01]  /*12290*/  FFMA R37, -R24, 1.925963033500011079e-08, R33 ;  /* 0x32a5706018257823 */ /* 0x000fe20000000121 */
[-C--:B------:R-:W-:Y:S01]  /*122a0*/  FFMA.RM R35, R35, R2.reuse, 12582913 ;  /* 0x4b40000123237423 */ /* 0x080fe20000004002 */
[----:B------:R-:W-:Y:S01]  /*122b0*/  FFMA R33, -R23, 1.925963033500011079e-08, R34 ;  /* 0x32a5706017217823 */ /* 0x000fe20000000122 */
[----:B------:R-:W-:Y:S01]  /*122c0*/  FFMA.RM R34, R39, R2, 12582913 ;  /* 0x4b40000127227423 */ /* 0x000fe20000004002 */
[C---:B------:R-:W-:Y:S01]  /*122d0*/  FFMA R26, -R21.reuse, 1.4426950216293334961, -R26 ;  /* 0x3fb8aa3b151a7823 */ /* 0x040fe2000000091a */
[----:B------:R1:W2:Y:S02]  /*122e0*/  MUFU.EX2 R30, R25 ;  /* 0x00000019001e7308 */ /* 0x0002a40000000800 */
[----:B------:R-:W-:Y:S01]  /*122f0*/  FADD R38, R34, -12583039 ;  /* 0xcb40007f22267421 */ /* 0x000fe20000000000 */
[----:B------:R-:W-:Y:S01]  /*12300*/  FFMA R26, -R21, 1.925963033500011079e-08, R26 ;  /* 0x32a57060151a7823 */ /* 0x000fe2000000011a */
[----:B-1----:R-:W-:-:S02]  /*12310*/  FADD R25, R35, -12583039 ;  /* 0xcb40007f23197421 */ /* 0x002fc40000000000 */
[C---:B------:R-:W-:Y:S02]  /*12320*/  FFMA R38, -R31.reuse, 1.4426950216293334961, -R38 ;  /* 0x3fb8aa3b1f267823 */ /* 0x040fe40000000926 */
[C---:B------:R-:W-:Y:S01]  /*12330*/  FFMA R25, -R22.reuse, 1.4426950216293334961, -R25 ;  /* 0x3fb8aa3b16197823 */ /* 0x040fe20000000919 */
[----:B------:R1:W-:Y:S03]  /*12340*/  MUFU.EX2 R36, R26 ;  /* 0x0000001a00247308 */ /* 0x0003e60000000800 */
[----:B-1----:R-:W-:Y:S01]  /*12350*/  FFMA R26, -R22, 1.925963033500011079e-08, R25 ;  /* 0x32a57060161a7823 */ /* 0x002fe20000000119 */
[----:B------:R-:W-:-:S04]  /*12360*/  FFMA R25, -R31, 1.925963033500011079e-08, R38 ;  /* 0x32a570601f197823 */ /* 0x000fc80000000126 */
[----:B------:R-:W1:Y:S01]  /*12370*/  MUFU.EX2 R33, R33 ;  /* 0x0000002100217308 */ /* 0x000e620000000800 */
[----:B------:R-:W-:-:S07]  /*12380*/  SHF.L.U32 R27, R27, 0x17, RZ ;  /* 0x000000171b1b7819 */ /* 0x000fce00000006ff */
[----:B------:R-:W4:Y:S01]  /*12390*/  MUFU.EX2 R25, R25 ;  /* 0x0000001900197308 */ /* 0x000f220000000800 */
[----:B------:R-:W-:-:S07]  /*123a0*/  SHF.L.U32 R32, R32, 0x17, RZ ;  /* 0x0000001720207819 */ /* 0x000fce00000006ff */
[----:B------:R-:W5:Y:S01]  /*123b0*/  MUFU.EX2 R26, R26 ;  /* 0x0000001a001a7308 */ /* 0x000f620000000800 */
[----:B------:R-:W-:-:S07]  /*123c0*/  SHF.L.U32 R39, R0, 0x17, RZ ;  /* 0x0000001700277819 */ /* 0x000fce00000006ff */
[----:B------:R-:W5:Y:S01]  /*123d0*/  MUFU.EX2 R37, R37 ;  /* 0x0000002500257308 */ /* 0x000f620000000800 */
[----:B--2---:R-:W-:Y:S01]  /*123e0*/  FFMA R0, R27, R30, 1 ;  /* 0x3f8000001b007423 */ /* 0x004fe2000000001e */
[----:B------:R-:W-:Y:S01]  /*123f0*/  SHF.L.U32 R34, R34, 0x17, RZ ;  /* 0x0000001722227819 */ /* 0x000fe200000006ff */
[----:B-1----:R-:W-:Y:S01]  /*12400*/  FFMA R27, R32, R33, 1 ;  /* 0x3f800000201b7423 */ /* 0x002fe20000000021 */
[--C-:B------:R-:W-:Y:S01]  /*12410*/  HADD2.F32 R32, -RZ, R11.reuse.H0_H0 ;  /* 0x2000000bff207230 */ /* 0x100fe20000004100 */
[----:B------:R-:W-:Y:S01]  /*12420*/  SHF.L.U32 R35, R35, 0x17, RZ ;  /* 0x0000001723237819 */ /* 0x000fe200000006ff */
[----:B---3--:R-:W-:Y:S01]  /*12430*/  FMUL R33, R17, R43 ;  /* 0x0000002b11217220 */ /* 0x008fe20000400000 */
[----:B------:R-:W-:Y:S01]  /*12440*/  SHF.L.U32 R38, R29, 0x17, RZ ;  /* 0x000000171d267819 */ /* 0x000fe200000006ff */
[----:B----4-:R-:W-:Y:S01]  /*12450*/  FFMA R25, R34, R25, 1 ;  /* 0x3f80000022197423 */ /* 0x010fe20000000019 */
[----:B------:R-:W-:Y:S01]  /*12460*/  FFMA R30, R39, R36, 1 ;  /* 0x3f800000271e7423 */ /* 0x000fe20000000024 */
[----:B------:R-:W-:Y:S01]  /*12470*/  FFMA R32, R16, R32, R33 ;  /* 0x0000002010207223 */ /* 0x000fe20000000021 */
[----:B------:R-:W-:-:S02]  /*12480*/  HADD2.F32 R34, -RZ, R11.H1_H1 ;  /* 0x3000000bff227230 */ /* 0x000fc40000004100 */
[----:B-----5:R-:W-:Y:S01]  /*12490*/  FFMA R26, R35, R26, 1 ;  /* 0x3f800000231a7423 */ /* 0x020fe2000000001a */
[C---:B------:R-:W-:Y:S01]  /*124a0*/  FMUL R33, R17.reuse, R42 ;  /* 0x0000002a11217220 */ /* 0x040fe20000400000 */
[--C-:B------:R-:W-:Y:S02]  /*124b0*/  HADD2.F32 R36, -RZ, R4.reuse.H0_H0 ;  /* 0x20000004ff247230 */ /* 0x100fe40000004100 */
[C---:B------:R-:W-:Y:S01]  /*124c0*/  FMUL R35, R17.reuse, R41 ;  /* 0x0000002911237220 */ /* 0x040fe20000400000 */
[----:B------:R-:W-:Y:S01]  /*124d0*/  FFMA R29, R38, R37, 1 ;  /* 0x3f800000261d7423 */ /* 0x000fe20000000025 */
[----:B------:R-:W-:Y:S02]  /*124e0*/  HADD2.F32 R38, -RZ, R4.H1_H1 ;  /* 0x30000004ff267230 */ /* 0x000fe40000004100 */
[C---:B------:R-:W-:Y:S01]  /*124f0*/  FFMA R33, R16.reuse, R34, R33 ;  /* 0x0000002210217223 */ /* 0x040fe20000000021 */
[----:B------:R-:W-:Y:S01]  /*12500*/  FMUL R39, R17, R40 ;  /* 0x0000002811277220 */ /* 0x000fe20000400000 */
[----:B------:R-:W-:Y:S01]  /*12510*/  FFMA R34, R16, R36, R35 ;  /* 0x0000002410227223 */ /* 0x000fe20000000023 */
[-C--:B------:R-:W-:Y:S01]  /*12520*/  FFMA.SAT R37, -R32, R3.reuse, 0.5 ;  /* 0x3f00000020257423 */ /* 0x080fe20000002103 */
[-C--:B------:R-:W-:Y:S01]  /*12530*/  FFMA.SAT R35, -R33, R3.reuse, 0.5 ;  /* 0x3f00000021237423 */ /* 0x080fe20000002103 */
[----:B------:R-:W-:Y:S01]  /*12540*/  FFMA R39, R16, R38, R39 ;  /* 0x0000002610277223 */ /* 0x000fe20000000027 */
[-C--:B------:R-:W-:Y:S01]  /*12550*/  FFMA.SAT R41, -R34, R3.reuse, 0.5 ;  /* 0x3f00000022297423 */ /* 0x080fe20000002103 */
[-C--:B------:R-:W-:Y:S01]  /*12560*/  FFMA.RM R37, R37, R2.reuse, 12582913 ;  /* 0x4b40000125257423 */ /* 0x080fe20000004002 */
[-C--:B------:R-:W-:Y:S01]  /*12570*/  FFMA.RM R36, R35, R2.reuse, 12582913 ;  /* 0x4b40000123247423 */ /* 0x080fe20000004002 */
[----:B------:R-:W-:Y:S01]  /*12580*/  FFMA.SAT R47, -R39, R3, 0.5 ;  /* 0x3f000000272f7423 */ /* 0x000fe20000002103 */
[-C--:B------:R-:W-:Y:S01]  /*12590*/  FFMA.RM R41, R41, R2.reuse, 12582913 ;  /* 0x4b40000129297423 */ /* 0x080fe20000004002 */
[----:B------:R-:W-:Y:S01]  /*125a0*/  FADD R35, R37, -12583039 ;  /* 0xcb40007f25237421 */ /* 0x000fe20000000000 */
[----:B------:R-:W-:Y:S01]  /*125b0*/  FADD R38, R36, -12583039 ;  /* 0xcb40007f24267421 */ /* 0x000fe20000000000 */
[----:B------:R-:W-:Y:S01]  /*125c0*/  FFMA.RM R42, R47, R2, 12582913 ;  /* 0x4b4000012f2a7423 */ /* 0x000fe20000004002 */
[----:B------:R-:W-:Y:S01]  /*125d0*/  FADD R45, R41, -12583039 ;  /* 0xcb40007f292d7421 */ /* 0x000fe20000000000 */
[----:B------:R-:W-:Y:S01]  /*125e0*/  FFMA R35, -R32, 1.4426950216293334961, -R35 ;  /* 0x3fb8aa3b20237823 */ /* 0x000fe20000000923 */
[C---:B------:R-:W-:Y:S01]  /*125f0*/  FFMA R38, -R33.reuse, 1.4426950216293334961, -R38 ;  /* 0x3fb8aa3b21267823 */ /* 0x040fe20000000926 */
[----:B------:R-:W-:Y:S01]  /*12600*/  FADD R44, R42, -12583039 ;  /* 0xcb40007f2a2c7421 */ /* 0x000fe20000000000 */
[----:B------:R-:W-:Y:S01]  /*12610*/  FFMA R45, -R34, 1.4426950216293334961, -R45 ;  /* 0x3fb8aa3b222d7823 */ /* 0x000fe2000000092d */
[----:B------:R-:W-:Y:S01]  /*12620*/  FFMA R35, -R32, 1.925963033500011079e-08, R35 ;  /* 0x32a5706020237823 */ /* 0x000fe20000000123 */
[----:B------:R-:W-:Y:S01]  /*12630*/  FFMA R43, -R33, 1.925963033500011079e-08, R38 ;  /* 0x32a57060212b7823 */ /* 0x000fe20000000126 */
[C---:B------:R-:W-:Y:S01]  /*12640*/  FFMA R44, -R39.reuse, 1.4426950216293334961, -R44 ;  /* 0x3fb8aa3b272c7823 */ /* 0x040fe2000000092c */
[----:B------:R-:W-:Y:S01]  /*12650*/  FFMA R40, -R34, 1.925963033500011079e-08, R45 ;  /* 0x32a5706022287823 */ /* 0x000fe2000000012d */
[----:B------:R-:W1:Y:S02]  /*12660*/  MUFU.EX2 R38, R35 ;  /* 0x0000002300267308 */ /* 0x000e640000000800 */
[----:B------:R-:W-:-:S06]  /*12670*/  FFMA R44, -R39, 1.925963033500011079e-08, R44 ;  /* 0x32a57060272c7823 */ /* 0x000fcc000000012c */
[----:B------:R-:W2:Y:S08]  /*12680*/  MUFU.EX2 R43, R43 ;  /* 0x0000002b002b7308 */ /* 0x000eb00000000800 */
[----:B------:R-:W3:Y:S08]  /*12690*/  MUFU.EX2 R40, R40 ;  /* 0x0000002800287308 */ /* 0x000ef00000000800 */
[----:B------:R-:W4:Y:S01]  /*126a0*/  MUFU.EX2 R35, R44 ;  /* 0x0000002c00237308 */ /* 0x000f220000000800 */
[----:B------:R-:W-:-:S02]  /*126b0*/  SHF.L.U32 R37, R37, 0x17, RZ ;  /* 0x0000001725257819 */ /* 0x000fc400000006ff */
[----:B------:R-:W-:Y:S02]  /*126c0*/  SHF.L.U32 R36, R36, 0x17, RZ ;  /* 0x0000001724247819 */ /* 0x000fe400000006ff */
[----:B------:R-:W-:Y:S02]  /*126d0*/  SHF.L.U32 R41, R41, 0x17, RZ ;  /* 0x0000001729297819 */ /* 0x000fe400000006ff */
[----:B------:R-:W-:Y:S01]  /*126e0*/  SHF.L.U32 R42, R42, 0x17, RZ ;  /* 0x000000172a2a7819 */ /* 0x000fe200000006ff */
[----:B-1----:R-:W-:Y:S01]  /*126f0*/  FFMA R38, R37, R38, 1 ;  /* 0x3f80000025267423 */ /* 0x002fe20000000026 */
[----:B--2---:R-:W-:Y:S01]  /*12700*/  FFMA R37, R36, R43, 1 ;  /* 0x3f80000024257423 */ /* 0x004fe2000000002b */
[----:B---3--:R-:W-:Y:S01]  /*12710*/  FFMA R36, R41, R40, 1 ;  /* 0x3f80000029247423 */ /* 0x008fe20000000028 */
[--C-:B------:R-:W-:Y:S02]  /*12720*/  HADD2.F32 R40, -RZ, R5.reuse.H0_H0 ;  /* 0x20000005ff287230 */ /* 0x100fe40000004100 */
[C---:B------:R-:W-:Y:S01]  /*12730*/  FMUL R41, R17.reuse, R48 ;  /* 0x0000003011297220 */ /* 0x040fe20000400000 */
[----:B------:R-:W-:Y:S01]  /*12740*/  FMUL R43, R17, R46 ;  /* 0x0000002e112b7220 */ /* 0x000fe20000400000 */
[----:B----4-:R-:W-:Y:S01]  /*12750*/  FFMA R35, R42, R35, 1 ;  /* 0x3f8000002a237423 */ /* 0x010fe20000000023 */
[----:B------:R-:W-:-:S02]  /*12760*/  HADD2.F32 R42, -RZ, R5.H1_H1 ;  /* 0x30000005ff2a7230 */ /* 0x000fc40000004100 */
[----:B------:R-:W-:-:S03]  /*12770*/  FFMA R40, R16, R40, R41 ;  /* 0x0000002810287223 */ /* 0x000fc60000000029 */
[----:B------:R-:W-:Y:S01]  /*12780*/  FFMA R43, R16, R42, R43 ;  /* 0x0000002a102b7223 */ /* 0x000fe2000000002b */
[----:B------:R-:W-:-:S03]  /*12790*/  FFMA.SAT R41, -R40, R3, 0.5 ;  /* 0x3f00000028297423 */ /* 0x000fc60000002103 */
[----:B------:R-:W-:Y:S01]  /*127a0*/  FFMA.SAT R45, -R43, R3, 0.5 ;  /* 0x3f0000002b2d7423 */ /* 0x000fe20000002103 */
[----:B------:R-:W-:-:S03]  /*127b0*/  FFMA.RM R41, R41, R2, 12582913 ;  /* 0x4b40000129297423 */ /* 0x000fc60000004002 */
[----:B------:R-:W-:Y:S01]  /*127c0*/  FFMA.RM R42, R45, R2, 12582913 ;  /* 0x4b4000012d2a7423 */ /* 0x000fe20000004002 */
[----:B------:R-:W-:-:S03]  /*127d0*/  FADD R45, R41, -12583039 ;  /* 0xcb40007f292d7421 */ /* 0x000fc60000000000 */
[----:B------:R-:W-:Y:S01]  /*127e0*/  FADD R44, R42, -12583039 ;  /* 0xcb40007f2a2c7421 */ /* 0x000fe20000000000 */
[----:B------:R-:W-:-:S03]  /*127f0*/  FFMA R45, -R40, 1.4426950216293334961, -R45 ;  /* 0x3fb8aa3b282d7823 */ /* 0x000fc6000000092d */
[----:B------:R-:W-:Y:S01]  /*12800*/  FFMA R48, -R43, 1.4426950216293334961, -R44 ;  /* 0x3fb8aa3b2b307823 */ /* 0x000fe2000000092c */
[----:B------:R-:W-:-:S03]  /*12810*/  FFMA R46, -R40, 1.925963033500011079e-08, R45 ;  /* 0x32a57060282e7823 */ /* 0x000fc6000000012d */
[----:B------:R-:W-:Y:S01]  /*12820*/  FFMA R48, -R43, 1.925963033500011079e-08, R48 ;  /* 0x32a570602b307823 */ /* 0x000fe20000000130 */
[----:B------:R-:W1:Y:S08]  /*12830*/  MUFU.EX2 R44, R46 ;  /* 0x0000002e002c7308 */ /* 0x000e700000000800 */
[----:B------:R-:W2:Y:S01]  /*12840*/  MUFU.EX2 R45, R48 ;  /* 0x00000030002d7308 */ /* 0x000ea20000000800 */
[----:B------:R-:W-:-:S02]  /*12850*/  SHF.L.U32 R41, R41, 0x17, RZ ;  /* 0x0000001729297819 */ /* 0x000fc400000006ff */
[----:B------:R-:W-:-:S03]  /*12860*/  SHF.L.U32 R50, R42, 0x17, RZ ;  /* 0x000000172a327819 */ /* 0x000fc600000006ff */
[----:B-1----:R-:W-:Y:S01]  /*12870*/  FFMA R42, R41, R44, 1 ;  /* 0x3f800000292a7423 */ /* 0x002fe2000000002c */
[--C-:B------:R-:W-:Y:S02]  /*12880*/  HADD2.F32 R44, -RZ, R6.reuse.H0_H0 ;  /* 0x20000006ff2c7230 */ /* 0x100fe40000004100 */
[----:B------:R-:W-:Y:S02]  /*12890*/  HADD2.F32 R46, -RZ, R6.H1_H1 ;  /* 0x30000006ff2e7230 */ /* 0x000fe40000004100 */
[----:B--2---:R-:W-:Y:S01]  /*128a0*/  FFMA R41, R50, R45, 1 ;  /* 0x3f80000032297423 */ /* 0x004fe2000000002d */
[----:B------:R-:W-:-:S04]  /*128b0*/  FMUL R45, R17, R53 ;  /* 0x00000035112d7220 */ /* 0x000fc80000400000 */
[----:B------:R-:W-:Y:S01]  /*128c0*/  FFMA R44, R16, R44, R45 ;  /* 0x0000002c102c7223 */ /* 0x000fe2000000002d */
[C---:B------:R-:W-:Y:S01]  /*128d0*/  FMUL R45, R17.reuse, R52 ;  /* 0x00000034112d7220 */ /* 0x040fe20000400000 */
[----:B------:R-:W-:-:S03]  /*128e0*/  FMUL R47, R17, R51 ;  /* 0x00000033112f7220 */ /* 0x000fc60000400000 */
[----:B------:R-:W-:Y:S01]  /*128f0*/  FFMA R45, R16, R46, R45 ;  /* 0x0000002e102d7223 */ /* 0x000fe2000000002d */
[----:B------:R-:W-:-:S05]  /*12900*/  HADD2.F32 R46, -RZ, R7.H0_H0 ;  /* 0x20000007ff2e7230 */ /* 0x000fca0000004100 */
[----:B------:R-:W-:Y:S01]  /*12910*/  FFMA R46, R16, R46, R47 ;  /* 0x0000002e102e7223 */ /* 0x000fe2000000002f */
[----:B------:R-:W-:-:S04]  /*12920*/  FFMA.SAT R47, -R44, R3, 0.5 ;  /* 0x3f0000002c2f7423 */ /* 0x000fc80000002103 */
[-C--:B------:R-:W-:Y:S01]  /*12930*/  FFMA.RM R47, R47, R2.reuse, 12582913 ;  /* 0x4b4000012f2f7423 */ /* 0x080fe20000004002 */
[----:B------:R-:W-:Y:S01]  /*12940*/  FMUL R51, R17, R49 ;  /* 0x0000003111337220 */ /* 0x000fe20000400000 */
[----:B------:R-:W-:Y:S02]  /*12950*/  HADD2.F32 R48, -RZ, R7.H1_H1 ;  /* 0x30000007ff307230 */ /* 0x000fe40000004100 */
[C---:B------:R-:W-:Y:S01]  /*12960*/  FADD R49, R47.reuse, -12583039 ;  /* 0xcb40007f2f317421 */ /* 0x040fe20000000000 */
[----:B------:R-:W-:Y:S01]  /*12970*/  SHF.L.U32 R50, R47, 0x17, RZ ;  /* 0x000000172f327819 */ /* 0x000fe200000006ff */
[----:B------:R-:W-:Y:S02]  /*12980*/  FFMA.SAT R47, -R45, R3, 0.5 ;  /* 0x3f0000002d2f7423 */ /* 0x000fe40000002103 */
[----:B------:R-:W-:Y:S02]  /*12990*/  FFMA R49, -R44, 1.4426950216293334961, -R49 ;  /* 0x3fb8aa3b2c317823 */ /* 0x000fe40000000931 */
[----:B------:R-:W-:Y:S01]  /*129a0*/  FFMA.RM R47, R47, R2, 12582913 ;  /* 0x4b4000012f2f7423 */ /* 0x000fe20000004002 */
[----:B------:R-:W-:Y:S01]  /*129b0*/  FFMA R51, R16, R48, R51 ;  /* 0x0000003010337223 */ /* 0x000fe20000000033 */
[----:B------:R-:W-:-:S02]  /*129c0*/  FFMA R48, -R44, 1.925963033500011079e-08, R49 ;  /* 0x32a570602c307823 */ /* 0x000fc40000000131 */
[----:B------:R-:W-:Y:S02]  /*129d0*/  FADD R52, R47, -12583039 ;  /* 0xcb40007f2f347421 */ /* 0x000fe40000000000 */
[----:B------:R-:W1:Y:S02]  /*129e0*/  MUFU.EX2 R49, R48 ;  /* 0x0000003000317308 */ /* 0x000e640000000800 */
[----:B------:R-:W-:-:S04]  /*129f0*/  FFMA R52, -R45, 1.4426950216293334961, -R52 ;  /* 0x3fb8aa3b2d347823 */ /* 0x000fc80000000934 */
[----:B------:R-:W-:-:S06]  /*12a00*/  FFMA R52, -R45, 1.925963033500011079e-08, R52 ;  /* 0x32a570602d347823 */ /* 0x000fcc0000000134 */
[----:B------:R-:W2:Y:S01]  /*12a10*/  MUFU.EX2 R52, R52 ;  /* 0x0000003400347308 */ /* 0x000ea20000000800 */
[----:B------:R-:W-:Y:S01]  /*12a20*/  FFMA.SAT R53, -R51, R3, 0.5 ;  /* 0x3f00000033357423 */ /* 0x000fe20000002103 */
[----:B-1----:R-:W-:Y:S01]  /*12a30*/  FFMA R50, R50, R49, 1 ;  /* 0x3f80000032327423 */ /* 0x002fe20000000031 */
[----:B------:R-:W-:Y:S01]  /*12a40*/  SHF.L.U32 R49, R47, 0x17, RZ ;  /* 0x000000172f317819 */ /* 0x000fe200000006ff */
[----:B------:R-:W-:-:S04]  /*12a50*/  FFMA.SAT R47, -R46, R3, 0.5 ;  /* 0x3f0000002e2f7423 */ /* 0x000fc80000002103 */
[-C--:B------:R-:W-:Y:S01]  /*12a60*/  FFMA.RM R3, R47, R2.reuse, 12582913 ;  /* 0x4b4000012f037423 */ /* 0x080fe20000004002 */
[----:B------:R-:W-:-:S03]  /*12a70*/  FFMA.RM R2, R53, R2, 12582913 ;  /* 0x4b40000135027423 */ /* 0x000fc60000004002 */
[----:B------:R-:W-:Y:S01]  /*12a80*/  FADD R47, R3, -12583039 ;  /* 0xcb40007f032f7421 */ /* 0x000fe20000000000 */
[----:B--2---:R-:W-:Y:S01]  /*12a90*/  FFMA R49, R49, R52, 1 ;  /* 0x3f80000031317423 */ /* 0x004fe20000000034 */
[----:B------:R-:W-:Y:S02]  /*12aa0*/  FADD R52, R2, -12583039 ;  /* 0xcb40007f02347421 */ /* 0x000fe40000000000 */
[C---:B------:R-:W-:Y:S02]  /*12ab0*/  FFMA R47, -R46.reuse, 1.4426950216293334961, -R47 ;  /* 0x3fb8aa3b2e2f7823 */ /* 0x040fe4000000092f */
[C---:B------:R-:W-:Y:S02]  /*12ac0*/  FFMA R52, -R51.reuse, 1.4426950216293334961, -R52 ;  /* 0x3fb8aa3b33347823 */ /* 0x040fe40000000934 */
[----:B------:R-:W-:Y:S01]  /*12ad0*/  FFMA R53, -R46, 1.925963033500011079e-08, R47 ;  /* 0x32a570602e357823 */ /* 0x000fe2000000012f */
[----:B------:R-:W-:Y:S01]  /*12ae0*/  SHF.L.U32 R47, R2, 0x17, RZ ;  /* 0x00000017022f7819 */ /* 0x000fe200000006ff */
[----:B------:R-:W-:Y:S01]  /*12af0*/  FFMA R52, -R51, 1.925963033500011079e-08, R52 ;  /* 0x32a5706033347823 */ /* 0x000fe20000000134 */
[----:B------:R-:W-:-:S03]  /*12b00*/  IADD3 R2, R0, 0x1800000, RZ ;  /* 0x0180000000027810 */ /* 0x000fc60007ffe0ff */
[----:B------:R-:W1:Y:S01]  /*12b10*/  MUFU.EX2 R53, R53 ;  /* 0x0000003500357308 */ /* 0x000e620000000800 */
[----:B------:R-:W-:-:S04]  /*12b20*/  LOP3.LUT R2, R2, 0x7f800000, RZ, 0xc0, !PT ;  /* 0x7f80000002027812 */ /* 0x000fc800078ec0ff */
[----:B------:R-:W-:-:S03]  /*12b30*/  ISETP.GT.U32.AND P2, PT, R2, 0x1ffffff, PT ;  /* 0x01ffffff0200780c */ /* 0x000fc60003f44070 */
[----:B------:R-:W2:Y:S01]  /*12b40*/  MUFU.EX2 R52, R52 ;  /* 0x0000003400347308 */ /* 0x000ea20000000800 */
[----:B------:R-:W-:Y:S01]  /*12b50*/  SHF.L.U32 R48, R3, 0x17, RZ ;  /* 0x0000001703307819 */ /* 0x000fe200000006ff */
[----:B------:R-:W-:Y:S04]  /*12b60*/  BSSY B1, `(.L_x_289) ;  /* 0x000000c000017945 */ /* 0x000fe80003800000 */
[----:B-1----:R-:W-:Y:S01]  /*12b70*/  FFMA R48, R48, R53, 1 ;  /* 0x3f80000030307423 */ /* 0x002fe20000000035 */
[----:B--2---:R-:W-:-:S03]  /*12b80*/  FFMA R47, R47, R52, 1 ;  /* 0x3f8000002f2f7423 */ /* 0x004fc60000000034 */
[----:B------:R-:W-:Y:S05]  /*12b90*/  @P2 BRA `(.L_x_290) ;  /* 0x0000000000102947 */ /* 0x000fea0003800000 */
[----:B------:R-:W-:-:S07]  /*12ba0*/  MOV R2, 0x12bc0 ;  /* 0x00012bc000027802 */ /* 0x000fce0000000f00 */
[----:B------:R-:W-:Y:S05]  /*12bb0*/  CALL.REL.NOINC `($__internal_0_$__cuda_sm20_rcp_rn_f32_slowpath) ;  /* 0x000001c000a07944 */ /* 0x000fea0003c00000 */
[----:B------:R-:W-:Y:S01]  /*12bc0*/  MOV R52, R0 ;  /* 0x0000000000347202 */ /* 0x000fe20000000f00 */
[----:B------:R-:W-:Y:S06]  /*12bd0*/  BRA `(.L_x_291) ;  /* 0x0000000000107947 */ /* 0x000fec0003800000 */
.L_x_290:
[----:B------:R-:W1:Y:S02]  /*12be0*/  MUFU.RCP R3, R0 ;  /* 0x0000000000037308 */ /* 0x000e640000001000 */
[----:B-1----:R-:W-:-:S04]  /*12bf0*/  FFMA R2, R0, R3, -1 ;  /* 0xbf80000000027423 */ /* 0x002fc80000000003 */
[----:B------:R-:W-:-:S04]  /*12c00*/  FADD.FTZ R2, -R2, -RZ ;  /* 0x800000ff02027221 */ /* 0x000fc80000010100 */
[----:B------:R-:W-:-:S07]  /*12c10*/  FFMA R52, R3, R2, R3 ;  /* 0x0000000203347223 */ /* 0x000fce0000000003 */
.L_x_291:
[----:B------:R-:W-:Y:S05]  /*12c20*/  BSYNC B1 ;  /* 0x0000000000017941 */ /* 0x000fea0003800000 */
.L_x_289:
        /* <DEDUP_REMOVED lines=10> */
.L_x_293:
[----:B------:R-:W1:Y:S02]  /*12cd0*/  MUFU.RCP R3, R30 ;  /* 0x0000001e00037308 */ /* 0x000e640000001000 */
[----:B-1----:R-:W-:-:S04]  /*12ce0*/  FFMA R0, R30, R3, -1 ;  /* 0xbf8000001e007423 */ /* 0x002fc80000000003 */
[----:B------:R-:W-:-:S04]  /*12cf0*/  FADD.FTZ R0, -R0, -RZ ;  /* 0x800000ff00007221 */ /* 0x000fc80000010100 */
[----:B------:R-:W-:-:S07]  /*12d00*/  FFMA R30, R3, R0, R3 ;  /* 0x00000000031e7223 */ /* 0x000fce0000000003 */
.L_x_294:
[----:B------:R-:W-:Y:S05]  /*12d10*/  BSYNC B1 ;  /* 0x0000000000017941 */ /* 0x000fea0003800000 */
.L_x_292:
        /* <DEDUP_REMOVED lines=10> */
.L_x_296:
[----:B------:R-:W1:Y:S02]  /*12dc0*/  MUFU.RCP R0, R29 ;  /* 0x0000001d00007308 */ /* 0x000e640000001000 */
[----:B-1----:R-:W-:-:S04]  /*12dd0*/  FFMA R2, R29, R0, -1 ;  /* 0xbf8000001d027423 */ /* 0x002fc80000000000 */
[----:B------:R-:W-:-:S04]  /*12de0*/  FADD.FTZ R3, -R2, -RZ ;  /* 0x800000ff02037221 */ /* 0x000fc80000010100 */
[----:B------:R-:W-:-:S07]  /*12df0*/  FFMA R29, R0, R3, R0 ;  /* 0x00000003001d7223 */ /* 0x000fce0000000000 */
.L_x_297:
[----:B------:R-:W-:Y:S05]  /*12e00*/  BSYNC B1 ;  /* 0x0000000000017941 */ /* 0x000fea0003800000 */
.L_x_295:
        /* <DEDUP_REMOVED lines=10> */
.L_x_299:
[----:B------:R-:W1:Y:S02]  /*12eb0*/  MUFU.RCP R0, R27 ;  /* 0x0000001b00007308 */ /* 0x000e640000001000 */
[----:B-1----:R-:W-:-:S04]  /*12ec0*/  FFMA R2, R27, R0, -1 ;  /* 0xbf8000001b027423 */ /* 0x002fc80000000000 */
[----:B------:R-:W-:-:S04]  /*12ed0*/  FADD.FTZ R3, -R2, -RZ ;  /* 0x800000ff02037221 */ /* 0x000fc80000010100 */
[----:B------:R-:W-:-:S07]  /*12ee0*/  FFMA R27, R0, R3, R0 ;  /* 0x00000003001b7223 */ /* 0x000fce0000000000 */
.L_x_300:
[----:B------:R-:W-:Y:S05]  /*12ef0*/  BSYNC B1 ;  /* 0x0000000000017941 */ /* 0x000fea0003800000 */
.L_x_298:
        /* <DEDUP_REMOVED lines=10> */
.L_x_302:
[----:B------:R-:W1:Y:S02]  /*12fa0*/  MUFU.RCP R3, R26 ;  /* 0x0000001a00037308 */ /* 0x000e640000001000 */
[----:B-1----:R-:W-:-:S04]  /*12fb0*/  FFMA R0, R26, R3, -1 ;  /* 0xbf8000001a007423 */ /* 0x002fc80000000003 */
[----:B------:R-:W-:-:S04]  /*12fc0*/  FADD.FTZ R0, -R0, -RZ ;  /* 0x800000ff00007221 */ /* 0x000fc80000010100 */
[----:B------:R-:W-:-:S07]  /*12fd0*/  FFMA R26, R3, R0, R3 ;  /* 0x00000000031a7223 */ /* 0x000fce0000000003 */
.L_x_303:
[----:B------:R-:W-:Y:S05]  /*12fe0*/  BSYNC B1 ;  /* 0x0000000000017941 */ /* 0x000fea0003800000 */
.L_x_301:
        /* <DEDUP_REMOVED lines=10> */
.L_x_305:
[----:B------:R-:W1:Y:S02]  /*13090*/  MUFU.RCP R0, R25 ;  /* 0x0000001900007308 */ /* 0x000e640000001000 */
[----:B-1----:R-:W-:-:S04]  /*130a0*/  FFMA R2, R25, R0, -1 ;  /* 0xbf80000019027423 */ /* 0x002fc80000000000 */
[----:B------:R-:W-:-:S04]  /*130b0*/  FADD.FTZ R3, -R2, -RZ ;  /* 0x800000ff02037221 */ /* 0x000fc80000010100 */
[----:B------:R-:W-:-:S07]  /*130c0*/  FFMA R25, R0, R3, R0 ;  /* 0x0000000300197223 */ /* 0x000fce0000000000 */
.L_x_306:
[----:B------:R-:W-:Y:S05]  /*130d0*/  BSYNC B1 ;  /* 0x0000000000017941 */ /* 0x000fea0003800000 */
.L_x_304:
        /* <DEDUP_REMOVED lines=10> */
.L_x_308:
[----:B------:R-:W1:Y:S02]  /*13180*/  MUFU.RCP R3, R38 ;  /* 0x0000002600037308 */ /* 0x000e640000001000 */
[----:B-1----:R-:W-:-:S04]  /*13190*/  FFMA R0, R38, R3, -1 ;  /* 0xbf80000026007423 */ /* 0x002fc80000000003 */
[----:B------:R-:W-:-:S04]  /*131a0*/  FADD.FTZ R0, -R0, -RZ ;  /* 0x800000ff00007221 */ /* 0x000fc80000010100 */
[----:B------:R-:W-:-:S07]  /*131b0*/  FFMA R38, R3, R0, R3 ;  /* 0x0000000003267223 */ /* 0x000fce0000000003 */
.L_x_309:
[----:B------:R-:W-:Y:S05]  /*131c0*/  BSYNC B1 ;  /* 0x0000000000017941 */ /* 0x000fea0003800000 */
.L_x_307:
        /* <DEDUP_REMOVED lines=10> */
.L_x_311:
[----:B------:R-:W1:Y:S02]  /*13270*/  MUFU.RCP R0, R37 ;  /* 0x0000002500007308 */ /* 0x000e640000001000 */
[----:B-1----:R-:W-:-:S04]  /*13280*/  FFMA R2, R37, R0, -1 ;  /* 0xbf80000025027423 */ /* 0x002fc80000000000 */
[----:B------:R-:W-:-:S04]  /*13290*/  FADD.FTZ R3, -R2, -RZ ;  /* 0x800000ff02037221 */ /* 0x000fc80000010100 */
[----:B------:R-:W-:-:S07]  /*132a0*/  FFMA R37, R0, R3, R0 ;  /* 0x0000000300257223 */ /* 0x000fce0000000000 */
.L_x_312:
[----:B------:R-:W-:Y:S05]  /*132b0*/  BSYNC B1 ;  /* 0x0000000000017941 */ /* 0x000fea0003800000 */
.L_x_310:
        /* <DEDUP_REMOVED lines=10> */
.L_x_314:
[----:B------:R-:W1:Y:S02]  /*13360*/  MUFU.RCP R3, R36 ;  /* 0x0000002400037308 */ /* 0x000e640000001000 */
[----:B-1----:R-:W-:-:S04]  /*13370*/  FFMA R0, R36, R3, -1 ;  /* 0xbf80000024007423 */ /* 0x002fc80000000003 */
[----:B------:R-:W-:-:S04]  /*13380*/  FADD.FTZ R0, -R0, -RZ ;  /* 0x800000ff00007221 */ /* 0x000fc80000010100 */
[----:B------:R-:W-:-:S07]  /*13390*/  FFMA R36, R3, R0, R3 ;  /* 0x0000000003247223 */ /* 0x000fce0000000003 */
.L_x_315:
[----:B------:R-:W-:Y:S05]  /*133a0*/  BSYNC B1 ;  /* 0x0000000000017941 */ /* 0x000fea0003800000 */
.L_x_313:
        /* <DEDUP_REMOVED lines=10> */
.L_x_317:
[----:B------:R-:W1:Y:S02]  /*13450*/  MUFU.RCP R0, R35 ;  /* 0x0000002300007308 */ /* 0x000e640000001000 */
[----:B-1----:R-:W-:-:S04]  /*13460*/  FFMA R2, R35, R0, -1 ;  /* 0xbf80000023027423 */ /* 0x002fc80000000000 */
[----:B------:R-:W-:-:S04]  /*13470*/  FADD.FTZ R3, -R2, -RZ ;  /* 0x800000ff02037221 */ /* 0x000fc80000010100 */
[----:B------:R-:W-:-:S07]  /*13480*/  FFMA R35, R0, R3, R0 ;  /* 0x0000000300237223 */ /* 0x000fce0000000000 */
.L_x_318:
[----:B------:R-:W-:Y:S05]  /*13490*/  BSYNC B1 ;  /* 0x0000000000017941 */ /* 0x000fea0003800000 */
.L_x_316:
        /* <DEDUP_REMOVED lines=10> */
.L_x_320:
[----:B------:R-:W1:Y:S02]  /*13540*/  MUFU.RCP R3, R42 ;  /* 0x0000002a00037308 */ /* 0x000e640000001000 */
[----:B-1----:R-:W-:-:S04]  /*13550*/  FFMA R0, R42, R3, -1 ;  /* 0xbf8000002a007423 */ /* 0x002fc80000000003 */
[----:B------:R-:W-:-:S04]  /*13560*/  FADD.FTZ R0, -R0, -RZ ;  /* 0x800000ff00007221 */ /* 0x000fc80000010100 */
[----:B------:R-:W-:-:S07]  /*13570*/  FFMA R42, R3, R0, R3 ;  /* 0x00000000032a7223 */ /* 0x000fce0000000003 */
.L_x_321:
[----:B------:R-:W-:Y:S05]  /*13580*/  BSYNC B1 ;  /* 0x0000000000017941 */ /* 0x000fea0003800000 */
.L_x_319:
        /* <DEDUP_REMOVED lines=10> */
.L_x_323:
[----:B------:R-:W1:Y:S02]  /*13630*/  MUFU.RCP R0, R41 ;  /* 0x0000002900007308 */ /* 0x000e640000001000 */
[----:B-1----:R-:W-:-:S04]  /*13640*/  FFMA R2, R41, R0, -1 ;  /* 0xbf80000029027423 */ /* 0x002fc80000000000 */
[----:B------:R-:W-:-:S04]  /*13650*/  FADD.FTZ R3, -R2, -RZ ;  /* 0x800000ff02037221 */ /* 0x000fc80000010100 */
[----:B------:R-:W-:-:S07]  /*13660*/  FFMA R41, R0, R3, R0 ;  /* 0x0000000300297223 */ /* 0x000fce0000000000 */
.L_x_324:
[----:B------:R-:W-:Y:S05]  /*13670*/  BSYNC B1 ;  /* 0x0000000000017941 */ /* 0x000fea0003800000 */
.L_x_322:
        /* <DEDUP_REMOVED lines=10> */
.L_x_326:
[----:B------:R-:W1:Y:S02]  /*13720*/  MUFU.RCP R3, R50 ;  /* 0x0000003200037308 */ /* 0x000e640000001000 */
[----:B-1----:R-:W-:-:S04]  /*13730*/  FFMA R0, R50, R3, -1 ;  /* 0xbf80000032007423 */ /* 0x002fc80000000003 */
[----:B------:R-:W-:-:S04]  /*13740*/  FADD.FTZ R0, -R0, -RZ ;  /* 0x800000ff00007221 */ /* 0x000fc80000010100 */
[----:B------:R-:W-:-:S07]  /*13750*/  FFMA R50, R3, R0, R3 ;  /* 0x0000000003327223 */ /* 0x000fce0000000003 */
.L_x_327:
[----:B------:R-:W-:Y:S05]  /*13760*/  BSYNC B1 ;  /* 0x0000000000017941 */ /* 0x000fea0003800000 */
.L_x_325:
        /* <DEDUP_REMOVED lines=10> */
.L_x_329:
[----:B------:R-:W1:Y:S02]  /*13810*/  MUFU.RCP R0, R49 ;  /* 0x0000003100007308 */ /* 0x000e640000001000 */
[----:B-1----:R-:W-:-:S04]  /*13820*/  FFMA R2, R49, R0, -1 ;  /* 0xbf80000031027423 */ /* 0x002fc80000000000 */
[----:B------:R-:W-:-:S04]  /*13830*/  FADD.FTZ R3, -R2, -RZ ;  /* 0x800000ff02037221 */ /* 0x000fc80000010100 */
[----:B------:R-:W-:-:S07]  /*13840*/  FFMA R49, R0, R3, R0 ;  /* 0x0000000300317223 */ /* 0x000fce0000000000 */
.L_x_330:
[----:B------:R-:W-:Y:S05]  /*13850*/  BSYNC B1 ;  /* 0x0000000000017941 */ /* 0x000fea0003800000 */
.L_x_328:
        /* <DEDUP_REMOVED lines=10> */
.L_x_332:
[----:B------:R-:W1:Y:S02]  /*13900*/  MUFU.RCP R3, R48 ;  /* 0x0000003000037308 */ /* 0x000e640000001000 */
[----:B-1----:R-:W-:-:S04]  /*13910*/  FFMA R0, R48, R3, -1 ;  /* 0xbf80000030007423 */ /* 0x002fc80000000003 */
[----:B------:R-:W-:-:S04]  /*13920*/  FADD.FTZ R0, -R0, -RZ ;  /* 0x800000ff00007221 */ /* 0x000fc80000010100 */
[----:B------:R-:W-:-:S07]  /*13930*/  FFMA R48, R3, R0, R3 ;  /* 0x0000000003307223 */ /* 0x000fce0000000003 */
.L_x_333:
[----:B------:R-:W-:Y:S05]  /*13940*/  BSYNC B1 ;  /* 0x0000000000017941 */ /* 0x000fea0003800000 */
.L_x_331:
        /* <DEDUP_REMOVED lines=9> */
.L_x_335:
[----:B------:R-:W1:Y:S02]  /*139e0*/  MUFU.RCP R0, R47 ;  /* 0x0000002f00007308 */ /* 0x000e640000001000 */
[----:B-1----:R-:W-:-:S04]  /*139f0*/  FFMA R2, R47, R0, -1 ;  /* 0xbf8000002f027423 */ /* 0x002fc80000000000 */
[----:B------:R-:W-:-:S04]  /*13a00*/  FADD.FTZ R3, -R2, -RZ ;  /* 0x800000ff02037221 */ /* 0x000fc80000010100 */
[----:B------:R-:W-:-:S07]  /*13a10*/  FFMA R0, R0, R3, R0 ;  /* 0x0000000300007223 */ /* 0x000fce0000000000 */
.L_x_336:
[----:B------:R-:W-:Y:S05]  /*13a20*/  BSYNC B1 ;  /* 0x0000000000017941 */ /* 0x000fea0003800000 */
.L_x_334:
        /* <DEDUP_REMOVED lines=26> */
[----:B------:R-:W-:-:S05]  /*13bd0*/  F2FP.F16.F32.PACK_AB R27, R0, R27 ;  /* 0x0000001b001b723e */ /* 0x000fca00000000ff */
[----:B------:R1:W-:Y:S01]  /*13be0*/  STSM.16.M88.4 [R170], R24 ;  /* 0x00000018aa007844 */ /* 0x0003e20000000200 */
        /* <DEDUP_REMOVED lines=17> */
.L_x_338:
[----:B------:R-:W-:Y:S05]  /*13d00*/  BSYNC B0 ;  /* 0x0000000000007941 */ /* 0x000fea0003800000 */
.L_x_337:
[----:B------:R-:W-:Y:S06]  /*13d10*/  BAR.SYNC.DEFER_BLOCKING 0x1, 0x100 ;  /* 0x0044000000007b1d */ /* 0x000fec0000010000 */
[----:B------:R-:W-:Y:S04]  /*13d20*/  BSSY B0, `(.L_x_339) ;  /* 0x000000a000007945 */ /* 0x000fe80003800000 */
[----:B------:R-:W-:Y:S05]  /*13d30*/  @P0 BRA `(.L_x_340) ;  /* 0x0000000000200947 */ /* 0x000fea0003800000 */
[----:B------:R-:W-:-:S06]  /*13d40*/  UISETP.NE.AND UP0, UPT, UR43, 0x3, UPT ;  /* 0x000000032b00788c */ /* 0x000fcc000bf05270 */
[----:B------:R-:W-:-:S13]  /*13d50*/  PLOP3.LUT P2, PT, PT, PT, UP0, 0x80, 0x0 ;  /* 0x000000000000781c */ /* 0x000fda0003f4f008 */
[----:B------:R-:W-:Y:S05]  /*13d60*/  @!P2 BRA `(.L_x_341) ;  /* 0x000000000004a947 */ /* 0x000fea0003800000 */
[----:B------:R-:W-:Y:S01]  /*13d70*/  BPT.TRAP 0x1 ;  /* 0x000000040000795c */ /* 0x000fe20000300000 */
.L_x_341:
[----:B------:R-:W-:-:S04]  /*13d80*/  ULEA UR4, UR8, UR46, 0x3 ;  /* 0x0000002e08047291 */ /* 0x000fc8000f8e183f */
[----:B------:R-:W-:-:S04]  /*13d90*/  UIADD3 UR4, UR4, 0x50, URZ ;  /* 0x0000005004047890 */ /* 0x000fc8000fffe03f */
[----:B------:R-:W-:-:S09]  /*13da0*/  UPRMT UR4, UR47, 0x654, UR4 ;  /* 0x000006542f047896 */ /* 0x000fd20008000004 */
[----:B------:R-:W-:Y:S03]  /*13db0*/  SYNCS.ARRIVE.TRANS64.RED.A1T0 RZ, [UR4], RZ ;  /* 0x000000ffffff79a7 */ /* 0x000fe60008100404 */
.L_x_340:
[----:B------:R-:W-:Y:S05]  /*13dc0*/  BSYNC B0 ;  /* 0x0000000000007941 */ /* 0x000fea0003800000 */
.L_x_339:
        /* <DEDUP_REMOVED lines=9> */
.L_x_344:
[C---:B------:R-:W-:Y:S01]  /*13e60*/  LEA R0, R12.reuse, UR46, 0x3 ;  /* 0x0000002e0c007c11 */ /* 0x040fe2000f8e18ff */
[----:B------:R-:W-:Y:S01]  /*13e70*/  BSSY B1, `(.L_x_345) ;  /* 0x0000006000017945 */ /* 0x000fe20003800000 */
[----:B------:R-:W-:Y:S02]  /*13e80*/  SHF.L.U32 R3, R13, 0x1f, RZ ;  /* 0x0000001f0d037819 */ /* 0x000fe400000006ff */
[----:B-1----:R-:W-:Y:S02]  /*13e90*/  @!P1 LEA R21, R12, R15, 0xd ;  /* 0x0000000f0c159211 */ /* 0x002fe400078e68ff */
[----:B------:R-:W1:Y:S02]  /*13ea0*/  SYNCS.PHASECHK.TRANS64.TRYWAIT P2, [R0+URZ+0x30], R3 ;  /* 0x00003003000075a7 */ /* 0x000e64000804017f */
[----:B------:R-:W-:Y:S01]  /*13eb0*/  @!P1 LEA R2, R18, R21, 0x1 ;  /* 0x0000001512029211 */ /* 0x000fe200078e08ff */
[----:B-1----:R-:W-:Y:S06]  /*13ec0*/  @!P2 BRA `(.L_x_346) ;  /* 0x000001a000b0a947 */ /* 0x002fec0003800000 */
.L_x_1132:
[----:B------:R-:W-:Y:S05]  /*13ed0*/  BSYNC B1 ;  /* 0x0000000000017941 */ /* 0x000fea0003800000 */
.L_x_345:
[----:B------:R-:W-:Y:S05]  /*13ee0*/  @!P1 WARPSYNC.ALL ;  /* 0x0000000000009948 */ /* 0x000fea0003800000 */
[----:B------:R2:W3:Y:S01]  /*13ef0*/  @!P1 LDSM.16.M88.4 R8, [R21] ;  /* 0x000000001508983b */ /* 0x0004e20000000200 */
[----:B------:R-:W-:-:S03]  /*13f00*/  IADD3 R12, R12, 0x1, RZ ;  /* 0x000000010c0c7810 */ /* 0x000fc60007ffe0ff */
[----:B------:R2:W4:Y:S01]  /*13f10*/  @!P1 LDSM.16.M88.4 R4, [R2] ;  /* 0x000000000204983b */ /* 0x0005220000000200 */
[----:B------:R-:W-:-:S04]  /*13f20*/  ISETP.NE.AND P2, PT, R12, 0x4, PT ;  /* 0x000000040c00780c */ /* 0x000fc80003f45270 */
[----:B-1----:R-:W-:Y:S02]  /*13f30*/  SEL R0, RZ, 0x1, P2 ;  /* 0x00000001ff007807 */ /* 0x002fe40001000000 */
[----:B------:R-:W-:Y:S02]  /*13f40*/  SEL R12, R12, RZ, P2 ;  /* 0x000000ff0c0c7207 */ /* 0x000fe40001000000 */
[----:B--2---:R-:W-:-:S07]  /*13f50*/  LOP3.LUT R13, R13, R0, RZ, 0x3c, !PT ;  /* 0x000000000d0d7212 */ /* 0x004fce00078e3cff */
.L_x_343:
[----:B------:R-:W-:Y:S05]  /*13f60*/  BSYNC B0 ;  /* 0x0000000000007941 */ /* 0x000fea0003800000 */
.L_x_342:
[--C-:B-1-3--:R-:W-:Y:S02]  /*13f70*/  HADD2.F32 R20, -RZ, R8.reuse.H0_H0 ;  /* 0x20000008ff147230 */ /* 0x10afe40000004100 */
[C---:B------:R-:W-:Y:S01]  /*13f80*/  FMUL R3, R17.reuse, R56 ;  /* 0x0000003811037220 */ /* 0x040fe20000400000 */
[----:B----4-:R-:W-:Y:S01]  /*13f90*/  HADD2.F32 R32, -RZ, R5.H0_H0 ;  /* 0x20000005ff207230 */ /* 0x010fe20000004100 */
[----:B------:R-:W-:Y:S01]  /*13fa0*/  MOV R51, 0x3bbb989d ;  /* 0x3bbb989d00337802 */ /* 0x000fe20000000f00 */
[----:B------:R-:W-:Y:S02]  /*13fb0*/  HADD2.F32 R0, -RZ, R9.H0_H0 ;  /* 0x20000009ff007230 */ /* 0x000fe40000004100 */
[----:B------:R-:W-:Y:S01]  /*13fc0*/  FFMA R20, R16, R20, R3 ;  /* 0x0000001410147223 */ /* 0x000fe20000000003 */
[C---:B------:R-:W-:Y:S01]  /*13fd0*/  FMUL R3, R17.reuse, R66 ;  /* 0x0000004211037220 */ /* 0x040fe20000400000 */
[----:B------:R-:W-:Y:S01]  /*13fe0*/  FMUL R23, R17, R58 ;  /* 0x0000003a11177220 */ /* 0x000fe20000400000 */
[----:B------:R-:W-:Y:S01]  /*13ff0*/  MOV R44, 0x437c0000 ;  /* 0x437c0000002c7802 */ /* 0x000fe20000000f00 */
[----:B------:R-:W-:-:S02]  /*14000*/  HADD2.F32 R24, -RZ, R8.H1_H1 ;  /* 0x30000008ff187230 */ /* 0x000fc40000004100 */
[----:B------:R-:W-:Y:S01]  /*14010*/  FFMA R32, R16, R32, R3 ;  /* 0x0000002010207223 */ /* 0x000fe20000000003 */
[----:B------:R-:W-:Y:S01]  /*14020*/  FFMA.SAT R3, -R20, R51, 0.5 ;  /* 0x3f00000014037423 */ /* 0x000fe20000002133 */
[C---:B------:R-:W-:Y:S01]  /*14030*/  FMUL R57, R17.reuse, R57 ;  /* 0x0000003911397220 */ /* 0x040fe20000400000 */
[C---:B------:R-:W-:Y:S01]  /*14040*/  FFMA R23, R16.reuse, R0, R23 ;  /* 0x0000000010177223 */ /* 0x040fe20000000017 */
[----:B------:R-:W-:Y:S02]  /*14050*/  HADD2.F32 R0, -RZ, R10.H1_H1 ;  /* 0x3000000aff007230 */ /* 0x000fe40000004100 */
[----:B------:R-:W-:Y:S01]  /*14060*/  FMUL R29, R17, R61 ;  /* 0x0000003d111d7220 */ /* 0x000fe20000400000 */
[----:B------:R-:W-:Y:S02]  /*14070*/  HADD2.F32 R30, -RZ, R4.H0_H0 ;  /* 0x20000004ff1e7230 */ /* 0x000fe40000004100 */
[----:B------:R-:W-:Y:S01]  /*14080*/  FFMA.RM R46, R3, R44, 12582913 ;  /* 0x4b400001032e7423 */ /* 0x000fe2000000402c */
[----:B------:R-:W-:Y:S01]  /*14090*/  FMUL R25, R17, R64 ;  /* 0x0000004011197220 */ /* 0x000fe20000400000 */
[----:B------:R-:W-:Y:S01]  /*140a0*/  FFMA R24, R16, R24, R57 ;  /* 0x0000001810187223 */ /* 0x000fe20000000039 */
[----:B------:R-:W-:-:S02]  /*140b0*/  HADD2.F32 R22, -RZ, R9.H1_H1 ;  /* 0x30000009ff167230 */ /* 0x000fc40000004100 */
[C---:B------:R-:W-:Y:S01]  /*140c0*/  FMUL R59, R17.reuse, R59 ;  /* 0x0000003b113b7220 */ /* 0x040fe20000400000 */
[----:B------:R-:W-:Y:S01]  /*140d0*/  FFMA R29, R16, R0, R29 ;  /* 0x00000000101d7223 */ /* 0x000fe2000000001d */
[----:B------:R-:W-:Y:S01]  /*140e0*/  FADD R47, R46, -12583039 ;  /* 0xcb40007f2e2f7421 */ /* 0x000fe20000000000 */
[----:B------:R-:W-:Y:S01]  /*140f0*/  FFMA R25, R16, R30, R25 ;  /* 0x0000001e10197223 */ /* 0x000fe20000000019 */
[----:B------:R-:W-:Y:S02]  /*14100*/  HADD2.F32 R0, -RZ, R4.H1_H1 ;  /* 0x30000004ff007230 */ /* 0x000fe40000004100 */
[C---:B------:R-:W-:Y:S01]  /*14110*/  FMUL R33, R17.reuse, R65 ;  /* 0x0000004111217220 */ /* 0x040fe20000400000 */
[----:B------:R-:W-:Y:S02]  /*14120*/  HADD2.F32 R30, -RZ, R6.H0_H0 ;  /* 0x20000006ff1e7230 */ /* 0x000fe40000004100 */
[-C--:B------:R-:W-:Y:S01]  /*14130*/  FFMA.SAT R45, -R24, R51.reuse, 0.5 ;  /* 0x3f000000182d7423 */ /* 0x080fe20000002133 */
[----:B------:R-:W-:Y:S01]  /*14140*/  FMUL R35, R17, R68 ;  /* 0x0000004411237220 */ /* 0x000fe20000400000 */
[----:B------:R-:W-:Y:S01]  /*14150*/  FFMA R22, R16, R22, R59 ;  /* 0x0000001610167223 */ /* 0x000fe2000000003b */
[----:B------:R-:W-:Y:S01]  /*14160*/  FFMA R47, -R20, 1.4426950216293334961, -R47 ;  /* 0x3fb8aa3b142f7823 */ /* 0x000fe2000000092f */
[----:B------:R-:W-:Y:S01]  /*14170*/  FFMA.SAT R59, -R23, R51, 0.5 ;  /* 0x3f000000173b7423 */ /* 0x000fe20000002133 */
[C---:B------:R-:W-:Y:S01]  /*14180*/  FFMA R33, R16.reuse, R0, R33 ;  /* 0x0000000010217223 */ /* 0x040fe20000000021 */
[----:B------:R-:W-:Y:S01]  /*14190*/  FFMA.RM R45, R45, R44, 12582913 ;  /* 0x4b4000012d2d7423 */ /* 0x000fe2000000402c */
[----:B------:R-:W-:Y:S01]  /*141a0*/  FFMA R30, R16, R30, R35 ;  /* 0x0000001e101e7223 */ /* 0x000fe20000000023 */
[----:B------:R-:W-:-:S02]  /*141b0*/  HADD2.F32 R0, -RZ, R7.H0_H0 ;  /* 0x20000007ff007230 */ /* 0x000fc40000004100 */
[----:B------:R-:W-:Y:S01]  /*141c0*/  FMUL R35, R17, R70 ;  /* 0x0000004611237220 */ /* 0x000fe20000400000 */
[----:B------:R-:W-:Y:S01]  /*141d0*/  FFMA R50, -R20, 1.925963033500011079e-08, R47 ;  /* 0x32a5706014327823 */ /* 0x000fe2000000012f */
[----:B------:R-:W-:Y:S01]  /*141e0*/  FFMA.RM R47, R59, R44, 12582913 ;  /* 0x4b4000013b2f7423 */ /* 0x000fe2000000402c */
[----:B------:R-:W-:Y:S01]  /*141f0*/  FADD R49, R45, -12583039 ;  /* 0xcb40007f2d317421 */ /* 0x000fe20000000000 */
[----:B------:R-:W-:Y:S01]  /*14200*/  FFMA R35, R16, R0, R35 ;  /* 0x0000000010237223 */ /* 0x000fe20000000023 */
[----:B------:R-:W-:Y:S02]  /*14210*/  HADD2.F32 R2, -RZ, R10.H0_H0 ;  /* 0x2000000aff027230 */ /* 0x000fe40000004100 */
[----:B------:R-:W-:Y:S01]  /*14220*/  FADD R0, R47, -12583039 ;  /* 0xcb40007f2f007421 */ /* 0x000fe20000000000 */
[----:B------:R-:W-:Y:S01]  /*14230*/  FFMA R59, -R24, 1.4426950216293334961, -R49 ;  /* 0x3fb8aa3b183b7823 */ /* 0x000fe20000000931 */
[----:B------:R-:W-:Y:S01]  /*14240*/  FMUL R21, R17, R60 ;  /* 0x0000003c11157220 */ /* 0x000fe20000400000 */
[----:B------:R-:W-:-:S02]  /*14250*/  HADD2.F32 R26, -RZ, R11.H1_H1 ;  /* 0x3000000bff1a7230 */ /* 0x000fc40000004100 */
[----:B------:R-:W-:Y:S01]  /*14260*/  FFMA R0, -R23, 1.4426950216293334961, -R0 ;  /* 0x3fb8aa3b17007823 */ /* 0x000fe20000000900 */
[----:B------:R-:W-:Y:S01]  /*14270*/  FFMA R52, -R24, 1.925963033500011079e-08, R59 ;  /* 0x32a5706018347823 */ /* 0x000fe2000000013b */
[----:B------:R-:W-:Y:S01]  /*14280*/  FMUL R63, R17, R63 ;  /* 0x0000003f113f7220 */ /* 0x000fe20000400000 */
[C---:B------:R-:W-:Y:S01]  /*14290*/  FFMA R21, R16.reuse, R2, R21 ;  /* 0x0000000210157223 */ /* 0x040fe20000000015 */
[----:B------:R-:W-:Y:S01]  /*142a0*/  FFMA R54, -R23, 1.925963033500011079e-08, R0 ;  /* 0x32a5706017367823 */ /* 0x000fe20000000100 */
[----:B------:R-:W-:Y:S02]  /*142b0*/  HADD2.F32 R36, -RZ, R6.H1_H1 ;  /* 0x30000006ff247230 */ /* 0x000fe40000004100 */
[----:B------:R-:W-:Y:S01]  /*142c0*/  FFMA R26, R16, R26, R63 ;  /* 0x0000001a101a7223 */ /* 0x000fe2000000003f */
[----:B------:R-:W-:Y:S01]  /*142d0*/  FFMA.SAT R63, -R21, R51, 0.5 ;  /* 0x3f000000153f7423 */ /* 0x000fe20000002133 */
[----:B------:R-:W1:Y:S01]  /*142e0*/  MUFU.EX2 R52, R52 ;  /* 0x0000003400347308 */ /* 0x000e620000000800 */
[----:B------:R-:W-:-:S02]  /*142f0*/  HADD2.F32 R2, -RZ, R11.H0_H0 ;  /* 0x2000000bff027230 */ /* 0x000fc40000004100 */
[C---:B------:R-:W-:Y:S01]  /*14300*/  FMUL R69, R17.reuse, R69 ;  /* 0x0000004511457220 */ /* 0x040fe20000400000 */
[----:B------:R-:W-:Y:S01]  /*14310*/  FMUL R27, R17, R62 ;  /* 0x0000003e111b7220 */ /* 0x000fe20000400000 */
[----:B------:R-:W-:Y:S01]  /*14320*/  FFMA.RM R49, R63, R44, 12582913 ;  /* 0x4b4000013f317423 */ /* 0x000fe2000000402c */
[----:B------:R-:W-:Y:S01]  /*14330*/  FMUL R31, R17, R67 ;  /* 0x00000043111f7220 */ /* 0x000fe20000400000 */
[C---:B------:R-:W-:Y:S01]  /*14340*/  FFMA R36, R16.reuse, R36, R69 ;  /* 0x0000002410247223 */ /* 0x040fe20000000045 */
[----:B------:R-:W-:Y:S01]  /*14350*/  FFMA R27, R16, R2, R27 ;  /* 0x00000002101b7223 */ /* 0x000fe2000000001b */
[----:B------:R-:W2:Y:S01]  /*14360*/  MUFU.EX2 R50, R50 ;  /* 0x0000003200327308 */ /* 0x000ea20000000800 */
[----:B------:R-:W-:Y:S01]  /*14370*/  FADD R42, R49, -12583039 ;  /* 0xcb40007f312a7421 */ /* 0x000fe20000000000 */
[-C--:B------:R-:W-:Y:S01]  /*14380*/  FFMA.SAT R43, -R36, R51.reuse, 0.5 ;  /* 0x3f000000242b7423 */ /* 0x080fe20000002133 */
[-C--:B------:R-:W-:Y:S01]  /*14390*/  FFMA.SAT R67, -R27, R51.reuse, 0.5 ;  /* 0x3f0000001b437423 */ /* 0x080fe20000002133 */
[----:B------:R-:W-:Y:S01]  /*143a0*/  FFMA.SAT R53, -R35, R51, 0.5 ;  /* 0x3f00000023357423 */ /* 0x000fe20000002133 */
[----:B------:R-:W-:-:S02]  /*143b0*/  HADD2.F32 R2, -RZ, R5.H1_H1 ;  /* 0x30000005ff027230 */ /* 0x000fc40000004100 */
[----:B------:R-:W-:Y:S01]  /*143c0*/  FFMA.SAT R37, -R26, R51, 0.5 ;  /* 0x3f0000001a257423 */ /* 0x000fe20000002133 */
[----:B------:R-:W-:Y:S01]  /*143d0*/  HADD2.F32 R34, -RZ, R7.H1_H1 ;  /* 0x30000007ff227230 */ /* 0x000fe20000004100 */
[----:B------:R-:W3:Y:S01]  /*143e0*/  MUFU.EX2 R54, R54 ;  /* 0x0000003600367308 */ /* 0x000ee20000000800 */
[----:B------:R-:W-:Y:S01]  /*143f0*/  FFMA R56, -R21, 1.4426950216293334961, -R42 ;  /* 0x3fb8aa3b15387823 */ /* 0x000fe2000000092a */
[----:B------:R-:W-:Y:S01]  /*14400*/  SHF.L.U32 R45, R45, 0x17, RZ ;  /* 0x000000172d2d7819 */ /* 0x000fe200000006ff */
[----:B------:R-:W-:Y:S01]  /*14410*/  FMUL R71, R17, R71 ;  /* 0x0000004711477220 */ /* 0x000fe20000400000 */
[-C--:B------:R-:W-:Y:S01]  /*14420*/  FFMA.SAT R65, -R29, R51.reuse, 0.5 ;  /* 0x3f0000001d417423 */ /* 0x080fe20000002133 */
[-C--:B------:R-:W-:Y:S01]  /*14430*/  FFMA.SAT R39, -R25, R51.reuse, 0.5 ;  /* 0x3f00000019277423 */ /* 0x080fe20000002133 */
[-C--:B------:R-:W-:Y:S01]  /*14440*/  FFMA.RM R42, R43, R44.reuse, 12582913 ;  /* 0x4b4000012b2a7423 */ /* 0x080fe2000000402c */
[-C--:B------:R-:W-:Y:S01]  /*14450*/  FFMA.RM R38, R67, R44.reuse, 12582913 ;  /* 0x4b40000143267423 */ /* 0x080fe2000000402c */
[----:B------:R-:W-:Y:S01]  /*14460*/  FFMA.RM R43, R53, R44, 12582913 ;  /* 0x4b400001352b7423 */ /* 0x000fe2000000402c */
[----:B------:R-:W-:Y:S01]  /*14470*/  SHF.L.U32 R53, R46, 0x17, RZ ;  /* 0x000000172e357819 */ /* 0x000fe200000006ff */
[C---:B------:R-:W-:Y:S01]  /*14480*/  FFMA R31, R16.reuse, R2, R31 ;  /* 0x00000002101f7223 */ /* 0x040fe2000000001f */
[----:B------:R-:W-:Y:S01]  /*14490*/  SHF.L.U32 R47, R47, 0x17, RZ ;  /* 0x000000172f2f7819 */ /* 0x000fe200000006ff */
[----:B------:R-:W-:Y:S01]  /*144a0*/  FFMA.RM R37, R37, R44, 12582913 ;  /* 0x4b40000125257423 */ /* 0x000fe2000000402c */
[----:B------:R-:W-:Y:S01]  /*144b0*/  FFMA R34, R16, R34, R71 ;  /* 0x0000002210227223 */ /* 0x000fe20000000047 */
[-C--:B------:R-:W-:Y:S01]  /*144c0*/  FFMA.RM R40, R65, R44.reuse, 12582913 ;  /* 0x4b40000141287423 */ /* 0x080fe2000000402c */
[----:B------:R-:W-:Y:S01]  /*144d0*/  FFMA.RM R39, R39, R44, 12582913 ;  /* 0x4b40000127277423 */ /* 0x000fe2000000402c */
[----:B-1----:R-:W-:Y:S01]  /*144e0*/  FFMA R46, R45, R52, 1 ;  /* 0x3f8000002d2e7423 */ /* 0x002fe20000000034 */
[----:B------:R-:W-:Y:S01]  /*144f0*/  FADD R52, R38, -12583039 ;  /* 0xcb40007f26347421 */ /* 0x000fe20000000000 */
[-C--:B------:R-:W-:Y:S01]  /*14500*/  FFMA.SAT R61, -R22, R51.reuse, 0.5 ;  /* 0x3f000000163d7423 */ /* 0x080fe20000002133 */
[-C--:B------:R-:W-:Y:S01]  /*14510*/  FFMA.SAT R41, -R33, R51.reuse, 0.5 ;  /* 0x3f00000021297423 */ /* 0x080fe20000002133 */
[-C--:B------:R-:W-:Y:S01]  /*14520*/  FFMA.SAT R57, -R32, R51.reuse, 0.5 ;  /* 0x3f00000020397423 */ /* 0x080fe20000002133 */
[-C--:B------:R-:W-:Y:S01]  /*14530*/  FFMA.SAT R55, -R31, R51.reuse, 0.5 ;  /* 0x3f0000001f377423 */ /* 0x080fe20000002133 */
[-C--:B------:R-:W-:Y:S01]  /*14540*/  FFMA.SAT R3, -R30, R51.reuse, 0.5 ;  /* 0x3f0000001e037423 */ /* 0x080fe20000002133 */
[----:B--2---:R-:W-:Y:S01]  /*14550*/  FFMA R53, R53, R50, 1 ;  /* 0x3f80000035357423 */ /* 0x004fe20000000032 */
[----:B---3--:R-:W-:Y:S01]  /*14560*/  FFMA R47, R47, R54, 1 ;  /* 0x3f8000002f2f7423 */ /* 0x008fe20000000036 */
[----:B------:R-:W-:Y:S01]  /*14570*/  FADD R45, R37, -12583039 ;  /* 0xcb40007f252d7421 */ /* 0x000fe20000000000 */
[----:B------:R-:W-:Y:S01]  /*14580*/  FFMA.SAT R51, -R34, R51, 0.5 ;  /* 0x3f00000022337423 */ /* 0x000fe20000002133 */
[----:B------:R-:W-:Y:S01]  /*14590*/  FADD R50, R40, -12583039 ;  /* 0xcb40007f28327421 */ /* 0x000fe20000000000 */
[----:B------:R-:W-:Y:S01]  /*145a0*/  FADD R54, R39, -12583039 ;  /* 0xcb40007f27367421 */ /* 0x000fe20000000000 */
[----:B------:R-:W-:Y:S01]  /*145b0*/  FFMA R52, -R27, 1.4426950216293334961, -R52 ;  /* 0x3fb8aa3b1b347823 */ /* 0x000fe20000000934 */
[-C--:B------:R-:W-:Y:S01]  /*145c0*/  FFMA.RM R48, R61, R44.reuse, 12582913 ;  /* 0x4b4000013d307423 */ /* 0x080fe2000000402c */
[-C--:B------:R-:W-:Y:S01]  /*145d0*/  FFMA.RM R41, R41, R44.reuse, 12582913 ;  /* 0x4b40000129297423 */ /* 0x080fe2000000402c */
[-C--:B------:R-:W-:Y:S01]  /*145e0*/  FFMA.RM R0, R57, R44.reuse, 12582913 ;  /* 0x4b40000139007423 */ /* 0x080fe2000000402c */
[-C--:B------:R-:W-:Y:S01]  /*145f0*/  FFMA.RM R2, R55, R44.reuse, 12582913 ;  /* 0x4b40000137027423 */ /* 0x080fe2000000402c */
[-C--:B------:R-:W-:Y:S01]  /*14600*/  FFMA.RM R3, R3, R44.reuse, 12582913 ;  /* 0x4b40000103037423 */ /* 0x080fe2000000402c */
[C---:B------:R-:W-:Y:S01]  /*14610*/  FFMA R45, -R26.reuse, 1.4426950216293334961, -R45 ;  /* 0x3fb8aa3b1a2d7823 */ /* 0x040fe2000000092d */
[----:B------:R-:W-:Y:S01]  /*14620*/  FFMA.RM R44, R51, R44, 12582913 ;  /* 0x4b400001332c7423 */ /* 0x000fe2000000402c */
[----:B------:R-:W-:Y:S01]  /*14630*/  FFMA R50, -R29, 1.4426950216293334961, -R50 ;  /* 0x3fb8aa3b1d327823 */ /* 0x000fe20000000932 */
[----:B------:R-:W-:Y:S01]  /*14640*/  FFMA R54, -R25, 1.4426950216293334961, -R54 ;  /* 0x3fb8aa3b19367823 */ /* 0x000fe20000000936 */
[----:B------:R-:W-:Y:S01]  /*14650*/  FFMA R51, -R27, 1.925963033500011079e-08, R52 ;  /* 0x32a570601b337823 */ /* 0x000fe20000000134 */
[----:B------:R-:W-:Y:S01]  /*14660*/  FFMA R52, -R26, 1.925963033500011079e-08, R45 ;  /* 0x32a570601a347823 */ /* 0x000fe2000000012d */
[----:B------:R-:W-:Y:S01]  /*14670*/  FFMA R50, -R29, 1.925963033500011079e-08, R50 ;  /* 0x32a570601d327823 */ /* 0x000fe20000000132 */
[----:B------:R-:W-:Y:S01]  /*14680*/  FFMA R45, -R25, 1.925963033500011079e-08, R54 ;  /* 0x32a57060192d7823 */ /* 0x000fe20000000136 */
[----:B------:R-:W-:Y:S01]  /*14690*/  FADD R54, R41, -12583039 ;  /* 0xcb40007f29367421 */ /* 0x000fe20000000000 */
[----:B------:R-:W-:Y:S01]  /*146a0*/  FADD R57, R0, -12583039 ;  /* 0xcb40007f00397421 */ /* 0x000fe20000000000 */
[----:B------:R-:W1:Y:S01]  /*146b0*/  MUFU.EX2 R51, R51 ;  /* 0x0000003300337308 */ /* 0x000e620000000800 */
[----:B------:R-:W-:Y:S01]  /*146c0*/  FFMA R56, -R21, 1.925963033500011079e-08, R56 ;  /* 0x32a5706015387823 */ /* 0x000fe20000000138 */
[C---:B------:R-:W-:Y:S01]  /*146d0*/  FFMA R54, -R33.reuse, 1.4426950216293334961, -R54 ;  /* 0x3fb8aa3b21367823 */ /* 0x040fe20000000936 */
[----:B------:R-:W-:Y:S01]  /*146e0*/  FFMA R57, -R32, 1.4426950216293334961, -R57 ;  /* 0x3fb8aa3b20397823 */ /* 0x000fe20000000939 */
[----:B------:R-:W-:Y:S01]  /*146f0*/  SHF.L.U32 R55, R40, 0x17, RZ ;  /* 0x0000001728377819 */ /* 0x000fe200000006ff */
[----:B------:R-:W-:Y:S01]  /*14700*/  FADD R59, R48, -12583039 ;  /* 0xcb40007f303b7421 */ /* 0x000fe20000000000 */
[----:B------:R-:W-:Y:S01]  /*14710*/  FFMA R54, -R33, 1.925963033500011079e-08, R54 ;  /* 0x32a5706021367823 */ /* 0x000fe20000000136 */
[----:B------:R-:W-:Y:S01]  /*14720*/  FFMA R57, -R32, 1.925963033500011079e-08, R57 ;  /* 0x32a5706020397823 */ /* 0x000fe20000000139 */
[----:B------:R-:W2:Y:S01]  /*14730*/  MUFU.EX2 R50, R50 ;  /* 0x0000003200327308 */ /* 0x000ea20000000800 */
[----:B------:R-:W-:Y:S01]  /*14740*/  SHF.L.U32 R38, R38, 0x17, RZ ;  /* 0x0000001726267819 */ /* 0x000fe200000006ff */
[C---:B------:R-:W-:Y:S01]  /*14750*/  FFMA R59, -R22.reuse, 1.4426950216293334961, -R59 ;  /* 0x3fb8aa3b163b7823 */ /* 0x040fe2000000093b */
[----:B------:R-:W-:Y:S01]  /*14760*/  SHF.L.U32 R37, R37, 0x17, RZ ;  /* 0x0000001725257819 */ /* 0x000fe200000006ff */
[----:B------:R-:W-:Y:S01]  /*14770*/  BSSY B1, `(.L_x_347) ;  /* 0x0000040000017945 */ /* 0x000fe20003800000 */
[----:B------:R-:W-:Y:S01]  /*14780*/  SHF.L.U32 R49, R49, 0x17, RZ ;  /* 0x0000001731317819 */ /* 0x000fe200000006ff */
[----:B------:R-:W-:Y:S01]  /*14790*/  FFMA R59, -R22, 1.925963033500011079e-08, R59 ;  /* 0x32a57060163b7823 */ /* 0x000fe2000000013b */
[----:B------:R-:W-:Y:S01]  /*147a0*/  SHF.L.U32 R41, R41, 0x17, RZ ;  /* 0x0000001729297819 */ /* 0x000fe200000006ff */
[----:B------:R-:W3:Y:S01]  /*147b0*/  MUFU.EX2 R52, R52 ;  /* 0x0000003400347308 */ /* 0x000ee20000000800 */
[----:B-1----:R-:W-:Y:S01]  /*147c0*/  FFMA R51, R38, R51, 1 ;  /* 0x3f80000026337423 */ /* 0x002fe20000000033 */
[----:B------:R-:W-:-:S02]  /*147d0*/  SHF.L.U32 R38, R39, 0x17, RZ ;  /* 0x0000001727267819 */ /* 0x000fc400000006ff */
[----:B------:R-:W-:Y:S01]  /*147e0*/  SHF.L.U32 R39, R0, 0x17, RZ ;  /* 0x0000001700277819 */ /* 0x000fe200000006ff */
[----:B------:R-:W-:Y:S01]  /*147f0*/  FADD R0, R2, -12583039 ;  /* 0xcb40007f02007421 */ /* 0x000fe20000000000 */
[----:B------:R-:W-:Y:S02]  /*14800*/  SHF.L.U32 R48, R48, 0x17, RZ ;  /* 0x0000001730307819 */ /* 0x000fe400000006ff */
[----:B------:R-:W1:Y:S01]  /*14810*/  MUFU.EX2 R40, R57 ;  /* 0x0000003900287308 */ /* 0x000e620000000800 */
[----:B--2---:R-:W-:Y:S01]  /*14820*/  FFMA R50, R55, R50, 1 ;  /* 0x3f80000037327423 */ /* 0x004fe20000000032 */
[----:B------:R-:W-:Y:S01]  /*14830*/  FADD R55, R42, -12583039 ;  /* 0xcb40007f2a377421 */ /* 0x000fe20000000000 */
[----:B------:R-:W-:-:S03]  /*14840*/  FFMA R0, -R31, 1.4426950216293334961, -R0 ;  /* 0x3fb8aa3b1f007823 */ /* 0x000fc60000000900 */
[----:B------:R-:W-:Y:S02]  /*14850*/  FFMA R55, -R36, 1.4426950216293334961, -R55 ;  /* 0x3fb8aa3b24377823 */ /* 0x000fe40000000937 */
[----:B------:R-:W2:Y:S01]  /*14860*/  MUFU.EX2 R45, R45 ;  /* 0x0000002d002d7308 */ /* 0x000ea20000000800 */
[----:B---3--:R-:W-:-:S07]  /*14870*/  FFMA R52, R37, R52, 1 ;  /* 0x3f80000025347423 */ /* 0x008fce0000000034 */
[----:B------:R-:W3:Y:S01]  /*14880*/  MUFU.EX2 R56, R56 ;  /* 0x0000003800387308 */ /* 0x000ee20000000800 */
[----:B-1----:R-:W-:Y:S01]  /*14890*/  FFMA R39, R39, R40, 1 ;  /* 0x3f80000027277423 */ /* 0x002fe20000000028 */
[----:B------:R-:W-:Y:S01]  /*148a0*/  FFMA R40, -R31, 1.925963033500011079e-08, R0 ;  /* 0x32a570601f287823 */ /* 0x000fe20000000100 */
[----:B------:R-:W-:Y:S01]  /*148b0*/  FFMA R0, -R36, 1.925963033500011079e-08, R55 ;  /* 0x32a5706024007823 */ /* 0x000fe20000000137 */
[C---:B------:R-:W-:Y:S01]  /*148c0*/  FADD R55, R44.reuse, -12583039 ;  /* 0xcb40007f2c377421 */ /* 0x040fe20000000000 */
[----:B------:R-:W-:-:S03]  /*148d0*/  SHF.L.U32 R44, R44, 0x17, RZ ;  /* 0x000000172c2c7819 */ /* 0x000fc600000006ff */
[----:B------:R-:W1:Y:S01]  /*148e0*/  MUFU.EX2 R54, R54 ;  /* 0x0000003600367308 */ /* 0x000e620000000800 */
[----:B--2---:R-:W-:Y:S01]  /*148f0*/  FFMA R37, R38, R45, 1 ;  /* 0x3f80000026257423 */ /* 0x004fe2000000002d */
[----:B------:R-:W-:-:S04]  /*14900*/  FFMA R55, -R34, 1.4426950216293334961, -R55 ;  /* 0x3fb8aa3b22377823 */ /* 0x000fc80000000937 */
[----:B------:R-:W-:Y:S02]  /*14910*/  FFMA R55, -R34, 1.925963033500011079e-08, R55 ;  /* 0x32a5706022377823 */ /* 0x000fe40000000137 */
[----:B------:R-:W2:Y:S01]  /*14920*/  MUFU.EX2 R59, R59 ;  /* 0x0000003b003b7308 */ /* 0x000ea20000000800 */
[----:B---3--:R-:W-:Y:S01]  /*14930*/  FFMA R49, R49, R56, 1 ;  /* 0x3f80000031317423 */ /* 0x008fe20000000038 */
[C---:B------:R-:W-:Y:S01]  /*14940*/  FADD R56, R43.reuse, -12583039 ;  /* 0xcb40007f2b387421 */ /* 0x040fe20000000000 */
[----:B------:R-:W-:-:S03]  /*14950*/  SHF.L.U32 R43, R43, 0x17, RZ ;  /* 0x000000172b2b7819 */ /* 0x000fc600000006ff */
[----:B------:R-:W-:Y:S02]  /*14960*/  FFMA R56, -R35, 1.4426950216293334961, -R56 ;  /* 0x3fb8aa3b23387823 */ /* 0x000fe40000000938 */
[----:B------:R-:W-:Y:S01]  /*14970*/  MUFU.EX2 R0, R0 ;  /* 0x0000000000007308 */ /* 0x000fe20000000800 */
[----:B-1----:R-:W-:Y:S01]  /*14980*/  FFMA R38, R41, R54, 1 ;  /* 0x3f80000029267423 */ /* 0x002fe20000000036 */
[----:B------:R-:W-:Y:S01]  /*14990*/  FADD R41, R3, -12583039 ;  /* 0xcb40007f03297421 */ /* 0x000fe20000000000 */
[----:B------:R-:W-:-:S03]  /*149a0*/  FFMA R56, -R35, 1.925963033500011079e-08, R56 ;  /* 0x32a5706023387823 */ /* 0x000fc60000000138 */
[----:B------:R-:W-:Y:S02]  /*149b0*/  FFMA R45, -R30, 1.4426950216293334961, -R41 ;  /* 0x3fb8aa3b1e2d7823 */ /* 0x000fe40000000929 */
[----:B------:R1:W3:Y:S01]  /*149c0*/  MUFU.EX2 R41, R40 ;  /* 0x0000002800297308 */ /* 0x0002e20000000800 */
[----:B--2---:R-:W-:Y:S01]  /*149d0*/  FFMA R48, R48, R59, 1 ;  /* 0x3f80000030307423 */ /* 0x004fe2000000003b */
[----:B------:R-:W-:-:S06]  /*149e0*/  FFMA R45, -R30, 1.925963033500011079e-08, R45 ;  /* 0x32a570601e2d7823 */ /* 0x000fcc000000012d */
[----:B------:R-:W2:Y:S01]  /*149f0*/  MUFU.EX2 R54, R45 ;  /* 0x0000002d00367308 */ /* 0x000ea20000000800 */
[----:B-1----:R-:W-:Y:S02]  /*14a00*/  SHF.L.U32 R40, R2, 0x17, RZ ;  /* 0x0000001702287819 */ /* 0x002fe400000006ff */
[----:B------:R-:W-:-:S04]  /*14a10*/  IADD3 R2, R53, 0x1800000, RZ ;  /* 0x0180000035027810 */ /* 0x000fc80007ffe0ff */
[----:B------:R-:W-:Y:S01]  /*14a20*/  LOP3.LUT R2, R2, 0x7f800000, RZ, 0xc0, !PT ;  /* 0x7f80000002027812 */ /* 0x000fe200078ec0ff */
[----:B------:R-:W1:Y:S01]  /*14a30*/  MUFU.EX2 R56, R56 ;  /* 0x0000003800387308 */ /* 0x000e620000000800 */
[----:B---3--:R-:W-:Y:S01]  /*14a40*/  FFMA R40, R40, R41, 1 ;  /* 0x3f80000028287423 */ /* 0x008fe20000000029 */
[----:B------:R-:W-:Y:S02]  /*14a50*/  SHF.L.U32 R41, R3, 0x17, RZ ;  /* 0x0000001703297819 */ /* 0x000fe400000006ff */
[----:B------:R-:W-:Y:S02]  /*14a60*/  ISETP.GT.U32.AND P2, PT, R2, 0x1ffffff, PT ;  /* 0x01ffffff0200780c */ /* 0x000fe40003f44070 */
[----:B------:R-:W-:Y:S02]  /*14a70*/  SHF.L.U32 R3, R42, 0x17, RZ ;  /* 0x000000172a037819 */ /* 0x000fe400000006ff */
[----:B------:R-:W3:Y:S01]  /*14a80*/  MUFU.EX2 R55, R55 ;  /* 0x0000003700377308 */ /* 0x000ee20000000800 */
[----:B--2---:R-:W-:-:S02]  /*14a90*/  FFMA R41, R41, R54, 1 ;  /* 0x3f80000029297423 */ /* 0x004fc40000000036 */
[----:B------:R-:W-:Y:S01]  /*14aa0*/  FFMA R42, R3, R0, 1 ;  /* 0x3f800000032a7423 */ /* 0x000fe20000000000 */
[----:B-1----:R-:W-:Y:S01]  /*14ab0*/  FFMA R43, R43, R56, 1 ;  /* 0x3f8000002b2b7423 */ /* 0x002fe20000000038 */
[----:B---3--:R-:W-:-:S04]  /*14ac0*/  FFMA R44, R44, R55, 1 ;  /* 0x3f8000002c2c7423 */ /* 0x008fc80000000037 */
[----:B------:R-:W-:Y:S05]  /*14ad0*/  @P2 BRA `(.L_x_348) ;  /* 0x0000000000142947 */ /* 0x000fea0003800000 */
[----:B------:R-:W-:Y:S02]  /*14ae0*/  MOV R0, R53 ;  /* 0x0000003500007202 */ /* 0x000fe40000000f00 */
[----:B------:R-:W-:-:S07]  /*14af0*/  MOV R2, 0x14b10 ;  /* 0x00014b1000027802 */ /* 0x000fce0000000f00 */
[----:B------:R-:W-:Y:S05]  /*14b00*/  CALL.REL.NOINC `($__internal_0_$__cuda_sm20_rcp_rn_f32_slowpath) ;  /* 0x000001a000cc7944 */ /* 0x000fea0003c00000 */
[----:B------:R-:W-:Y:S01]  /*14b10*/  MOV R45, R0 ;  /* 0x00000000002d7202 */ /* 0x000fe20000000f00 */
[----:B------:R-:W-:Y:S06]  /*14b20*/  BRA `(.L_x_349) ;  /* 0x0000000000107947 */ /* 0x000fec0003800000 */
.L_x_348:
[----:B------:R-:W1:Y:S02]  /*14b30*/  MUFU.RCP R0, R53 ;  /* 0x0000003500007308 */ /* 0x000e640000001000 */
[----:B-1----:R-:W-:-:S04]  /*14b40*/  FFMA R2, R53, R0, -1 ;  /* 0xbf80000035027423 */ /* 0x002fc80000000000 */
[----:B------:R-:W-:-:S04]  /*14b50*/  FADD.FTZ R45, -R2, -RZ ;  /* 0x800000ff022d7221 */ /* 0x000fc80000010100 */
[----:B------:R-:W-:-:S07]  /*14b60*/  FFMA R45, R0, R45, R0 ;  /* 0x0000002d002d7223 */ /* 0x000fce0000000000 */
.L_x_349:
[----:B------:R-:W-:Y:S05]  /*14b70*/  BSYNC B1 ;  /* 0x0000000000017941 */ /* 0x000fea0003800000 */
.L_x_347:
        /* <DEDUP_REMOVED lines=10> */
.L_x_351:
[----:B------:R-:W1:Y:S02]  /*14c20*/  MUFU.RCP R3, R46 ;  /* 0x0000002e00037308 */ /* 0x000e640000001000 */
[----:B-1----:R-:W-:-:S04]  /*14c30*/  FFMA R0, R46, R3, -1 ;  /* 0xbf8000002e007423 */ /* 0x002fc80000000003 */
[----:B------:R-:W-:-:S04]  /*14c40*/  FADD.FTZ R0, -R0, -RZ ;  /* 0x800000ff00007221 */ /* 0x000fc80000010100 */
[----:B------:R-:W-:-:S07]  /*14c50*/  FFMA R46, R3, R0, R3 ;  /* 0x00000000032e7223 */ /* 0x000fce0000000003 */
.L_x_352:
[----:B------:R-:W-:Y:S05]  /*14c60*/  BSYNC B1 ;  /* 0x0000000000017941 */ /* 0x000fea0003800000 */
.L_x_350:
        /* <DEDUP_REMOVED lines=10> */
.L_x_354:
[----:B------:R-:W1:Y:S02]  /*14d10*/  MUFU.RCP R0, R47 ;  /* 0x0000002f00007308 */ /* 0x000e640000001000 */
[----:B-1----:R-:W-:-:S04]  /*14d20*/  FFMA R2, R47, R0, -1 ;  /* 0xbf8000002f027423 */ /* 0x002fc80000000000 */
[----:B------:R-:W-:-:S04]  /*14d30*/  FADD.FTZ R3, -R2, -RZ ;  /* 0x800000ff02037221 */ /* 0x000fc80000010100 */
[----:B------:R-:W-:-:S07]  /*14d40*/  FFMA R47, R0, R3, R0 ;  /* 0x00000003002f7223 */ /* 0x000fce0000000000 */
.L_x_355:
[----:B------:R-:W-:Y:S05]  /*14d50*/  BSYNC B1 ;  /* 0x0000000000017941 */ /* 0x000fea0003800000 */
.L_x_353:
        /* <DEDUP_REMOVED lines=10> */
.L_x_357:
[----:B------:R-:W1:Y:S02]  /*14e00*/  MUFU.RCP R3, R48 ;  /* 0x0000003000037308 */ /* 0x000e640000001000 */
[----:B-1----:R-:W-:-:S04]  /*14e10*/  FFMA R0, R48, R3, -1 ;  /* 0xbf80000030007423 */ /* 0x002fc80000000003 */
[----:B------:R-:W-:-:S04]  /*14e20*/  FADD.FTZ R0, -R0, -RZ ;  /* 0x800000ff00007221 */ /* 0x000fc80000010100 */
[----:B------:R-:W-:-:S07]  /*14e30*/  FFMA R48, R3, R0, R3 ;  /* 0x0000000003307223 */ /* 0x000fce0000000003 */
.L_x_358:
[----:B------:R-:W-:Y:S05]  /*14e40*/  BSYNC B1 ;  /* 0x0000000000017941 */ /* 0x000fea0003800000 */
.L_x_356:
        /* <DEDUP_REMOVED lines=10> */
.L_x_360:
[----:B------:R-:W1:Y:S02]  /*14ef0*/  MUFU.RCP R0, R49 ;  /* 0x0000003100007308 */ /* 0x000e640000001000 */
[----:B-1----:R-:W-:-:S04]  /*14f00*/  FFMA R2, R49, R0, -1 ;  /* 0xbf80000031027423 */ /* 0x002fc80000000000 */
[----:B------:R-:W-:-:S04]  /*14f10*/  FADD.FTZ R3, -R2, -RZ ;  /* 0x800000ff02037221 */ /* 0x000fc80000010100 */
[----:B------:R-:W-:-:S07]  /*14f20*/  FFMA R49, R0, R3, R0 ;  /* 0x0000000300317223 */ /* 0x000fce0000000000 */
.L_x_361:
[----:B------:R-:W-:Y:S05]  /*14f30*/  BSYNC B1 ;  /* 0x0000000000017941 */ /* 0x000fea0003800000 */
.L_x_359:
        /* <DEDUP_REMOVED lines=10> */
.L_x_363:
[----:B------:R-:W1:Y:S02]  /*14fe0*/  MUFU.RCP R3, R50 ;  /* 0x0000003200037308 */ /* 0x000e640000001000 */
[----:B-1----:R-:W-:-:S04]  /*14ff0*/  FFMA R0, R50, R3, -1 ;  /* 0xbf80000032007423 */ /* 0x002fc80000000003 */
[----:B------:R-:W-:-:S04]  /*15000*/  FADD.FTZ R0, -R0, -RZ ;  /* 0x800000ff00007221 */ /* 0x000fc80000010100 */
[----:B------:R-:W-:-:S07]  /*15010*/  FFMA R50, R3, R0, R3 ;  /* 0x0000000003327223 */ /* 0x000fce0000000003 */
.L_x_364:
[----:B------:R-:W-:Y:S05]  /*15020*/  BSYNC B1 ;  /* 0x0000000000017941 */ /* 0x000fea0003800000 */
.L_x_362:
        /* <DEDUP_REMOVED lines=10> */
.L_x_366:
[----:B------:R-:W1:Y:S02]  /*150d0*/  MUFU.RCP R0, R51 ;  /* 0x0000003300007308 */ /* 0x000e640000001000 */
[----:B-1----:R-:W-:-:S04]  /*150e0*/  FFMA R2, R51, R0, -1 ;  /* 0xbf80000033027423 */ /* 0x002fc80000000000 */
[----:B------:R-:W-:-:S04]  /*150f0*/  FADD.FTZ R3, -R2, -RZ ;  /* 0x800000ff02037221 */ /* 0x000fc80000010100 */
[----:B------:R-:W-:-:S07]  /*15100*/  FFMA R51, R0, R3, R0 ;  /* 0x0000000300337223 */ /* 0x000fce0000000000 */
.L_x_367:
[----:B------:R-:W-:Y:S05]  /*15110*/  BSYNC B1 ;  /* 0x0000000000017941 */ /* 0x000fea0003800000 */
.L_x_365:
        /* <DEDUP_REMOVED lines=10> */
.L_x_369:
[----:B------:R-:W1:Y:S02]  /*151c0*/  MUFU.RCP R3, R52 ;  /* 0x0000003400037308 */ /* 0x000e640000001000 */
[----:B-1----:R-:W-:-:S04]  /*151d0*/  FFMA R0, R52, R3, -1 ;  /* 0xbf80000034007423 */ /* 0x002fc80000000003 */
[----:B------:R-:W-:-:S04]  /*151e0*/  FADD.FTZ R0, -R0, -RZ ;  /* 0x800000ff00007221 */ /* 0x000fc80000010100 */
[----:B------:R-:W-:-:S07]  /*151f0*/  FFMA R52, R3, R0, R3 ;  /* 0x0000000003347223 */ /* 0x000fce0000000003 */
.L_x_370:
[----:B------:R-:W-:Y:S05]  /*15200*/  BSYNC B1 ;  /* 0x0000000000017941 */ /* 0x000fea0003800000 */
.L_x_368:
        /* <DEDUP_REMOVED lines=10> */
.L_x_372:
[----:B------:R-:W1:Y:S02]  /*152b0*/  MUFU.RCP R0, R37 ;  /* 0x0000002500007308 */ /* 0x000e640000001000 */
[----:B-1----:R-:W-:-:S04]  /*152c0*/  FFMA R2, R37, R0, -1 ;  /* 0xbf80000025027423 */ /* 0x002fc80000000000 */
[----:B------:R-:W-:-:S04]  /*152d0*/  FADD.FTZ R3, -R2, -RZ ;  /* 0x800000ff02037221 */ /* 0x000fc80000010100 */
[----:B------:R-:W-:-:S07]  /*152e0*/  FFMA R37, R0, R3, R0 ;  /* 0x0000000300257223 */ /* 0x000fce0000000000 */
.L_x_373:
[----:B------:R-:W-:Y:S05]  /*152f0*/  BSYNC B1 ;  /* 0x0000000000017941 */ /* 0x000fea0003800000 */
.L_x_371:
        /* <DEDUP_REMOVED lines=10> */
.L_x_375:
[----:B------:R-:W1:Y:S02]  /*153a0*/  MUFU.RCP R3, R38 ;  /* 0x0000002600037308 */ /* 0x000e640000001000 */
[----:B-1----:R-:W-:-:S04]  /*153b0*/  FFMA R0, R38, R3, -1 ;  /* 0xbf80000026007423 */ /* 0x002fc80000000003 */
[----:B------:R-:W-:-:S04]  /*153c0*/  FADD.FTZ R0, -R0, -RZ ;  /* 0x800000ff00007221 */ /* 0x000fc80000010100 */
[----:B------:R-:W-:-:S07]  /*153d0*/  FFMA R38, R3, R0, R3 ;  /* 0x0000000003267223 */ /* 0x000fce0000000003 */
.L_x_376:
[----:B------:R-:W-:Y:S05]  /*153e0*/  BSYNC B1 ;  /* 0x0000000000017941 */ /* 0x000fea0003800000 */
.L_x_374:
        /* <DEDUP_REMOVED lines=10> */
.L_x_378:
[----:B------:R-:W1:Y:S02]  /*15490*/  MUFU.RCP R0, R39 ;  /* 0x0000002700007308 */ /* 0x000e640000001000 */
[----:B-1----:R-:W-:-:S04]  /*154a0*/  FFMA R2, R39, R0, -1 ;  /* 0xbf80000027027423 */ /* 0x002fc80000000000 */
[----:B------:R-:W-:-:S04]  /*154b0*/  FADD.FTZ R3, -R2, -RZ ;  /* 0x800000ff02037221 */ /* 0x000fc80000010100 */
[----:B------:R-:W-:-:S07]  /*154c0*/  FFMA R39, R0, R3, R0 ;  /* 0x0000000300277223 */ /* 0x000fce0000000000 */
.L_x_379:
[----:B------:R-:W-:Y:S05]  /*154d0*/  BSYNC B1 ;  /* 0x0000000000017941 */ /* 0x000fea0003800000 */
.L_x_377:
        /* <DEDUP_REMOVED lines=10> */
.L_x_381:
[----:B------:R-:W1:Y:S02]  /*15580*/  MUFU.RCP R3, R40 ;  /* 0x0000002800037308 */ /* 0x000e640000001000 */
[----:B-1----:R-:W-:-:S04]  /*15590*/  FFMA R0, R40, R3, -1 ;  /* 0xbf80000028007423 */ /* 0x002fc80000000003 */
[----:B------:R-:W-:-:S04]  /*155a0*/  FADD.FTZ R0, -R0, -RZ ;  /* 0x800000ff00007221 */ /* 0x000fc80000010100 */
[----:B------:R-:W-:-:S07]  /*155b0*/  FFMA R40, R3, R0, R3 ;  /* 0x0000000003287223 */ /* 0x000fce0000000003 */
.L_x_382:
[----:B------:R-:W-:Y:S05]  /*155c0*/  BSYNC B1 ;  /* 0x0000000000017941 */ /* 0x000fea0003800000 */
.L_x_380:
        /* <DEDUP_REMOVED lines=10> */
.L_x_384:
[----:B------:R-:W1:Y:S02]  /*15670*/  MUFU.RCP R0, R41 ;  /* 0x0000002900007308 */ /* 0x000e640000001000 */
[----:B-1----:R-:W-:-:S04]  /*15680*/  FFMA R2, R41, R0, -1 ;  /* 0xbf80000029027423 */ /* 0x002fc80000000000 */
[----:B------:R-:W-:-:S04]  /*15690*/  FADD.FTZ R3, -R2, -RZ ;  /* 0x800000ff02037221 */ /* 0x000fc80000010100 */
[----:B------:R-:W-:-:S07]  /*156a0*/  FFMA R41, R0, R3, R0 ;  /* 0x0000000300297223 */ /* 0x000fce0000000000 */
.L_x_385:
[----:B------:R-:W-:Y:S05]  /*156b0*/  BSYNC B1 ;  /* 0x0000000000017941 */ /* 0x000fea0003800000 */
.L_x_383:
        /* <DEDUP_REMOVED lines=10> */
.L_x_387:
[----:B------:R-:W1:Y:S02]  /*15760*/  MUFU.RCP R3, R42 ;  /* 0x0000002a00037308 */ /* 0x000e640000001000 */
[----:B-1----:R-:W-:-:S04]  /*15770*/  FFMA R0, R42, R3, -1 ;  /* 0xbf8000002a007423 */ /* 0x002fc80000000003 */
[----:B------:R-:W-:-:S04]  /*15780*/  FADD.FTZ R0, -R0, -RZ ;  /* 0x800000ff00007221 */ /* 0x000fc80000010100 */
[----:B------:R-:W-:-:S07]  /*15790*/  FFMA R42, R3, R0, R3 ;  /* 0x00000000032a7223 */ /* 0x000fce0000000003 */
.L_x_388:
[----:B------:R-:W-:Y:S05]  /*157a0*/  BSYNC B1 ;  /* 0x0000000000017941 */ /* 0x000fea0003800000 */
.L_x_386:
        /* <DEDUP_REMOVED lines=10> */
.L_x_390:
[----:B------:R-:W1:Y:S02]  /*15850*/  MUFU.RCP R0, R43 ;  /* 0x0000002b00007308 */ /* 0x000e640000001000 */
[----:B-1----:R-:W-:-:S04]  /*15860*/  FFMA R2, R43, R0, -1 ;  /* 0xbf8000002b027423 */ /* 0x002fc80000000000 */
[----:B------:R-:W-:-:S04]  /*15870*/  FADD.FTZ R3, -R2, -RZ ;  /* 0x800000ff02037221 */ /* 0x000fc80000010100 */
[----:B------:R-:W-:-:S07]  /*15880*/  FFMA R43, R0, R3, R0 ;  /* 0x00000003002b7223 */ /* 0x000fce0000000000 */
.L_x_391:
[----:B------:R-:W-:Y:S05]  /*15890*/  BSYNC B1 ;  /* 0x0000000000017941 */ /* 0x000fea0003800000 */
.L_x_389:
        /* <DEDUP_REMOVED lines=9> */
.L_x_393:
[----:B------:R-:W1:Y:S02]  /*15930*/  MUFU.RCP R3, R44 ;  /* 0x0000002c00037308 */ /* 0x000e640000001000 */
[----:B-1----:R-:W-:-:S04]  /*15940*/  FFMA R0, R44, R3, -1 ;  /* 0xbf8000002c007423 */ /* 0x002fc80000000003 */
[----:B------:R-:W-:-:S04]  /*15950*/  FADD.FTZ R0, -R0, -RZ ;  /* 0x800000ff00007221 */ /* 0x000fc80000010100 */
[----:B------:R-:W-:-:S07]  /*15960*/  FFMA R0, R3, R0, R3 ;  /* 0x0000000003007223 */ /* 0x000fce0000000003 */
.L_x_394:
[----:B------:R-:W-:Y:S05]  /*15970*/  BSYNC B1 ;  /* 0x0000000000017941 */ /* 0x000fea0003800000 */
.L_x_392:
        /* <DEDUP_REMOVED lines=45> */
.L_x_396:
[----:B------:R-:W-:Y:S05]  /*15c50*/  BSYNC B0 ;  /* 0x0000000000007941 */ /* 0x000fea0003800000 */
.L_x_395:
[----:B------:R-:W-:Y:S06]  /*15c60*/  BAR.SYNC.DEFER_BLOCKING 0x1, 0x100 ;  /* 0x0044000000007b1d */ /* 0x000fec0000010000 */
[----:B------:R-:W-:Y:S04]  /*15c70*/  BSSY B0, `(.L_x_397) ;  /* 0x000000a000007945 */ /* 0x000fe80003800000 */
[----:B------:R-:W-:Y:S05]  /*15c80*/  @P0 BRA `(.L_x_398) ;  /* 0x0000000000200947 */ /* 0x000fea0003800000 */
[----:B------:R-:W-:-:S06]  /*15c90*/  UISETP.NE.AND UP0, UPT, UR43, 0x3, UPT ;  /* 0x000000032b00788c */ /* 0x000fcc000bf05270 */
[----:B------:R-:W-:-:S13]  /*15ca0*/  PLOP3.LUT P2, PT, PT, PT, UP0, 0x80, 0x0 ;  /* 0x000000000000781c */ /* 0x000fda0003f4f008 */
[----:B------:R-:W-:Y:S05]  /*15cb0*/  @!P2 BRA `(.L_x_399) ;  /* 0x000000000004a947 */ /* 0x000fea0003800000 */
[----:B------:R-:W-:Y:S01]  /*15cc0*/  BPT.TRAP 0x1 ;  /* 0x000000040000795c */ /* 0x000fe20000300000 */
.L_x_399:
[----:B------:R-:W-:-:S04]  /*15cd0*/  ULEA UR4, UR8, UR46, 0x3 ;  /* 0x0000002e08047291 */ /* 0x000fc8000f8e183f */
[----:B------:R-:W-:-:S04]  /*15ce0*/  UIADD3 UR4, UR4, 0x50, URZ ;  /* 0x0000005004047890 */ /* 0x000fc8000fffe03f */
[----:B------:R-:W-:-:S09]  /*15cf0*/  UPRMT UR4, UR47, 0x654, UR4 ;  /* 0x000006542f047896 */ /* 0x000fd20008000004 */
[----:B------:R-:W-:Y:S03]  /*15d00*/  SYNCS.ARRIVE.TRANS64.RED.A1T0 RZ, [UR4], RZ ;  /* 0x000000ffffff79a7 */ /* 0x000fe60008100404 */
.L_x_398:
[----:B------:R-:W-:Y:S05]  /*15d10*/  BSYNC B0 ;  /* 0x0000000000007941 */ /* 0x000fea0003800000 */
.L_x_397:
        /* <DEDUP_REMOVED lines=9> */
.L_x_402:
[C---:B------:R-:W-:Y:S01]  /*15db0*/  LEA R0, R12.reuse, UR46, 0x3 ;  /* 0x0000002e0c007c11 */ /* 0x040fe2000f8e18ff */
[----:B------:R-:W-:Y:S01]  /*15dc0*/  BSSY B1, `(.L_x_403) ;  /* 0x0000006000017945 */ /* 0x000fe20003800000 */
[----:B------:R-:W-:Y:S02]  /*15dd0*/  SHF.L.U32 R3, R13, 0x1f, RZ ;  /* 0x0000001f0d037819 */ /* 0x000fe400000006ff */
[----:B-1----:R-:W-:Y:S02]  /*15de0*/  @!P1 LEA R21, R12, R15, 0xd ;  /* 0x0000000f0c159211 */ /* 0x002fe400078e68ff */
[----:B------:R-:W1:Y:S02]  /*15df0*/  SYNCS.PHASECHK.TRANS64.TRYWAIT P2, [R0+URZ+0x30], R3 ;  /* 0x00003003000075a7 */ /* 0x000e64000804017f */
[----:B------:R-:W-:Y:S01]  /*15e00*/  @!P1 LEA R2, R18, R21, 0x1 ;  /* 0x0000001512029211 */ /* 0x000fe200078e08ff */
[----:B-1----:R-:W-:Y:S06]  /*15e10*/  @!P2 BRA `(.L_x_404) ;  /* 0x0000018000f0a947 */ /* 0x002fec0003800000 */
.L_x_1133:
[----:B------:R-:W-:Y:S05]  /*15e20*/  BSYNC B1 ;  /* 0x0000000000017941 */ /* 0x000fea0003800000 */
.L_x_403:
        /* <DEDUP_REMOVED lines=8> */
.L_x_401:
[----:B------:R-:W-:Y:S05]  /*15eb0*/  BSYNC B0 ;  /* 0x0000000000007941 */ /* 0x000fea0003800000 */
.L_x_400:
[----:B------:R-:W2:Y:S04]  /*15ec0*/  LDL.LU R3, [R1+0xc0] ;  /* 0x0000c00001037983 */ /* 0x000ea80000300800 */
[----:B------:R-:W5:Y:S04]  /*15ed0*/  LDL.LU R2, [R1+0xc4] ;  /* 0x0000c40001027983 */ /* 0x000f680000300800 */
[----:B------:R-:W5:Y:S04]  /*15ee0*/  LDL.LU R0, [R1+0xc8] ;  /* 0x0000c80001007983 */ /* 0x000f680000300800 */
[----:B-1----:R-:W5:Y:S04]  /*15ef0*/  LDL.LU R25, [R1+0xcc] ;  /* 0x0000cc0001197983 */ /* 0x002f680000300800 */
[----:B------:R-:W5:Y:S04]  /*15f00*/  LDL.LU R26, [R1+0xd0] ;  /* 0x0000d000011a7983 */ /* 0x000f680000300800 */
        /* <DEDUP_REMOVED lines=10> */
[----:B------:R-:W5:Y:S01]  /*15fb0*/  LDL.LU R60, [R1+0xfc] ;  /* 0x0000fc00013c7983 */ /* 0x000f620000300800 */
[----:B---3--:R-:W-:Y:S01]  /*15fc0*/  HADD2.F32 R22, -RZ, R8.H1_H1 ;  /* 0x30000008ff167230 */ /* 0x008fe20000004100 */
[----:B------:R-:W-:Y:S01]  /*15fd0*/  BSSY B1, `(.L_x_405) ;  /* 0x00000be000017945 */ /* 0x000fe20003800000 */
[----:B------:R-:W-:-:S02]  /*15fe0*/  HADD2.F32 R20, -RZ, R9.H1_H1 ;  /* 0x30000009ff147230 */ /* 0x000fc40000004100 */
[----:B----4-:R-:W-:Y:S02]  /*15ff0*/  HADD2.F32 R32, -RZ, R4.H0_H0 ;  /* 0x20000004ff207230 */ /* 0x010fe40000004100 */
[----:B------:R-:W-:Y:S02]  /*16000*/  HADD2.F32 R34, -RZ, R5.H0_H0 ;  /* 0x20000005ff227230 */ /* 0x000fe40000004100 */
[----:B------:R-:W-:Y:S02]  /*16010*/  HADD2.F32 R56, -RZ, R7.H0_H0 ;  /* 0x20000007ff387230 */ /* 0x000fe40000004100 */
[C---:B--2---:R-:W-:Y:S01]  /*16020*/  FMUL R23, R17.reuse, R3 ;  /* 0x0000000311177220 */ /* 0x044fe20000400000 */
[C---:B-----5:R-:W-:Y:S01]  /*16030*/  FMUL R3, R17.reuse, R2 ;  /* 0x0000000211037220 */ /* 0x060fe20000400000 */
[----:B------:R-:W-:Y:S02]  /*16040*/  HADD2.F32 R2, -RZ, R9.H0_H0 ;  /* 0x20000009ff027230 */ /* 0x000fe40000004100 */
[----:B------:R-:W-:Y:S01]  /*16050*/  FMUL R21, R17, R0 ;  /* 0x0000000011157220 */ /* 0x000fe20000400000 */
[----:B------:R-:W-:-:S02]  /*16060*/  HADD2.F32 R0, -RZ, R8.H0_H0 ;  /* 0x20000008ff007230 */ /* 0x000fc40000004100 */
[C---:B------:R-:W-:Y:S01]  /*16070*/  FFMA R22, R16.reuse, R22, R3 ;  /* 0x0000001610167223 */ /* 0x040fe20000000003 */
[C---:B------:R-:W-:Y:S01]  /*16080*/  FMUL R25, R17.reuse, R25 ;  /* 0x0000001911197220 */ /* 0x040fe20000400000 */
[C---:B------:R-:W-:Y:S01]  /*16090*/  FFMA R21, R16.reuse, R2, R21 ;  /* 0x0000000210157223 */ /* 0x040fe20000000015 */
[--C-:B------:R-:W-:Y:S02]  /*160a0*/  HADD2.F32 R2, -RZ, R10.reuse.H1_H1 ;  /* 0x3000000aff027230 */ /* 0x100fe40000004100 */
[C---:B------:R-:W-:Y:S01]  /*160b0*/  FFMA R23, R16.reuse, R0, R23 ;  /* 0x0000000010177223 */ /* 0x040fe20000000017 */
[----:B------:R-:W-:Y:S01]  /*160c0*/  FFMA R20, R16, R20, R25 ;  /* 0x0000001410147223 */ /* 0x000fe20000000019 */
[C---:B------:R-:W-:Y:S01]  /*160d0*/  FMUL R3, R17.reuse, R26 ;  /* 0x0000001a11037220 */ /* 0x040fe20000400000 */
[----:B------:R-:W-:Y:S01]  /*160e0*/  HADD2.F32 R26, -RZ, R10.H0_H0 ;  /* 0x2000000aff1a7230 */ /* 0x000fe20000004100 */
[----:B------:R-:W-:Y:S01]  /*160f0*/  MOV R0, 0x3bbb989d ;  /* 0x3bbb989d00007802 */ /* 0x000fe20000000f00 */
[----:B------:R-:W-:Y:S01]  /*16100*/  FMUL R25, R17, R24 ;  /* 0x0000001811197220 */ /* 0x000fe20000400000 */
[----:B------:R-:W-:-:S02]  /*16110*/  HADD2.F32 R24, -RZ, R11.H0_H0 ;  /* 0x2000000bff187230 */ /* 0x000fc40000004100 */
[C---:B------:R-:W-:Y:S01]  /*16120*/  FFMA R26, R16.reuse, R26, R3 ;  /* 0x0000001a101a7223 */ /* 0x040fe20000000003 */
[C---:B------:R-:W-:Y:S01]  /*16130*/  FFMA R25, R16.reuse, R2, R25 ;  /* 0x0000000210197223 */ /* 0x040fe20000000019 */
[----:B------:R-:W-:Y:S01]  /*16140*/  MOV R2, 0x437c0000 ;  /* 0x437c000000027802 */ /* 0x000fe20000000f00 */
[----:B------:R-:W-:Y:S01]  /*16150*/  FFMA.SAT R37, -R23, R0, 0.5 ;  /* 0x3f00000017257423 */ /* 0x000fe20000002100 */
[----:B------:R-:W-:Y:S02]  /*16160*/  HADD2.F32 R3, -RZ, R11.H1_H1 ;  /* 0x3000000bff037230 */ /* 0x000fe40000004100 */
[C---:B------:R-:W-:Y:S01]  /*16170*/  FMUL R29, R17.reuse, R29 ;  /* 0x0000001d111d7220 */ /* 0x040fe20000400000 */
[----:B------:R-:W-:Y:S01]  /*16180*/  FMUL R27, R17, R27 ;  /* 0x0000001b111b7220 */ /* 0x000fe20000400000 */
[----:B------:R-:W-:Y:S01]  /*16190*/  FFMA.RM R37, R37, R2, 12582913 ;  /* 0x4b40000125257423 */ /* 0x000fe20000004002 */
[----:B------:R-:W-:Y:S01]  /*161a0*/  FFMA.SAT R35, -R21, R0, 0.5 ;  /* 0x3f00000015237423 */ /* 0x000fe20000002100 */
[C---:B------:R-:W-:Y:S01]  /*161b0*/  FFMA R29, R16.reuse, R3, R29 ;  /* 0x00000003101d7223 */ /* 0x040fe2000000001d */
[----:B------:R-:W-:Y:S01]  /*161c0*/  FFMA R24, R16, R24, R27 ;  /* 0x0000001810187223 */ /* 0x000fe2000000001b */
[----:B------:R-:W-:Y:S01]  /*161d0*/  FFMA.SAT R3, -R22, R0, 0.5 ;  /* 0x3f00000016037423 */ /* 0x000fe20000002100 */
[----:B------:R-:W-:Y:S01]  /*161e0*/  FMUL R27, R17, R30 ;  /* 0x0000001e111b7220 */ /* 0x000fe20000400000 */
[----:B------:R-:W-:Y:S01]  /*161f0*/  FADD R30, R37, -12583039 ;  /* 0xcb40007f251e7421 */ /* 0x000fe20000000000 */
[----:B------:R-:W-:Y:S01]  /*16200*/  FMUL R31, R17, R31 ;  /* 0x0000001f111f7220 */ /* 0x000fe20000400000 */
[----:B------:R-:W-:Y:S01]  /*16210*/  FFMA.RM R3, R3, R2, 12582913 ;  /* 0x4b40000103037423 */ /* 0x000fe20000004002 */
[----:B------:R-:W-:Y:S01]  /*16220*/  FFMA R27, R16, R32, R27 ;  /* 0x00000020101b7223 */ /* 0x000fe2000000001b */
[----:B------:R-:W-:-:S02]  /*16230*/  HADD2.F32 R32, -RZ, R4.H1_H1 ;  /* 0x30000004ff207230 */ /* 0x000fc40000004100 */
[----:B------:R-:W-:Y:S01]  /*16240*/  FFMA R30, -R23, 1.4426950216293334961, -R30 ;  /* 0x3fb8aa3b171e7823 */ /* 0x000fe2000000091e */
[----:B------:R-:W-:Y:S01]  /*16250*/  FADD R33, R3, -12583039 ;  /* 0xcb40007f03217421 */ /* 0x000fe20000000000 */
[----:B------:R-:W-:Y:S01]  /*16260*/  FFMA.RM R38, R35, R2, 12582913 ;  /* 0x4b40000123267423 */ /* 0x000fe20000004002 */
[-C--:B------:R-:W-:Y:S01]  /*16270*/  FFMA.SAT R39, -R20, R0.reuse, 0.5 ;  /* 0x3f00000014277423 */ /* 0x080fe20000002100 */
[----:B------:R-:W-:Y:S01]  /*16280*/  FFMA.SAT R35, -R26, R0, 0.5 ;  /* 0x3f0000001a237423 */ /* 0x000fe20000002100 */
[----:B------:R-:W-:Y:S01]  /*16290*/  FFMA R41, -R23, 1.925963033500011079e-08, R30 ;  /* 0x32a5706017297823 */ /* 0x000fe2000000011e */
[----:B------:R-:W-:Y:S01]  /*162a0*/  FFMA R30, R16, R32, R31 ;  /* 0x00000020101e7223 */ /* 0x000fe2000000001f */
[C---:B------:R-:W-:Y:S01]  /*162b0*/  FFMA R33, -R22.reuse, 1.4426950216293334961, -R33 ;  /* 0x3fb8aa3b16217823 */ /* 0x040fe20000000921 */
[----:B------:R-:W-:Y:S01]  /*162c0*/  FMUL R31, R17, R40 ;  /* 0x00000028111f7220 */ /* 0x000fe20000400000 */
[-C--:B------:R-:W-:Y:S01]  /*162d0*/  FFMA.RM R39, R39, R2.reuse, 12582913 ;  /* 0x4b40000127277423 */ /* 0x080fe20000004002 */
[----:B------:R-:W-:Y:S01]  /*162e0*/  FFMA.RM R40, R35, R2, 12582913 ;  /* 0x4b40000123287423 */ /* 0x000fe20000004002 */
[----:B------:R-:W-:Y:S01]  /*162f0*/  FFMA R46, -R22, 1.925963033500011079e-08, R33 ;  /* 0x32a57060162e7823 */ /* 0x000fe20000000121 */
[----:B------:R-:W-:Y:S01]  /*16300*/  FADD R32, R38, -12583039 ;  /* 0xcb40007f26207421 */ /* 0x000fe20000000000 */
[----:B------:R-:W-:Y:S01]  /*16310*/  FADD R33, R39, -12583039 ;  /* 0xcb40007f27217421 */ /* 0x000fe20000000000 */
[----:B------:R-:W-:Y:S01]  /*16320*/  FFMA.SAT R45, -R25, R0, 0.5 ;  /* 0x3f000000192d7423 */ /* 0x000fe20000002100 */
[----:B------:R-:W-:Y:S01]  /*16330*/  FADD R43, R40, -12583039 ;  /* 0xcb40007f282b7421 */ /* 0x000fe20000000000 */
[----:B------:R-:W-:Y:S01]  /*16340*/  FFMA R32, -R21, 1.4426950216293334961, -R32 ;  /* 0x3fb8aa3b15207823 */ /* 0x000fe20000000920 */
[----:B------:R-:W-:Y:S01]  /*16350*/  FFMA R35, -R20, 1.4426950216293334961, -R33 ;  /* 0x3fb8aa3b14237823 */ /* 0x000fe20000000921 */
[----:B------:R-:W-:Y:S01]  /*16360*/  FFMA.RM R42, R45, R2, 12582913 ;  /* 0x4b4000012d2a7423 */ /* 0x000fe20000004002 */
[----:B------:R-:W-:Y:S01]  /*16370*/  FFMA R43, -R26, 1.4426950216293334961, -R43 ;  /* 0x3fb8aa3b1a2b7823 */ /* 0x000fe2000000092b */
[----:B------:R-:W-:Y:S01]  /*16380*/  FFMA.SAT R45, -R24, R0, 0.5 ;  /* 0x3f000000182d7423 */ /* 0x000fe20000002100 */
[----:B------:R-:W-:Y:S01]  /*16390*/  FFMA R47, -R21, 1.925963033500011079e-08, R32 ;  /* 0x32a57060152f7823 */ /* 0x000fe20000000120 */
[----:B------:R-:W-:Y:S01]  /*163a0*/  FFMA R35, -R20, 1.925963033500011079e-08, R35 ;  /* 0x32a5706014237823 */ /* 0x000fe20000000123 */
[----:B------:R-:W-:Y:S01]  /*163b0*/  FFMA R49, -R26, 1.925963033500011079e-08, R43 ;  /* 0x32a570601a317823 */ /* 0x000fe2000000012b */
[----:B------:R-:W-:-:S02]  /*163c0*/  HADD2.F32 R32, -RZ, R5.H1_H1 ;  /* 0x30000005ff207230 */ /* 0x000fc40000004100 */
[----:B------:R-:W-:Y:S01]  /*163d0*/  FFMA.RM R43, R45, R2, 12582913 ;  /* 0x4b4000012d2b7423 */ /* 0x000fe20000004002 */
[----:B------:R-:W-:Y:S01]  /*163e0*/  FFMA R31, R16, R34, R31 ;  /* 0x00000022101f7223 */ /* 0x000fe2000000001f */
[----:B------:R-:W-:Y:S01]  /*163f0*/  FMUL R33, R17, R36 ;  /* 0x0000002411217220 */ /* 0x000fe20000400000 */
[----:B------:R-:W-:Y:S01]  /*16400*/  FADD R34, R42, -12583039 ;  /* 0xcb40007f2a227421 */ /* 0x000fe20000000000 */
[----:B------:R1:W2:Y:S01]  /*16410*/  MUFU.EX2 R48, R35 ;  /* 0x0000002300307308 */ /* 0x0002a20000000800 */
[----:B------:R-:W-:Y:S01]  /*16420*/  FFMA.SAT R45, -R29, R0, 0.5 ;  /* 0x3f0000001d2d7423 */ /* 0x000fe20000002100 */
[----:B------:R-:W-:Y:S01]  /*16430*/  FFMA R32, R16, R32, R33 ;  /* 0x0000002010207223 */ /* 0x000fe20000000021 */
[----:B------:R-:W-:Y:S01]  /*16440*/  FMUL R33, R17, R44 ;  /* 0x0000002c11217220 */ /* 0x000fe20000400000 */
[----:B------:R-:W-:Y:S01]  /*16450*/  FFMA R34, -R25, 1.4426950216293334961, -R34 ;  /* 0x3fb8aa3b19227823 */ /* 0x000fe20000000922 */
[----:B------:R-:W-:Y:S01]  /*16460*/  FFMA.RM R44, R45, R2, 12582913 ;  /* 0x4b4000012d2c7423 */ /* 0x000fe20000004002 */
[----:B------:R-:W-:Y:S01]  /*16470*/  FFMA.SAT R53, -R27, R0, 0.5 ;  /* 0x3f0000001b357423 */ /* 0x000fe20000002100 */
[----:B------:R-:W-:-:S02]  /*16480*/  HADD2.F32 R36, -RZ, R6.H0_H0 ;  /* 0x20000006ff247230 */ /* 0x000fc40000004100 */
[----:B------:R-:W-:Y:S01]  /*16490*/  FFMA R50, -R25, 1.925963033500011079e-08, R34 ;  /* 0x32a5706019327823 */ /* 0x000fe20000000122 */
[----:B-1----:R-:W-:Y:S01]  /*164a0*/  FADD R35, R43, -12583039 ;  /* 0xcb40007f2b237421 */ /* 0x002fe20000000000 */
[----:B------:R-:W-:Y:S02]  /*164b0*/  HADD2.F32 R34, -RZ, R6.H1_H1 ;  /* 0x30000006ff227230 */ /* 0x000fe40000004100 */
[----:B------:R-:W-:Y:S01]  /*164c0*/  FFMA.SAT R59, -R31, R0, 0.5 ;  /* 0x3f0000001f3b7423 */ /* 0x000fe20000002100 */
[----:B------:R-:W-:Y:S01]  /*164d0*/  FFMA R33, R16, R36, R33 ;  /* 0x0000002410217223 */ /* 0x000fe20000000021 */
[----:B------:R-:W-:Y:S01]  /*164e0*/  FFMA R45, -R24, 1.4426950216293334961, -R35 ;  /* 0x3fb8aa3b182d7823 */ /* 0x000fe20000000923 */
[----:B------:R-:W-:Y:S01]  /*164f0*/  FMUL R35, R17, R51 ;  /* 0x0000003311237220 */ /* 0x000fe20000400000 */
[----:B------:R-:W-:Y:S01]  /*16500*/  FADD R36, R44, -12583039 ;  /* 0xcb40007f2c247421 */ /* 0x000fe20000000000 */
[-C--:B------:R-:W-:Y:S01]  /*16510*/  FFMA.RM R58, R59, R2.reuse, 12582913 ;  /* 0x4b4000013b3a7423 */ /* 0x080fe20000004002 */
[----:B------:R-:W-:Y:S01]  /*16520*/  FFMA R51, -R24, 1.925963033500011079e-08, R45 ;  /* 0x32a5706018337823 */ /* 0x000fe2000000012d */
[----:B------:R-:W-:Y:S01]  /*16530*/  FFMA.RM R45, R53, R2, 12582913 ;  /* 0x4b400001352d7423 */ /* 0x000fe20000004002 */
[----:B------:R-:W-:Y:S01]  /*16540*/  FFMA.SAT R53, -R30, R0, 0.5 ;  /* 0x3f0000001e357423 */ /* 0x000fe20000002100 */
[----:B------:R-:W-:Y:S01]  /*16550*/  FFMA R34, R16, R34, R35 ;  /* 0x0000002210227223 */ /* 0x000fe20000000023 */
[----:B------:R-:W-:Y:S01]  /*16560*/  FMUL R35, R17, R52 ;  /* 0x0000003411237220 */ /* 0x000fe20000400000 */
[----:B------:R-:W-:Y:S01]  /*16570*/  FADD R54, R45, -12583039 ;  /* 0xcb40007f2d367421 */ /* 0x000fe20000000000 */
[----:B------:R-:W-:Y:S01]  /*16580*/  FFMA.RM R52, R53, R2, 12582913 ;  /* 0x4b40000135347423 */ /* 0x000fe20000004002 */
[----:B------:R-:W-:Y:S01]  /*16590*/  FFMA R36, -R29, 1.4426950216293334961, -R36 ;  /* 0x3fb8aa3b1d247823 */ /* 0x000fe20000000924 */
[----:B------:R-:W-:Y:S01]  /*165a0*/  FFMA.SAT R61, -R32, R0, 0.5 ;  /* 0x3f000000203d7423 */ /* 0x000fe20000002100 */
[----:B------:R-:W-:Y:S01]  /*165b0*/  FFMA R54, -R27, 1.4426950216293334961, -R54 ;  /* 0x3fb8aa3b1b367823 */ /* 0x000fe20000000936 */
[----:B------:R-:W-:Y:S01]  /*165c0*/  FADD R53, R52, -12583039 ;  /* 0xcb40007f34357421 */ /* 0x000fe20000000000 */
[----:B------:R-:W-:Y:S01]  /*165d0*/  FFMA R36, -R29, 1.925963033500011079e-08, R36 ;  /* 0x32a570601d247823 */ /* 0x000fe20000000124 */
[----:B------:R-:W1:Y:S01]  /*165e0*/  MUFU.EX2 R41, R41 ;  /* 0x0000002900297308 */ /* 0x000e620000000800 */
[----:B------:R-:W-:Y:S01]  /*165f0*/  FFMA R57, -R27, 1.925963033500011079e-08, R54 ;  /* 0x32a570601b397823 */ /* 0x000fe20000000136 */
[----:B------:R-:W-:-:S02]  /*16600*/  HADD2.F32 R54, -RZ, R7.H1_H1 ;  /* 0x30000007ff367230 */ /* 0x000fc40000004100 */
[----:B------:R-:W-:Y:S01]  /*16610*/  FFMA R59, -R30, 1.4426950216293334961, -R53 ;  /* 0x3fb8aa3b1e3b7823 */ /* 0x000fe20000000935 */
[----:B------:R-:W-:Y:S01]  /*16620*/  FMUL R53, R17, R60 ;  /* 0x0000003c11357220 */ /* 0x000fe20000400000 */
[----:B------:R-:W-:Y:S01]  /*16630*/  FFMA.SAT R63, -R34, R0, 0.5 ;  /* 0x3f000000223f7423 */ /* 0x000fe20000002100 */
[----:B------:R-:W-:Y:S01]  /*16640*/  FFMA R35, R16, R56, R35 ;  /* 0x0000003810237223 */ /* 0x000fe20000000023 */
[----:B------:R-:W-:Y:S01]  /*16650*/  FFMA R60, -R30, 1.925963033500011079e-08, R59 ;  /* 0x32a570601e3c7823 */ /* 0x000fe2000000013b */
[----:B------:R3:W-:Y:S01]  /*16660*/  MUFU.EX2 R55, R36 ;  /* 0x0000002400377308 */ /* 0x0007e20000000800 */
[----:B------:R-:W-:Y:S01]  /*16670*/  FADD R56, R58, -12583039 ;  /* 0xcb40007f3a387421 */ /* 0x000fe20000000000 */
[----:B------:R-:W-:Y:S01]  /*16680*/  FFMA.SAT R65, -R35, R0, 0.5 ;  /* 0x3f00000023417423 */ /* 0x000fe20000002100 */
[----:B------:R-:W-:Y:S02]  /*16690*/  SHF.L.U32 R39, R39, 0x17, RZ ;  /* 0x0000001727277819 */ /* 0x000fe400000006ff */
[----:B------:R-:W-:Y:S01]  /*166a0*/  SHF.L.U32 R3, R3, 0x17, RZ ;  /* 0x0000001703037819 */ /* 0x000fe200000006ff */
[----:B------:R-:W-:Y:S01]  /*166b0*/  FFMA.RM R62, R65, R2, 12582913 ;  /* 0x4b400001413e7423 */ /* 0x000fe20000004002 */
[----:B------:R-:W-:Y:S01]  /*166c0*/  FFMA R56, -R31, 1.4426950216293334961, -R56 ;  /* 0x3fb8aa3b1f387823 */ /* 0x000fe20000000938 */
[----:B------:R-:W4:Y:S01]  /*166d0*/  MUFU.EX2 R46, R46 ;  /* 0x0000002e002e7308 */ /* 0x000f220000000800 */
[----:B---3--:R-:W-:Y:S01]  /*166e0*/  FFMA R36, R16, R54, R53 ;  /* 0x0000003610247223 */ /* 0x008fe20000000035 */
[----:B------:R-:W-:Y:S01]  /*166f0*/  FFMA.RM R54, R61, R2, 12582913 ;  /* 0x4b4000013d367423 */ /* 0x000fe20000004002 */
[----:B------:R-:W-:Y:S01]  /*16700*/  FFMA.SAT R53, -R33, R0, 0.5 ;  /* 0x3f00000021357423 */ /* 0x000fe20000002100 */
[----:B--2---:R-:W-:Y:S01]  /*16710*/  FFMA R48, R39, R48, 1 ;  /* 0x3f80000027307423 */ /* 0x004fe20000000030 */
[----:B------:R-:W-:Y:S01]  /*16720*/  FFMA.SAT R67, -R36, R0, 0.5 ;  /* 0x3f00000024437423 */ /* 0x000fe20000002100 */
[----:B------:R-:W-:Y:S01]  /*16730*/  FADD R59, R54, -12583039 ;  /* 0xcb40007f363b7421 */ /* 0x000fe20000000000 */
[-C--:B------:R-:W-:Y:S01]  /*16740*/  FFMA.RM R53, R53, R2.reuse, 12582913 ;  /* 0x4b40000135357423 */ /* 0x080fe20000004002 */
[----:B------:R-:W2:Y:S01]  /*16750*/  MUFU.EX2 R50, R50 ;  /* 0x0000003200327308 */ /* 0x000ea20000000800 */
[----:B------:R-:W-:Y:S01]  /*16760*/  SHF.L.U32 R0, R37, 0x17, RZ ;  /* 0x0000001725007819 */ /* 0x000fe200000006ff */
[----:B------:R-:W-:Y:S01]  /*16770*/  FFMA R61, -R32, 1.4426950216293334961, -R59 ;  /* 0x3fb8aa3b203d7823 */ /* 0x000fe2000000093b */
[-C--:B------:R-:W-:Y:S01]  /*16780*/  FFMA.RM R59, R63, R2.reuse, 12582913 ;  /* 0x4b4000013f3b7423 */ /* 0x080fe20000004002 */
[----:B------:R-:W-:Y:S01]  /*16790*/  FADD R64, R53, -12583039 ;  /* 0xcb40007f35407421 */ /* 0x000fe20000000000 */
[----:B------:R-:W-:Y:S01]  /*167a0*/  FFMA.RM R2, R67, R2, 12582913 ;  /* 0x4b40000143027423 */ /* 0x000fe20000004002 */
[----:B-1----:R-:W-:Y:S01]  /*167b0*/  FFMA R0, R0, R41, 1 ;  /* 0x3f80000000007423 */ /* 0x002fe20000000029 */
[----:B------:R-:W-:Y:S01]  /*167c0*/  FADD R37, R59, -12583039 ;  /* 0xcb40007f3b257421 */ /* 0x000fe20000000000 */
[----:B------:R-:W1:Y:S01]  /*167d0*/  MUFU.EX2 R47, R47 ;  /* 0x0000002f002f7308 */ /* 0x000e620000000800 */
[----:B------:R-:W-:Y:S01]  /*167e0*/  FFMA R64, -R33, 1.4426950216293334961, -R64 ;  /* 0x3fb8aa3b21407823 */ /* 0x000fe20000000940 */
[----:B----4-:R-:W-:Y:S01]  /*167f0*/  FFMA R46, R3, R46, 1 ;  /* 0x3f800000032e7423 */ /* 0x010fe2000000002e */
[----:B------:R-:W-:Y:S01]  /*16800*/  FFMA R37, -R34, 1.4426950216293334961, -R37 ;  /* 0x3fb8aa3b22257823 */ /* 0x000fe20000000925 */
[----:B------:R-:W-:Y:S01]  /*16810*/  FADD R39, R2, -12583039 ;  /* 0xcb40007f02277421 */ /* 0x000fe20000000000 */
[----:B------:R-:W-:Y:S01]  /*16820*/  FFMA R41, -R33, 1.925963033500011079e-08, R64 ;  /* 0x32a5706021297823 */ /* 0x000fe20000000140 */
[----:B------:R-:W-:Y:S01]  /*16830*/  FADD R64, R62, -12583039 ;  /* 0xcb40007f3e407421 */ /* 0x000fe20000000000 */
[----:B------:R-:W-:Y:S01]  /*16840*/  FFMA R3, -R34, 1.925963033500011079e-08, R37 ;  /* 0x32a5706022037823 */ /* 0x000fe20000000125 */
[----:B------:R-:W3:Y:S01]  /*16850*/  MUFU.EX2 R49, R49 ;  /* 0x0000003100317308 */ /* 0x000ee20000000800 */
[----:B------:R-:W-:Y:S01]  /*16860*/  FFMA R56, -R31, 1.925963033500011079e-08, R56 ;  /* 0x32a570601f387823 */ /* 0x000fe20000000138 */
[----:B------:R-:W-:Y:S01]  /*16870*/  SHF.L.U32 R37, R42, 0x17, RZ ;  /* 0x000000172a257819 */ /* 0x000fe200000006ff */
[----:B------:R-:W-:Y:S01]  /*16880*/  FFMA R64, -R35, 1.4426950216293334961, -R64 ;  /* 0x3fb8aa3b23407823 */ /* 0x000fe20000000940 */
[----:B------:R-:W-:Y:S01]  /*16890*/  FFMA R39, -R36, 1.4426950216293334961, -R39 ;  /* 0x3fb8aa3b24277823 */ /* 0x000fe20000000927 */
[----:B------:R-:W-:Y:S01]  /*168a0*/  SHF.L.U32 R38, R38, 0x17, RZ ;  /* 0x0000001726267819 */ /* 0x000fe200000006ff */
[----:B------:R-:W-:Y:S01]  /*168b0*/  FFMA R61, -R32, 1.925963033500011079e-08, R61 ;  /* 0x32a57060203d7823 */ /* 0x000fe2000000013d */
[----:B------:R-:W-:Y:S01]  /*168c0*/  SHF.L.U32 R40, R40, 0x17, RZ ;  /* 0x0000001728287819 */ /* 0x000fe200000006ff */
[----:B------:R-:W4:Y:S01]  /*168d0*/  MUFU.EX2 R51, R51 ;  /* 0x0000003300337308 */ /* 0x000f220000000800 */
[----:B--2---:R-:W-:Y:S01]  /*168e0*/  FFMA R50, R37, R50, 1 ;  /* 0x3f80000025327423 */ /* 0x004fe20000000032 */
[----:B------:R-:W-:Y:S01]  /*168f0*/  FFMA R64, -R35, 1.925963033500011079e-08, R64 ;  /* 0x32a5706023407823 */ /* 0x000fe20000000140 */
[----:B------:R-:W-:Y:S01]  /*16900*/  FFMA R63, -R36, 1.925963033500011079e-08, R39 ;  /* 0x32a57060243f7823 */ /* 0x000fe20000000127 */
[----:B------:R-:W-:Y:S01]  /*16910*/  IADD3 R37, R0, 0x1800000, RZ ;  /* 0x0180000000257810 */ /* 0x000fe20007ffe0ff */
[----:B-1----:R-:W-:Y:S01]  /*16920*/  FFMA R47, R38, R47, 1 ;  /* 0x3f800000262f7423 */ /* 0x002fe2000000002f */
[----:B------:R-:W-:-:S02]  /*16930*/  SHF.L.U32 R38, R43, 0x17, RZ ;  /* 0x000000172b267819 */ /* 0x000fc400000006ff */
[----:B------:R-:W1:Y:S01]  /*16940*/  MUFU.EX2 R57, R57 ;  /* 0x0000003900397308 */ /* 0x000e620000000800 */
[----:B---3--:R-:W-:Y:S01]  /*16950*/  FFMA R49, R40, R49, 1 ;  /* 0x3f80000028317423 */ /* 0x008fe20000000031 */
[----:B------:R-:W-:Y:S02]  /*16960*/  LOP3.LUT R40, R37, 0x7f800000, RZ, 0xc0, !PT ;  /* 0x7f80000025287812 */ /* 0x000fe400078ec0ff */
[----:B------:R-:W-:Y:S02]  /*16970*/  SHF.L.U32 R44, R44, 0x17, RZ ;  /* 0x000000172c2c7819 */ /* 0x000fe400000006ff */
[----:B------:R-:W-:Y:S02]  /*16980*/  ISETP.GT.U32.AND P2, PT, R40, 0x1ffffff, PT ;  /* 0x01ffffff2800780c */ /* 0x000fe40003f44070 */
[----:B------:R-:W2:Y:S01]  /*16990*/  MUFU.EX2 R60, R60 ;  /* 0x0000003c003c7308 */ /* 0x000ea20000000800 */
[----:B----4-:R-:W-:Y:S01]  /*169a0*/  FFMA R51, R38, R51, 1 ;  /* 0x3f80000026337423 */ /* 0x010fe20000000033 */
[----:B------:R-:W-:-:S02]  /*169b0*/  SHF.L.U32 R38, R45, 0x17, RZ ;  /* 0x000000172d267819 */ /* 0x000fc400000006ff */
[----:B------:R-:W-:Y:S01]  /*169c0*/  SHF.L.U32 R39, R52, 0x17, RZ ;  /* 0x0000001734277819 */ /* 0x000fe200000006ff */
[----:B------:R-:W-:Y:S01]  /*169d0*/  FFMA R52, R44, R55, 1 ;  /* 0x3f8000002c347423 */ /* 0x000fe20000000037 */
[----:B------:R-:W-:Y:S02]  /*169e0*/  SHF.L.U32 R43, R58, 0x17, RZ ;  /* 0x000000173a2b7819 */ /* 0x000fe400000006ff */
[----:B------:R-:W3:Y:S01]  /*169f0*/  MUFU.EX2 R56, R56 ;  /* 0x0000003800387308 */ /* 0x000ee20000000800 */
[----:B-1----:R-:W-:Y:S01]  /*16a00*/  FFMA R37, R38, R57, 1 ;  /* 0x3f80000026257423 */ /* 0x002fe20000000039 */
[----:B------:R-:W-:Y:S02]  /*16a10*/  SHF.L.U32 R42, R53, 0x17, RZ ;  /* 0x00000017352a7819 */ /* 0x000fe400000006ff */
[----:B------:R-:W-:Y:S02]  /*16a20*/  SHF.L.U32 R44, R59, 0x17, RZ ;  /* 0x000000173b2c7819 */ /* 0x000fe400000006ff */
[----:B------:R-:W-:-:S02]  /*16a30*/  SHF.L.U32 R40, R54, 0x17, RZ ;  /* 0x0000001736287819 */ /* 0x000fc400000006ff */
[----:B------:R-:W1:Y:S01]  /*16a40*/  MUFU.EX2 R41, R41 ;  /* 0x0000002900297308 */ /* 0x000e620000000800 */
[----:B--2---:R-:W-:Y:S01]  /*16a50*/  FFMA R38, R39, R60, 1 ;  /* 0x3f80000027267423 */ /* 0x004fe2000000003c */
[----:B------:R-:W-:-:S06]  /*16a60*/  SHF.L.U32 R2, R2, 0x17, RZ ;  /* 0x0000001702027819 */ /* 0x000fcc00000006ff */
[----:B------:R-:W2:Y:S01]  /*16a70*/  MUFU.EX2 R3, R3 ;  /* 0x0000000300037308 */ /* 0x000ea20000000800 */
[----:B---3--:R-:W-:Y:S01]  /*16a80*/  FFMA R39, R43, R56, 1 ;  /* 0x3f8000002b277423 */ /* 0x008fe20000000038 */
[----:B------:R-:W-:-:S06]  /*16a90*/  SHF.L.U32 R43, R62, 0x17, RZ ;  /* 0x000000173e2b7819 */ /* 0x000fcc00000006ff */
[----:B------:R-:W3:Y:S01]  /*16aa0*/  MUFU.EX2 R61, R61 ;  /* 0x0000003d003d7308 */ /* 0x000ee20000000800 */
[----:B-1----:R-:W-:-:S07]  /*16ab0*/  FFMA R41, R42, R41, 1 ;  /* 0x3f8000002a297423 */ /* 0x002fce0000000029 */
[----:B------:R-:W1:Y:S01]  /*16ac0*/  MUFU.EX2 R64, R64 ;  /* 0x0000004000407308 */ /* 0x000e620000000800 */
[----:B--2---:R-:W-:-:S07]  /*16ad0*/  FFMA R42, R44, R3, 1 ;  /* 0x3f8000002c2a7423 */ /* 0x004fce0000000003 */
[----:B------:R-:W2:Y:S01]  /*16ae0*/  MUFU.EX2 R63, R63 ;  /* 0x0000003f003f7308 */ /* 0x000ea20000000800 */
[----:B---3--:R-:W-:Y:S01]  /*16af0*/  FFMA R40, R40, R61, 1 ;  /* 0x3f80000028287423 */ /* 0x008fe2000000003d */
[----:B-1----:R-:W-:Y:S01]  /*16b00*/  FFMA R43, R43, R64, 1 ;  /* 0x3f8000002b2b7423 */ /* 0x002fe20000000040 */
[----:B--2---:R-:W-:Y:S01]  /*16b10*/  FFMA R44, R2, R63, 1 ;  /* 0x3f800000022c7423 */ /* 0x004fe2000000003f */
[----:B------:R-:W-:Y:S06]  /*16b20*/  @P2 BRA `(.L_x_406) ;  /* 0x0000000000102947 */ /* 0x000fec0003800000 */
[----:B------:R-:W-:-:S07]  /*16b30*/  MOV R2, 0x16b50 ;  /* 0x00016b5000027802 */ /* 0x000fce0000000f00 */
[----:B------:R-:W-:Y:S05]  /*16b40*/  CALL.REL.NOINC `($__internal_0_$__cuda_sm20_rcp_rn_f32_slowpath) ;  /* 0x0000018000bc7944 */ /* 0x000fea0003c00000 */
[----:B------:R-:W-:Y:S01]  /*16b50*/  MOV R45, R0 ;  /* 0x00000000002d7202 */ /* 0x000fe20000000f00 */
[----:B------:R-:W-:Y:S06]  /*16b60*/  BRA `(.L_x_407) ;  /* 0x0000000000107947 */ /* 0x000fec0003800000 */
.L_x_406:
[----:B------:R-:W1:Y:S02]  /*16b70*/  MUFU.RCP R45, R0 ;  /* 0x00000000002d7308 */ /* 0x000e640000001000 */
[----:B-1----:R-:W-:-:S04]  /*16b80*/  FFMA R2, R0, R45, -1 ;  /* 0xbf80000000027423 */ /* 0x002fc8000000002d */
[----:B------:R-:W-:-:S04]  /*16b90*/  FADD.FTZ R2, -R2, -RZ ;  /* 0x800000ff02027221 */ /* 0x000fc80000010100 */
[----:B------:R-:W-:-:S07]  /*16ba0*/  FFMA R45, R45, R2, R45 ;  /* 0x000000022d2d7223 */ /* 0x000fce000000002d */
.L_x_407:
[----:B------:R-:W-:Y:S05]  /*16bb0*/  BSYNC B1 ;  /* 0x0000000000017941 */ /* 0x000fea0003800000 */
.L_x_405:
        /* <DEDUP_REMOVED lines=10> */
.L_x_409:
[----:B------:R-:W1:Y:S02]  /*16c60*/  MUFU.RCP R3, R46 ;  /* 0x0000002e00037308 */ /* 0x000e640000001000 */
[----:B-1----:R-:W-:-:S04]  /*16c70*/  FFMA R0, R46, R3, -1 ;  /* 0xbf8000002e007423 */ /* 0x002fc80000000003 */
[----:B------:R-:W-:-:S04]  /*16c80*/  FADD.FTZ R0, -R0, -RZ ;  /* 0x800000ff00007221 */ /* 0x000fc80000010100 */
[----:B------:R-:W-:-:S07]  /*16c90*/  FFMA R46, R3, R0, R3 ;  /* 0x00000000032e7223 */ /* 0x000fce0000000003 */
.L_x_410:
[----:B------:R-:W-:Y:S05]  /*16ca0*/  BSYNC B1 ;  /* 0x0000000000017941 */ /* 0x000fea0003800000 */
.L_x_408:
        /* <DEDUP_REMOVED lines=10> */
.L_x_412:
[----:B------:R-:W1:Y:S02]  /*16d50*/  MUFU.RCP R0, R47 ;  /* 0x0000002f00007308 */ /* 0x000e640000001000 */
[----:B-1----:R-:W-:-:S04]  /*16d60*/  FFMA R2, R47, R0, -1 ;  /* 0xbf8000002f027423 */ /* 0x002fc80000000000 */
[----:B------:R-:W-:-:S04]  /*16d70*/  FADD.FTZ R3, -R2, -RZ ;  /* 0x800000ff02037221 */ /* 0x000fc80000010100 */
[----:B------:R-:W-:-:S07]  /*16d80*/  FFMA R47, R0, R3, R0 ;  /* 0x00000003002f7223 */ /* 0x000fce0000000000 */
.L_x_413:
[----:B------:R-:W-:Y:S05]  /*16d90*/  BSYNC B1 ;  /* 0x0000000000017941 */ /* 0x000fea0003800000 */
.L_x_411:
        /* <DEDUP_REMOVED lines=10> */
.L_x_415:
[----:B------:R-:W1:Y:S02]  /*16e40*/  MUFU.RCP R3, R48 ;  /* 0x0000003000037308 */ /* 0x000e640000001000 */
[----:B-1----:R-:W-:-:S04]  /*16e50*/  FFMA R0, R48, R3, -1 ;  /* 0xbf80000030007423 */ /* 0x002fc80000000003 */
[----:B------:R-:W-:-:S04]  /*16e60*/  FADD.FTZ R0, -R0, -RZ ;  /* 0x800000ff00007221 */ /* 0x000fc80000010100 */
[----:B------:R-:W-:-:S07]  /*16e70*/  FFMA R48, R3, R0, R3 ;  /* 0x0000000003307223 */ /* 0x000fce0000000003 */
.L_x_416:
[----:B------:R-:W-:Y:S05]  /*16e80*/  BSYNC B1 ;  /* 0x0000000000017941 */ /* 0x000fea0003800000 */
.L_x_414:
        /* <DEDUP_REMOVED lines=10> */
.L_x_418:
[----:B------:R-:W1:Y:S02]  /*16f30*/  MUFU.RCP R0, R49 ;  /* 0x0000003100007308 */ /* 0x000e640000001000 */
[----:B-1----:R-:W-:-:S04]  /*16f40*/  FFMA R2, R49, R0, -1 ;  /* 0xbf80000031027423 */ /* 0x002fc80000000000 */
[----:B------:R-:W-:-:S04]  /*16f50*/  FADD.FTZ R3, -R2, -RZ ;  /* 0x800000ff02037221 */ /* 0x000fc80000010100 */
[----:B------:R-:W-:-:S07]  /*16f60*/  FFMA R49, R0, R3, R0 ;  /* 0x0000000300317223 */ /* 0x000fce0000000000 */
.L_x_419:
[----:B------:R-:W-:Y:S05]  /*16f70*/  BSYNC B1 ;  /* 0x0000000000017941 */ /* 0x000fea0003800000 */
.L_x_417:
        /* <DEDUP_REMOVED lines=10> */
.L_x_421:
[----:B------:R-:W1:Y:S02]  /*17020*/  MUFU.RCP R3, R50 ;  /* 0x0000003200037308 */ /* 0x000e640000001000 */
[----:B-1----:R-:W-:-:S04]  /*17030*/  FFMA R0, R50, R3, -1 ;  /* 0xbf80000032007423 */ /* 0x002fc80000000003 */
[----:B------:R-:W-:-:S04]  /*17040*/  FADD.FTZ R0, -R0, -RZ ;  /* 0x800000ff00007221 */ /* 0x000fc80000010100 */
[----:B------:R-:W-:-:S07]  /*17050*/  FFMA R50, R3, R0, R3 ;  /* 0x0000000003327223 */ /* 0x000fce0000000003 */
.L_x_422:
[----:B------:R-:W-:Y:S05]  /*17060*/  BSYNC B1 ;  /* 0x0000000000017941 */ /* 0x000fea0003800000 */
.L_x_420:
        /* <DEDUP_REMOVED lines=10> */
.L_x_424:
[----:B------:R-:W1:Y:S02]  /*17110*/  MUFU.RCP R0, R51 ;  /* 0x0000003300007308 */ /* 0x000e640000001000 */
[----:B-1----:R-:W-:-:S04]  /*17120*/  FFMA R2, R51, R0, -1 ;  /* 0xbf80000033027423 */ /* 0x002fc80000000000 */
[----:B------:R-:W-:-:S04]  /*17130*/  FADD.FTZ R3, -R2, -RZ ;  /* 0x800000ff02037221 */ /* 0x000fc80000010100 */
[----:B------:R-:W-:-:S07]  /*17140*/  FFMA R51, R0, R3, R0 ;  /* 0x0000000300337223 */ /* 0x000fce0000000000 */
.L_x_425:
[----:B------:R-:W-:Y:S05]  /*17150*/  BSYNC B1 ;  /* 0x0000000000017941 */ /* 0x000fea0003800000 */
.L_x_423:
        /* <DEDUP_REMOVED lines=10> */
.L_x_427:
[----:B------:R-:W1:Y:S02]  /*17200*/  MUFU.RCP R3, R52 ;  /* 0x0000003400037308 */ /* 0x000e640000001000 */
[----:B-1----:R-:W-:-:S04]  /*17210*/  FFMA R0, R52, R3, -1 ;  /* 0xbf80000034007423 */ /* 0x002fc80000000003 */
[----:B------:R-:W-:-:S04]  /*17220*/  FADD.FTZ R0, -R0, -RZ ;  /* 0x800000ff00007221 */ /* 0x000fc80000010100 */
[----:B------:R-:W-:-:S07]  /*17230*/  FFMA R52, R3, R0, R3 ;  /* 0x0000000003347223 */ /* 0x000fce0000000003 */
.L_x_428:
[----:B------:R-:W-:Y:S05]  /*17240*/  BSYNC B1 ;  /* 0x0000000000017941 */ /* 0x000fea0003800000 */
.L_x_426:
        /* <DEDUP_REMOVED lines=10> */
.L_x_430:
[----:B------:R-:W1:Y:S02]  /*172f0*/  MUFU.RCP R0, R37 ;  /* 0x0000002500007308 */ /* 0x000e640000001000 */
[----:B-1----:R-:W-:-:S04]  /*17300*/  FFMA R2, R37, R0, -1 ;  /* 0xbf80000025027423 */ /* 0x002fc80000000000 */
[----:B------:R-:W-:-:S04]  /*17310*/  FADD.FTZ R3, -R2, -RZ ;  /* 0x800000ff02037221 */ /* 0x000fc80000010100 */
[----:B------:R-:W-:-:S07]  /*17320*/  FFMA R37, R0, R3, R0 ;  /* 0x0000000300257223 */ /* 0x000fce0000000000 */
.L_x_431:
[----:B------:R-:W-:Y:S05]  /*17330*/  BSYNC B1 ;  /* 0x0000000000017941 */ /* 0x000fea0003800000 */
.L_x_429:
        /* <DEDUP_REMOVED lines=10> */
.L_x_433:
[----:B------:R-:W1:Y:S02]  /*173e0*/  MUFU.RCP R3, R38 ;  /* 0x0000002600037308 */ /* 0x000e640000001000 */
[----:B-1----:R-:W-:-:S04]  /*173f0*/  FFMA R0, R38, R3, -1 ;  /* 0xbf80000026007423 */ /* 0x002fc80000000003 */
[----:B------:R-:W-:-:S04]  /*17400*/  FADD.FTZ R0, -R0, -RZ ;  /* 0x800000ff00007221 */ /* 0x000fc80000010100 */
[----:B------:R-:W-:-:S07]  /*17410*/  FFMA R38, R3, R0, R3 ;  /* 0x0000000003267223 */ /* 0x000fce0000000003 */
.L_x_434:
[----:B------:R-:W-:Y:S05]  /*17420*/  BSYNC B1 ;  /* 0x0000000000017941 */ /* 0x000fea0003800000 */
.L_x_432:
        /* <DEDUP_REMOVED lines=10> */
.L_x_436:
[----:B------:R-:W1:Y:S02]  /*174d0*/  MUFU.RCP R0, R39 ;  /* 0x0000002700007308 */ /* 0x000e640000001000 */
[----:B-1----:R-:W-:-:S04]  /*174e0*/  FFMA R2, R39, R0, -1 ;  /* 0xbf80000027027423 */ /* 0x002fc80000000000 */
[----:B------:R-:W-:-:S04]  /*174f0*/  FADD.FTZ R3, -R2, -RZ ;  /* 0x800000ff02037221 */ /* 0x000fc80000010100 */
[----:B------:R-:W-:-:S07]  /*17500*/  FFMA R39, R0, R3, R0 ;  /* 0x0000000300277223 */ /* 0x000fce0000000000 */
.L_x_437:
[----:B------:R-:W-:Y:S05]  /*17510*/  BSYNC B1 ;  /* 0x0000000000017941 */ /* 0x000fea0003800000 */
.L_x_435:
        /* <DEDUP_REMOVED lines=10> */
.L_x_439:
[----:B------:R-:W1:Y:S02]  /*175c0*/  MUFU.RCP R3, R40 ;  /* 0x0000002800037308 */ /* 0x000e640000001000 */
[----:B-1----:R-:W-:-:S04]  /*175d0*/  FFMA R0, R40, R3, -1 ;  /* 0xbf80000028007423 */ /* 0x002fc80000000003 */
[----:B------:R-:W-:-:S04]  /*175e0*/  FADD.FTZ R0, -R0, -RZ ;  /* 0x800000ff00007221 */ /* 0x000fc80000010100 */
[----:B------:R-:W-:-:S07]  /*175f0*/  FFMA R40, R3, R0, R3 ;  /* 0x0000000003287223 */ /* 0x000fce0000000003 */
.L_x_440:
[----:B------:R-:W-:Y:S05]  /*17600*/  BSYNC B1 ;  /* 0x0000000000017941 */ /* 0x000fea0003800000 */
.L_x_438:
        /* <DEDUP_REMOVED lines=10> */
.L_x_442:
[----:B------:R-:W1:Y:S02]  /*176b0*/  MUFU.RCP R0, R41 ;  /* 0x0000002900007308 */ /* 0x000e640000001000 */
[----:B-1----:R-:W-:-:S04]  /*176c0*/  FFMA R2, R41, R0, -1 ;  /* 0xbf80000029027423 */ /* 0x002fc80000000000 */
[----:B------:R-:W-:-:S04]  /*176d0*/  FADD.FTZ R3, -R2, -RZ ;  /* 0x800000ff02037221 */ /* 0x000fc80000010100 */
[----:B------:R-:W-:-:S07]  /*176e0*/  FFMA R41, R0, R3, R0 ;  /* 0x0000000300297223 */ /* 0x000fce0000000000 */
.L_x_443:
[----:B------:R-:W-:Y:S05]  /*176f0*/  BSYNC B1 ;  /* 0x0000000000017941 */ /* 0x000fea0003800000 */
.L_x_441:
        /* <DEDUP_REMOVED lines=10> */
.L_x_445:
[----:B------:R-:W1:Y:S02]  /*177a0*/  MUFU.RCP R3, R42 ;  /* 0x0000002a00037308 */ /* 0x000e640000001000 */
[----:B-1----:R-:W-:-:S04]  /*177b0*/  FFMA R0, R42, R3, -1 ;  /* 0xbf8000002a007423 */ /* 0x002fc80000000003 */
[----:B------:R-:W-:-:S04]  /*177c0*/  FADD.FTZ R0, -R0, -RZ ;  /* 0x800000ff00007221 */ /* 0x000fc80000010100 */
[----:B------:R-:W-:-:S07]  /*177d0*/  FFMA R42, R3, R0, R3 ;  /* 0x00000000032a7223 */ /* 0x000fce0000000003 */
.L_x_446:
[----:B------:R-:W-:Y:S05]  /*177e0*/  BSYNC B1 ;  /* 0x0000000000017941 */ /* 0x000fea0003800000 */
.L_x_444:
        /* <DEDUP_REMOVED lines=10> */
.L_x_448:
[----:B------:R-:W1:Y:S02]  /*17890*/  MUFU.RCP R0, R43 ;  /* 0x0000002b00007308 */ /* 0x000e640000001000 */
[----:B-1----:R-:W-:-:S04]  /*178a0*/  FFMA R2, R43, R0, -1 ;  /* 0xbf8000002b027423 */ /* 0x002fc80000000000 */
[----:B------:R-:W-:-:S04]  /*178b0*/  FADD.FTZ R3, -R2, -RZ ;  /* 0x800000ff02037221 */ /* 0x000fc80000010100 */
[----:B------:R-:W-:-:S07]  /*178c0*/  FFMA R43, R0, R3, R0 ;  /* 0x00000003002b7223 */ /* 0x000fce0000000000 */
.L_x_449:
[----:B------:R-:W-:Y:S05]  /*178d0*/  BSYNC B1 ;  /* 0x0000000000017941 */ /* 0x000fea0003800000 */
.L_x_447:
        /* <DEDUP_REMOVED lines=9> */
.L_x_451:
[----:B------:R-:W1:Y:S02]  /*17970*/  MUFU.RCP R3, R44 ;  /* 0x0000002c00037308 */ /* 0x000e640000001000 */
[----:B-1----:R-:W-:-:S04]  /*17980*/  FFMA R0, R44, R3, -1 ;  /* 0xbf8000002c007423 */ /* 0x002fc80000000003 */
[----:B------:R-:W-:-:S04]  /*17990*/  FADD.FTZ R0, -R0, -RZ ;  /* 0x800000ff00007221 */ /* 0x000fc80000010100 */
[----:B------:R-:W-:-:S07]  /*179a0*/  FFMA R0, R3, R0, R3 ;  /* 0x0000000003007223 */ /* 0x000fce0000000003 */
.L_x_452:
[----:B------:R-:W-:Y:S05]  /*179b0*/  BSYNC B1 ;  /* 0x0000000000017941 */ /* 0x000fea0003800000 */
.L_x_450:
        /* <DEDUP_REMOVED lines=45> */
.L_x_454:
[----:B------:R-:W-:Y:S05]  /*17c90*/  BSYNC B0 ;  /* 0x0000000000007941 */ /* 0x000fea0003800000 */
.L_x_453:
[----:B------:R-:W-:Y:S06]  /*17ca0*/  BAR.SYNC.DEFER_BLOCKING 0x1, 0x100 ;  /* 0x0044000000007b1d */ /* 0x000fec0000010000 */
[----:B------:R-:W-:Y:S04]  /*17cb0*/  BSSY B0, `(.L_x_455) ;  /* 0x000000a000007945 */ /* 0x000fe80003800000 */
[----:B------:R-:W-:Y:S05]  /*17cc0*/  @P0 BRA `(.L_x_456) ;  /* 0x0000000000200947 */ /* 0x000fea0003800000 */
[----:B------:R-:W-:-:S06]  /*17cd0*/  UISETP.NE.AND UP0, UPT, UR43, 0x3, UPT ;  /* 0x000000032b00788c */ /* 0x000fcc000bf05270 */
[----:B------:R-:W-:-:S13]  /*17ce0*/  PLOP3.LUT P2, PT, PT, PT, UP0, 0x80, 0x0 ;  /* 0x000000000000781c */ /* 0x000fda0003f4f008 */
[----:B------:R-:W-:Y:S05]  /*17cf0*/  @!P2 BRA `(.L_x_457) ;  /* 0x000000000004a947 */ /* 0x000fea0003800000 */
[----:B------:R-:W-:Y:S01]  /*17d00*/  BPT.TRAP 0x1 ;  /* 0x000000040000795c */ /* 0x000fe20000300000 */
.L_x_457:
[----:B------:R-:W-:-:S04]  /*17d10*/  ULEA UR4, UR8, UR46, 0x3 ;  /* 0x0000002e08047291 */ /* 0x000fc8000f8e183f */
[----:B------:R-:W-:-:S04]  /*17d20*/  UIADD3 UR4, UR4, 0x50, URZ ;  /* 0x0000005004047890 */ /* 0x000fc8000fffe03f */
[----:B------:R-:W-:-:S09]  /*17d30*/  UPRMT UR4, UR47, 0x654, UR4 ;  /* 0x000006542f047896 */ /* 0x000fd20008000004 */
[----:B------:R-:W-:Y:S03]  /*17d40*/  SYNCS.ARRIVE.TRANS64.RED.A1T0 RZ, [UR4], RZ ;  /* 0x000000ffffff79a7 */ /* 0x000fe60008100404 */
.L_x_456:
[----:B------:R-:W-:Y:S05]  /*17d50*/  BSYNC B0 ;  /* 0x0000000000007941 */ /* 0x000fea0003800000 */
.L_x_455:
        /* <DEDUP_REMOVED lines=9> */
.L_x_460:
[C---:B------:R-:W-:Y:S01]  /*17df0*/  LEA R0, R12.reuse, UR46, 0x3 ;  /* 0x0000002e0c007c11 */ /* 0x040fe2000f8e18ff */
[----:B------:R-:W-:Y:S01]  /*17e00*/  BSSY B1, `(.L_x_461) ;  /* 0x0000006000017945 */ /* 0x000fe20003800000 */
[----:B------:R-:W-:Y:S02]  /*17e10*/  SHF.L.U32 R3, R13, 0x1f, RZ ;  /* 0x0000001f0d037819 */ /* 0x000fe400000006ff */
[----:B-1----:R-:W-:Y:S02]  /*17e20*/  @!P1 LEA R21, R12, R15, 0xd ;  /* 0x0000000f0c159211 */ /* 0x002fe400078e68ff */
[----:B------:R-:W1:Y:S02]  /*17e30*/  SYNCS.PHASECHK.TRANS64.TRYWAIT P2, [R0+URZ+0x30], R3 ;  /* 0x00003003000075a7 */ /* 0x000e64000804017f */
[----:B------:R-:W-:Y:S01]  /*17e40*/  @!P1 LEA R2, R18, R21, 0x1 ;  /* 0x0000001512029211 */ /* 0x000fe200078e08ff */
[----:B-1----:R-:W-:Y:S06]  /*17e50*/  @!P2 BRA `(.L_x_462) ;  /* 0x0000016000f4a947 */ /* 0x002fec0003800000 */
.L_x_1134:
[----:B------:R-:W-:Y:S05]  /*17e60*/  BSYNC B1 ;  /* 0x0000000000017941 */ /* 0x000fea0003800000 */
.L_x_461:
        /* <DEDUP_REMOVED lines=8> */
.L_x_459:
[----:B------:R-:W-:Y:S05]  /*17ef0*/  BSYNC B0 ;  /* 0x0000000000007941 */ /* 0x000fea0003800000 */
.L_x_458:
[--C-:B-1-3--:R-:W-:Y:S02]  /*17f00*/  HADD2.F32 R20, -RZ, R8.reuse.H0_H0 ;  /* 0x20000008ff147230 */ /* 0x10afe40000004100 */
[C---:B------:R-:W-:Y:S01]  /*17f10*/  FMUL R3, R17.reuse, R72 ;  /* 0x0000004811037220 */ /* 0x040fe20000400000 */
[----:B------:R-:W-:Y:S02]  /*17f20*/  HADD2.F32 R0, -RZ, R8.H1_H1 ;  /* 0x30000008ff007230 */ /* 0x000fe40000004100 */
[C---:B------:R-:W-:Y:S01]  /*17f30*/  FMUL R21, R17.reuse, R73 ;  /* 0x0000004911157220 */ /* 0x040fe20000400000 */
[--C-:B------:R-:W-:Y:S02]  /*17f40*/  HADD2.F32 R22, -RZ, R9.reuse.H0_H0 ;  /* 0x20000009ff167230 */ /* 0x100fe40000004100 */
[----:B------:R-:W-:Y:S01]  /*17f50*/  FFMA R20, R16, R20, R3 ;  /* 0x0000001410147223 */ /* 0x000fe20000000003 */
[----:B------:R-:W-:Y:S02]  /*17f60*/  HADD2.F32 R24, -RZ, R10.H0_H0 ;  /* 0x2000000aff187230 */ /* 0x000fe40000004100 */
[----:B------:R-:W-:Y:S01]  /*17f70*/  FMUL R23, R17, R74 ;  /* 0x0000004a11177220 */ /* 0x000fe20000400000 */
[----:B------:R-:W-:-:S02]  /*17f80*/  HADD2.F32 R2, -RZ, R9.H1_H1 ;  /* 0x30000009ff027230 */ /* 0x000fc40000004100 */
[C---:B------:R-:W-:Y:S01]  /*17f90*/  FMUL R3, R17.reuse, R76 ;  /* 0x0000004c11037220 */ /* 0x040fe20000400000 */
[--C-:B------:R-:W-:Y:S02]  /*17fa0*/  HADD2.F32 R26, -RZ, R11.reuse.H0_H0 ;  /* 0x2000000bff1a7230 */ /* 0x100fe40000004100 */
[C---:B------:R-:W-:Y:S01]  /*17fb0*/  FMUL R75, R17.reuse, R75 ;  /* 0x0000004b114b7220 */ /* 0x040fe20000400000 */
[C---:B------:R-:W-:Y:S01]  /*17fc0*/  FMUL R27, R17.reuse, R78 ;  /* 0x0000004e111b7220 */ /* 0x040fe20000400000 */
[C---:B------:R-:W-:Y:S01]  /*17fd0*/  FFMA R21, R16.reuse, R0, R21 ;  /* 0x0000000010157223 */ /* 0x040fe20000000015 */
[C---:B------:R-:W-:Y:S01]  /*17fe0*/  FFMA R22, R16.reuse, R22, R23 ;  /* 0x0000001610167223 */ /* 0x040fe20000000017 */
[----:B------:R-:W-:Y:S02]  /*17ff0*/  HADD2.F32 R0, -RZ, R10.H1_H1 ;  /* 0x3000000aff007230 */ /* 0x000fe40000004100 */
[C---:B------:R-:W-:Y:S01]  /*18000*/  FFMA R24, R16.reuse, R24, R3 ;  /* 0x0000001810187223 */ /* 0x040fe20000000003 */
[C---:B------:R-:W-:Y:S01]  /*18010*/  FFMA R23, R16.reuse, R2, R75 ;  /* 0x0000000210177223 */ /* 0x040fe2000000004b */
[C---:B------:R-:W-:Y:S01]  /*18020*/  FMUL R25, R17.reuse, R77 ;  /* 0x0000004d11197220 */ /* 0x040fe20000400000 */
[C---:B------:R-:W-:Y:S01]  /*18030*/  FFMA R26, R16.reuse, R26, R27 ;  /* 0x0000001a101a7223 */ /* 0x040fe2000000001b */
[----:B------:R-:W-:Y:S01]  /*18040*/  HADD2.F32 R3, -RZ, R11.H1_H1 ;  /* 0x3000000bff037230 */ /* 0x000fe20000004100 */
[----:B------:R-:W-:Y:S01]  /*18050*/  MOV R2, 0x3bbb989d ;  /* 0x3bbb989d00027802 */ /* 0x000fe20000000f00 */
[----:B------:R-:W-:Y:S01]  /*18060*/  FMUL R27, R17, R79 ;  /* 0x0000004f111b7220 */ /* 0x000fe20000400000 */
[----:B------:R-:W-:Y:S01]  /*18070*/  FFMA R25, R16, R0, R25 ;  /* 0x0000000010197223 */ /* 0x000fe20000000019 */
[----:B------:R-:W-:Y:S01]  /*18080*/  MOV R0, 0x437c0000 ;  /* 0x437c000000007802 */ /* 0x000fe20000000f00 */
[----:B----4-:R-:W-:-:S02]  /*18090*/  HADD2.F32 R30, -RZ, R4.H0_H0 ;  /* 0x20000004ff1e7230 */ /* 0x010fc40000004100 */
[----:B------:R-:W-:Y:S01]  /*180a0*/  FFMA R27, R16, R3, R27 ;  /* 0x00000003101b7223 */ /* 0x000fe2000000001b */
[-C--:B------:R-:W-:Y:S01]  /*180b0*/  FFMA.SAT R3, -R21, R2.reuse, 0.5 ;  /* 0x3f00000015037423 */ /* 0x080fe20000002102 */
[-C--:B------:R-:W-:Y:S01]  /*180c0*/  FFMA.SAT R33, -R22, R2.reuse, 0.5 ;  /* 0x3f00000016217423 */ /* 0x080fe20000002102 */
[----:B------:R-:W-:Y:S01]  /*180d0*/  FFMA.SAT R37, -R20, R2, 0.5 ;  /* 0x3f00000014257423 */ /* 0x000fe20000002102 */
[----:B------:R-:W-:Y:S01]  /*180e0*/  FMUL R29, R17, R80 ;  /* 0x00000050111d7220 */ /* 0x000fe20000400000 */
[-C--:B------:R-:W-:Y:S01]  /*180f0*/  FFMA.RM R3, R3, R0.reuse, 12582913 ;  /* 0x4b40000103037423 */ /* 0x080fe20000004000 */
[-C--:B------:R-:W-:Y:S01]  /*18100*/  FFMA.RM R38, R33, R0.reuse, 12582913 ;  /* 0x4b40000121267423 */ /* 0x080fe20000004000 */
[----:B------:R-:W-:Y:S01]  /*18110*/  FFMA.RM R37, R37, R0, 12582913 ;  /* 0x4b40000125257423 */ /* 0x000fe20000004000 */
[----:B------:R-:W-:Y:S01]  /*18120*/  FFMA.SAT R45, -R25, R2, 0.5 ;  /* 0x3f000000192d7423 */ /* 0x000fe20000002102 */
[----:B------:R-:W-:Y:S01]  /*18130*/  FADD R32, R3, -12583039 ;  /* 0xcb40007f03207421 */ /* 0x000fe20000000000 */
[----:B------:R-:W-:Y:S01]  /*18140*/  FADD R33, R38, -12583039 ;  /* 0xcb40007f26217421 */ /* 0x000fe20000000000 */
[----:B------:R-:W-:-:S02]  /*18150*/  HADD2.F32 R36, -RZ, R5.H1_H1 ;  /* 0x30000005ff247230 */ /* 0x000fc40000004100 */
[----:B------:R-:W-:Y:S01]  /*18160*/  FADD R31, R37, -12583039 ;  /* 0xcb40007f251f7421 */ /* 0x000fe20000000000 */
[C---:B------:R-:W-:Y:S01]  /*18170*/  FFMA R32, -R21.reuse, 1.4426950216293334961, -R32 ;  /* 0x3fb8aa3b15207823 */ /* 0x040fe20000000920 */
[----:B------:R-:W-:Y:S01]  /*18180*/  FFMA R33, -R22, 1.4426950216293334961, -R33 ;  /* 0x3fb8aa3b16217823 */ /* 0x000fe20000000921 */
[----:B------:R-:W-:Y:S01]  /*18190*/  FFMA R29, R16, R30, R29 ;  /* 0x0000001e101d7223 */ /* 0x000fe2000000001d */
[----:B------:R-:W-:Y:S01]  /*181a0*/  FFMA.SAT R41, -R24, R2, 0.5 ;  /* 0x3f00000018297423 */ /* 0x000fe20000002102 */
[----:B------:R-:W-:Y:S01]  /*181b0*/  FFMA R32, -R21, 1.925963033500011079e-08, R32 ;  /* 0x32a5706015207823 */ /* 0x000fe20000000120 */
[----:B------:R-:W-:Y:S01]  /*181c0*/  FMUL R83, R17, R83 ;  /* 0x0000005311537220 */ /* 0x000fe20000400000 */
[----:B------:R-:W-:Y:S02]  /*181d0*/  HADD2.F32 R30, -RZ, R4.H1_H1 ;  /* 0x30000004ff1e7230 */ /* 0x000fe40000004100 */
[----:B------:R-:W-:Y:S01]  /*181e0*/  FFMA R33, -R22, 1.925963033500011079e-08, R33 ;  /* 0x32a5706016217823 */ /* 0x000fe20000000121 */
[----:B------:R-:W-:Y:S01]  /*181f0*/  FFMA.RM R44, R45, R0, 12582913 ;  /* 0x4b4000012d2c7423 */ /* 0x000fe20000004000 */
[----:B------:R-:W-:Y:S01]  /*18200*/  FMUL R81, R17, R81 ;  /* 0x0000005111517220 */ /* 0x000fe20000400000 */
[----:B------:R1:W-:Y:S01]  /*18210*/  MUFU.EX2 R42, R32 ;  /* 0x00000020002a7308 */ /* 0x0003e20000000800 */
[----:B------:R-:W-:Y:S01]  /*18220*/  FFMA.SAT R47, -R26, R2, 0.5 ;  /* 0x3f0000001a2f7423 */ /* 0x000fe20000002102 */
[----:B------:R-:W-:Y:S01]  /*18230*/  FFMA R31, -R20, 1.4426950216293334961, -R31 ;  /* 0x3fb8aa3b141f7823 */ /* 0x000fe2000000091f */
[----:B------:R-:W-:Y:S01]  /*18240*/  FFMA.RM R41, R41, R0, 12582913 ;  /* 0x4b40000129297423 */ /* 0x000fe20000004000 */
[----:B------:R-:W-:-:S02]  /*18250*/  HADD2.F32 R49, -RZ, R6.H0_H0 ;  /* 0x20000006ff317230 */ /* 0x000fc40000004100 */
[----:B------:R-:W-:Y:S01]  /*18260*/  FFMA.SAT R53, -R29, R2, 0.5 ;  /* 0x3f0000001d357423 */ /* 0x000fe20000002102 */
[C---:B------:R-:W-:Y:S01]  /*18270*/  FFMA R30, R16.reuse, R30, R81 ;  /* 0x0000001e101e7223 */ /* 0x040fe20000000051 */
[----:B------:R-:W-:Y:S01]  /*18280*/  FFMA.SAT R39, -R23, R2, 0.5 ;  /* 0x3f00000017277423 */ /* 0x000fe20000002102 */
[----:B------:R2:W-:Y:S01]  /*18290*/  MUFU.EX2 R43, R33 ;  /* 0x00000021002b7308 */ /* 0x0005e20000000800 */
[----:B-1----:R-:W-:Y:S01]  /*182a0*/  FFMA R32, R16, R36, R83 ;  /* 0x0000002410207223 */ /* 0x002fe20000000053 */
[----:B------:R-:W-:Y:S01]  /*182b0*/  FADD R36, R44, -12583039 ;  /* 0xcb40007f2c247421 */ /* 0x000fe20000000000 */
[----:B------:R-:W-:Y:S01]  /*182c0*/  FFMA.RM R46, R47, R0, 12582913 ;  /* 0x4b4000012f2e7423 */ /* 0x000fe20000004000 */
[----:B------:R-:W-:Y:S01]  /*182d0*/  FFMA R40, -R20, 1.925963033500011079e-08, R31 ;  /* 0x32a5706014287823 */ /* 0x000fe2000000011f */
[----:B------:R-:W-:Y:S02]  /*182e0*/  HADD2.F32 R34, -RZ, R5.H0_H0 ;  /* 0x20000005ff227230 */ /* 0x000fe40000004100 */
[----:B------:R-:W-:Y:S01]  /*182f0*/  FADD R35, R41, -12583039 ;  /* 0xcb40007f29237421 */ /* 0x000fe20000000000 */
[----:B------:R-:W-:Y:S01]  /*18300*/  FMUL R31, R17, R82 ;  /* 0x00000052111f7220 */ /* 0x000fe20000400000 */
[----:B------:R-:W-:Y:S01]  /*18310*/  FFMA R36, -R25, 1.4426950216293334961, -R36 ;  /* 0x3fb8aa3b19247823 */ /* 0x000fe20000000924 */
[----:B--2---:R-:W-:Y:S01]  /*18320*/  FMUL R33, R17, R84 ;  /* 0x0000005411217220 */ /* 0x004fe20000400000 */
[-C--:B------:R-:W-:Y:S01]  /*18330*/  FFMA.RM R50, R53, R0.reuse, 12582913 ;  /* 0x4b40000135327423 */ /* 0x080fe20000004000 */
[----:B------:R-:W-:Y:S01]  /*18340*/  FFMA.RM R39, R39, R0, 12582913 ;  /* 0x4b40000127277423 */ /* 0x000fe20000004000 */
[----:B------:R-:W-:Y:S01]  /*18350*/  FFMA.SAT R53, -R30, R2, 0.5 ;  /* 0x3f0000001e357423 */ /* 0x000fe20000002102 */
[----:B------:R-:W-:Y:S01]  /*18360*/  FFMA R33, R16, R49, R33 ;  /* 0x0000003110217223 */ /* 0x000fe20000000021 */
[----:B------:R-:W-:Y:S01]  /*18370*/  FADD R49, R46, -12583039 ;  /* 0xcb40007f2e317421 */ /* 0x000fe20000000000 */
[----:B------:R-:W-:Y:S01]  /*18380*/  FFMA R35, -R24, 1.4426950216293334961, -R35 ;  /* 0x3fb8aa3b18237823 */ /* 0x000fe20000000923 */
[----:B------:R-:W-:Y:S01]  /*18390*/  FFMA R31, R16, R34, R31 ;  /* 0x00000022101f7223 */ /* 0x000fe2000000001f */
[----:B------:R-:W-:Y:S01]  /*183a0*/  FFMA R36, -R25, 1.925963033500011079e-08, R36 ;  /* 0x32a5706019247823 */ /* 0x000fe20000000124 */
[----:B------:R-:W-:Y:S01]  /*183b0*/  FADD R34, R39, -12583039 ;  /* 0xcb40007f27227421 */ /* 0x000fe20000000000 */
[----:B------:R-:W-:Y:S01]  /*183c0*/  FFMA.RM R53, R53, R0, 12582913 ;  /* 0x4b40000135357423 */ /* 0x000fe20000004000 */
[----:B------:R-:W-:Y:S01]  /*183d0*/  FFMA R35, -R24, 1.925963033500011079e-08, R35 ;  /* 0x32a5706018237823 */ /* 0x000fe20000000123 */
[----:B------:R-:W-:Y:S01]  /*183e0*/  FFMA R51, -R26, 1.4426950216293334961, -R49 ;  /* 0x3fb8aa3b1a337823 */ /* 0x000fe20000000931 */
[----:B------:R-:W-:Y:S01]  /*183f0*/  FFMA R34, -R23, 1.4426950216293334961, -R34 ;  /* 0x3fb8aa3b17227823 */ /* 0x000fe20000000922 */
[----:B------:R1:W-:Y:S01]  /*18400*/  MUFU.EX2 R49, R36 ;  /* 0x0000002400317308 */ /* 0x0003e20000000800 */
[----:B------:R-:W-:Y:S01]  /*18410*/  FADD R57, R53, -12583039 ;  /* 0xcb40007f35397421 */ /* 0x000fe20000000000 */
[----:B------:R-:W-:-:S02]  /*18420*/  HADD2.F32 R54, -RZ, R7.H0_H0 ;  /* 0x20000007ff367230 */ /* 0x000fc40000004100 */
[----:B------:R-:W-:Y:S01]  /*18430*/  FFMA R34, -R23, 1.925963033500011079e-08, R34 ;  /* 0x32a5706017227823 */ /* 0x000fe20000000122 */
[----:B------:R-:W-:Y:S01]  /*18440*/  FFMA.SAT R55, -R31, R2, 0.5 ;  /* 0x3f0000001f377423 */ /* 0x000fe20000002102 */
[----:B------:R-:W-:Y:S01]  /*18450*/  FFMA R57, -R30, 1.4426950216293334961, -R57 ;  /* 0x3fb8aa3b1e397823 */ /* 0x000fe20000000939 */
[C---:B------:R-:W-:Y:S01]  /*18460*/  FMUL R85, R17.reuse, R85 ;  /* 0x0000005511557220 */ /* 0x040fe20000400000 */
[----:B------:R-:W-:Y:S01]  /*18470*/  FMUL R87, R17, R87 ;  /* 0x0000005711577220 */ /* 0x000fe20000400000 */
[----:B------:R2:W-:Y:S01]  /*18480*/  MUFU.EX2 R48, R35 ;  /* 0x0000002300307308 */ /* 0x0005e20000000800 */
[----:B-1----:R-:W-:Y:S01]  /*18490*/  FADD R36, R50, -12583039 ;  /* 0xcb40007f32247421 */ /* 0x002fe20000000000 */
[----:B------:R-:W-:Y:S01]  /*184a0*/  FFMA R58, -R30, 1.925963033500011079e-08, R57 ;  /* 0x32a570601e3a7823 */ /* 0x000fe20000000139 */
[----:B------:R-:W-:Y:S01]  /*184b0*/  FFMA.RM R55, R55, R0, 12582913 ;  /* 0x4b40000137377423 */ /* 0x000fe20000004000 */
[-C--:B------:R-:W-:Y:S01]  /*184c0*/  FFMA.SAT R57, -R33, R2.reuse, 0.5 ;  /* 0x3f00000021397423 */ /* 0x080fe20000002102 */
[----:B------:R-:W-:Y:S01]  /*184d0*/  FFMA R36, -R29, 1.4426950216293334961, -R36 ;  /* 0x3fb8aa3b1d247823 */ /* 0x000fe20000000924 */
[----:B------:R-:W-:Y:S01]  /*184e0*/  FFMA.SAT R59, -R32, R2, 0.5 ;  /* 0x3f000000203b7423 */ /* 0x000fe20000002102 */
[----:B------:R-:W-:Y:S01]  /*184f0*/  FADD R60, R55, -12583039 ;  /* 0xcb40007f373c7421 */ /* 0x000fe20000000000 */
[----:B------:R-:W1:Y:S01]  /*18500*/  MUFU.EX2 R40, R40 ;  /* 0x0000002800287308 */ /* 0x000e620000000800 */
[----:B--2---:R-:W-:Y:S01]  /*18510*/  FMUL R35, R17, R86 ;  /* 0x0000005611237220 */ /* 0x004fe20000400000 */
[----:B------:R-:W-:Y:S01]  /*18520*/  FFMA.RM R57, R57, R0, 12582913 ;  /* 0x4b40000139397423 */ /* 0x000fe20000004000 */
[----:B------:R-:W-:Y:S01]  /*18530*/  FFMA R60, -R31, 1.4426950216293334961, -R60 ;  /* 0x3fb8aa3b1f3c7823 */ /* 0x000fe2000000093c */
[----:B------:R-:W-:Y:S01]  /*18540*/  FFMA.SAT R47, -R27, R2, 0.5 ;  /* 0x3f0000001b2f7423 */ /* 0x000fe20000002102 */
[C---:B------:R-:W-:Y:S01]  /*18550*/  FFMA R35, R16.reuse, R54, R35 ;  /* 0x0000003610237223 */ /* 0x040fe20000000023 */
[----:B------:R-:W-:Y:S01]  /*18560*/  FFMA R54, -R29, 1.925963033500011079e-08, R36 ;  /* 0x32a570601d367823 */ /* 0x000fe20000000124 */
[----:B------:R-:W-:Y:S01]  /*18570*/  HADD2.F32 R36, -RZ, R7.H1_H1 ;  /* 0x30000007ff247230 */ /* 0x000fe20000004100 */
[----:B------:R2:W3:Y:S01]  /*18580*/  MUFU.EX2 R45, R34 ;  /* 0x00000022002d7308 */ /* 0x0004e20000000800 */
[----:B------:R-:W-:Y:S01]  /*18590*/  FADD R62, R57, -12583039 ;  /* 0xcb40007f393e7421 */ /* 0x000fe20000000000 */
[----:B------:R-:W-:Y:S01]  /*185a0*/  FFMA.SAT R65, -R35, R2, 0.5 ;  /* 0x3f00000023417423 */ /* 0x000fe20000002102 */
[----:B------:R-:W-:Y:S01]  /*185b0*/  SHF.L.U32 R37, R37, 0x17, RZ ;  /* 0x0000001725257819 */ /* 0x000fe200000006ff */
[----:B------:R-:W-:Y:S01]  /*185c0*/  FFMA R36, R16, R36, R87 ;  /* 0x0000002410247223 */ /* 0x000fe20000000057 */
[----:B------:R-:W-:Y:S01]  /*185d0*/  FFMA.RM R56, R59, R0, 12582913 ;  /* 0x4b4000013b387423 */ /* 0x000fe20000004000 */
[----:B------:R-:W-:Y:S01]  /*185e0*/  FFMA R59, -R31, 1.925963033500011079e-08, R60 ;  /* 0x32a570601f3b7823 */ /* 0x000fe2000000013c */
[----:B------:R-:W-:Y:S01]  /*185f0*/  FFMA R64, -R33, 1.4426950216293334961, -R62 ;  /* 0x3fb8aa3b21407823 */ /* 0x000fe2000000093e */
[----:B------:R-:W-:Y:S01]  /*18600*/  FFMA.SAT R67, -R36, R2, 0.5 ;  /* 0x3f00000024437423 */ /* 0x000fe20000002102 */
[----:B--2---:R-:W-:-:S02]  /*18610*/  HADD2.F32 R34, -RZ, R6.H1_H1 ;  /* 0x30000006ff227230 */ /* 0x004fc40000004100 */
[-C--:B------:R-:W-:Y:S01]  /*18620*/  FFMA.RM R47, R47, R0.reuse, 12582913 ;  /* 0x4b4000012f2f7423 */ /* 0x080fe20000004000 */
[-C--:B------:R-:W-:Y:S01]  /*18630*/  FFMA.RM R60, R65, R0.reuse, 12582913 ;  /* 0x4b400001413c7423 */ /* 0x080fe20000004000 */
[----:B------:R-:W-:Y:S01]  /*18640*/  FFMA.RM R62, R67, R0, 12582913 ;  /* 0x4b400001433e7423 */ /* 0x000fe20000004000 */
[----:B------:R-:W-:Y:S01]  /*18650*/  FADD R61, R56, -12583039 ;  /* 0xcb40007f383d7421 */ /* 0x000fe20000000000 */
[----:B------:R-:W-:Y:S01]  /*18660*/  FFMA R34, R16, R34, R85 ;  /* 0x0000002210227223 */ /* 0x000fe20000000055 */
[----:B------:R-:W-:Y:S01]  /*18670*/  FADD R52, R47, -12583039 ;  /* 0xcb40007f2f347421 */ /* 0x000fe20000000000 */
[----:B------:R-:W-:Y:S01]  /*18680*/  SHF.L.U32 R41, R41, 0x17, RZ ;  /* 0x0000001729297819 */ /* 0x000fe200000006ff */
[----:B------:R-:W-:Y:S01]  /*18690*/  FFMA R51, -R26, 1.925963033500011079e-08, R51 ;  /* 0x32a570601a337823 */ /* 0x000fe20000000133 */
[----:B------:R-:W-:Y:S01]  /*186a0*/  FFMA.SAT R63, -R34, R2, 0.5 ;  /* 0x3f000000223f7423 */ /* 0x000fe20000002102 */
[----:B------:R-:W-:Y:S01]  /*186b0*/  SHF.L.U32 R44, R44, 0x17, RZ ;  /* 0x000000172c2c7819 */ /* 0x000fe200000006ff */
[----:B------:R-:W-:Y:S01]  /*186c0*/  FFMA R52, -R27, 1.4426950216293334961, -R52 ;  /* 0x3fb8aa3b1b347823 */ /* 0x000fe20000000934 */
[----:B------:R-:W-:Y:S01]  /*186d0*/  SHF.L.U32 R38, R38, 0x17, RZ ;  /* 0x0000001726267819 */ /* 0x000fe200000006ff */
[----:B------:R-:W-:Y:S01]  /*186e0*/  FFMA.RM R2, R63, R0, 12582913 ;  /* 0x4b4000013f027423 */ /* 0x000fe20000004000 */
[----:B-1----:R-:W-:Y:S01]  /*186f0*/  FFMA R0, R37, R40, 1 ;  /* 0x3f80000025007423 */ /* 0x002fe20000000028 */
[----:B------:R-:W-:Y:S01]  /*18700*/  SHF.L.U32 R37, R3, 0x17, RZ ;  /* 0x0000001703257819 */ /* 0x000fe200000006ff */
[----:B------:R-:W-:Y:S01]  /*18710*/  FADD R3, R62, -12583039 ;  /* 0xcb40007f3e037421 */ /* 0x000fe20000000000 */
[----:B------:R-:W-:Y:S01]  /*18720*/  FADD R63, R2, -12583039 ;  /* 0xcb40007f023f7421 */ /* 0x000fe20000000000 */
[----:B------:R-:W-:Y:S01]  /*18730*/  SHF.L.U32 R40, R39, 0x17, RZ ;  /* 0x0000001727287819 */ /* 0x000fe200000006ff */
[----:B------:R-:W-:Y:S01]  /*18740*/  FFMA R61, -R32, 1.4426950216293334961, -R61 ;  /* 0x3fb8aa3b203d7823 */ /* 0x000fe2000000093d */
[----:B------:R-:W-:Y:S01]  /*18750*/  FFMA R37, R37, R42, 1 ;  /* 0x3f80000025257423 */ /* 0x000fe2000000002a */
[----:B------:R-:W-:Y:S01]  /*18760*/  FADD R42, R60, -12583039 ;  /* 0xcb40007f3c2a7421 */ /* 0x000fe20000000000 */
[----:B------:R-:W-:Y:S01]  /*18770*/  FFMA R63, -R34, 1.4426950216293334961, -R63 ;  /* 0x3fb8aa3b223f7823 */ /* 0x000fe2000000093f */
[----:B---3--:R-:W-:Y:S01]  /*18780*/  FFMA R39, R40, R45, 1 ;  /* 0x3f80000028277423 */ /* 0x008fe2000000002d */
[----:B------:R-:W-:Y:S01]  /*18790*/  FFMA R40, R41, R48, 1 ;  /* 0x3f80000029287423 */ /* 0x000fe20000000030 */
[----:B------:R-:W-:Y:S01]  /*187a0*/  FFMA R42, -R35, 1.4426950216293334961, -R42 ;  /* 0x3fb8aa3b232a7823 */ /* 0x000fe2000000092a */
[----:B------:R-:W-:Y:S01]  /*187b0*/  FFMA R3, -R36, 1.4426950216293334961, -R3 ;  /* 0x3fb8aa3b24037823 */ /* 0x000fe20000000903 */
[----:B------:R-:W-:Y:S01]  /*187c0*/  FFMA R41, R44, R49, 1 ;  /* 0x3f8000002c297423 */ /* 0x000fe20000000031 */
[----:B------:R-:W1:Y:S01]  /*187d0*/  MUFU.EX2 R51, R51 ;  /* 0x0000003300337308 */ /* 0x000e620000000800 */
[----:B------:R-:W-:Y:S01]  /*187e0*/  FFMA R52, -R27, 1.925963033500011079e-08, R52 ;  /* 0x32a570601b347823 */ /* 0x000fe20000000134 */
[----:B------:R-:W-:Y:S01]  /*187f0*/  FFMA R61, -R32, 1.925963033500011079e-08, R61 ;  /* 0x32a57060203d7823 */ /* 0x000fe2000000013d */
[----:B------:R-:W-:Y:S01]  /*18800*/  FFMA R64, -R33, 1.925963033500011079e-08, R64 ;  /* 0x32a5706021407823 */ /* 0x000fe20000000140 */
[----:B------:R-:W-:Y:S01]  /*18810*/  FFMA R63, -R34, 1.925963033500011079e-08, R63 ;  /* 0x32a57060223f7823 */ /* 0x000fe2000000013f */
[----:B------:R-:W-:Y:S01]  /*18820*/  FFMA R38, R38, R43, 1 ;  /* 0x3f80000026267423 */ /* 0x000fe2000000002b */
[----:B------:R-:W-:Y:S01]  /*18830*/  IADD3 R44, R0, 0x1800000, RZ ;  /* 0x01800000002c7810 */ /* 0x000fe20007ffe0ff */
[----:B------:R-:W-:Y:S01]  /*18840*/  FFMA R65, -R35, 1.925963033500011079e-08, R42 ;  /* 0x32a5706023417823 */ /* 0x000fe2000000012a */
[----:B------:R-:W-:Y:S01]  /*18850*/  SHF.L.U32 R43, R47, 0x17, RZ ;  /* 0x000000172f2b7819 */ /* 0x000fe200000006ff */
[----:B------:R-:W-:Y:S01]  /*18860*/  FFMA R47, -R36, 1.925963033500011079e-08, R3 ;  /* 0x32a57060242f7823 */ /* 0x000fe20000000103 */
[----:B------:R-:W-:Y:S01]  /*18870*/  LOP3.LUT R48, R44, 0x7f800000, RZ, 0xc0, !PT ;  /* 0x7f8000002c307812 */ /* 0x000fe200078ec0ff */
[----:B------:R-:W2:Y:S01]  /*18880*/  MUFU.EX2 R52, R52 ;  /* 0x0000003400347308 */ /* 0x000ea20000000800 */
[----:B------:R-:W-:Y:S01]  /*18890*/  SHF.L.U32 R42, R46, 0x17, RZ ;  /* 0x000000172e2a7819 */ /* 0x000fe200000006ff */
[----:B------:R-:W-:Y:S01]  /*188a0*/  BSSY B1, `(.L_x_463) ;  /* 0x0000025000017945 */ /* 0x000fe20003800000 */
[----:B------:R-:W-:-:S02]  /*188b0*/  ISETP.GT.U32.AND P2, PT, R48, 0x1ffffff, PT ;  /* 0x01ffffff3000780c */ /* 0x000fc40003f44070 */
[----:B------:R-:W-:Y:S01]  /*188c0*/  SHF.L.U32 R3, R50, 0x17, RZ ;  /* 0x0000001732037819 */ /* 0x000fe200000006ff */
[----:B-1----:R-:W-:Y:S01]  /*188d0*/  FFMA R42, R42, R51, 1 ;  /* 0x3f8000002a2a7423 */ /* 0x002fe20000000033 */
[----:B------:R-:W-:Y:S01]  /*188e0*/  SHF.L.U32 R45, R53, 0x17, RZ ;  /* 0x00000017352d7819 */ /* 0x000fe200000006ff */
[----:B------:R-:W1:Y:S01]  /*188f0*/  MUFU.EX2 R54, R54 ;  /* 0x0000003600367308 */ /* 0x000e620000000800 */
[----:B------:R-:W-:Y:S02]  /*18900*/  SHF.L.U32 R46, R55, 0x17, RZ ;  /* 0x00000017372e7819 */ /* 0x000fe400000006ff */
[----:B------:R-:W-:Y:S02]  /*18910*/  SHF.L.U32 R48, R56, 0x17, RZ ;  /* 0x0000001738307819 */ /* 0x000fe400000006ff */
[----:B------:R-:W-:Y:S02]  /*18920*/  SHF.L.U32 R49, R57, 0x17, RZ ;  /* 0x0000001739317819 */ /* 0x000fe400000006ff */
[----:B------:R-:W-:Y:S01]  /*18930*/  SHF.L.U32 R50, R2, 0x17, RZ ;  /* 0x0000001702327819 */ /* 0x000fe200000006ff */
[----:B------:R-:W3:Y:S01]  /*18940*/  MUFU.EX2 R58, R58 ;  /* 0x0000003a003a7308 */ /* 0x000ee20000000800 */
[----:B------:R-:W-:Y:S01]  /*18950*/  SHF.L.U32 R51, R60, 0x17, RZ ;  /* 0x000000173c337819 */ /* 0x000fe200000006ff */
[----:B--2---:R-:W-:-:S06]  /*18960*/  FFMA R43, R43, R52, 1 ;  /* 0x3f8000002b2b7423 */ /* 0x004fcc0000000034 */
[----:B------:R-:W2:Y:S01]  /*18970*/  MUFU.EX2 R59, R59 ;  /* 0x0000003b003b7308 */ /* 0x000ea20000000800 */
[----:B-1----:R-:W-:-:S07]  /*18980*/  FFMA R44, R3, R54, 1 ;  /* 0x3f800000032c7423 */ /* 0x002fce0000000036 */
[----:B------:R-:W1:Y:S01]  /*18990*/  MUFU.EX2 R61, R61 ;  /* 0x0000003d003d7308 */ /* 0x000e620000000800 */
[----:B---3--:R-:W-:-:S07]  /*189a0*/  FFMA R45, R45, R58, 1 ;  /* 0x3f8000002d2d7423 */ /* 0x008fce000000003a */
[----:B------:R-:W3:Y:S01]  /*189b0*/  MUFU.EX2 R64, R64 ;  /* 0x0000004000407308 */ /* 0x000ee20000000800 */
[----:B--2---:R-:W-:-:S07]  /*189c0*/  FFMA R46, R46, R59, 1 ;  /* 0x3f8000002e2e7423 */ /* 0x004fce000000003b */
[----:B------:R-:W2:Y:S01]  /*189d0*/  MUFU.EX2 R63, R63 ;  /* 0x0000003f003f7308 */ /* 0x000ea20000000800 */
[----:B-1----:R-:W-:-:S07]  /*189e0*/  FFMA R48, R48, R61, 1 ;  /* 0x3f80000030307423 */ /* 0x002fce000000003d */
[----:B------:R-:W1:Y:S01]  /*189f0*/  MUFU.EX2 R66, R65 ;  /* 0x0000004100427308 */ /* 0x000e620000000800 */
[----:B---3--:R-:W-:-:S07]  /*18a00*/  FFMA R49, R49, R64, 1 ;  /* 0x3f80000031317423 */ /* 0x008fce0000000040 */
[----:B------:R3:W4:Y:S01]  /*18a10*/  MUFU.EX2 R68, R47 ;  /* 0x0000002f00447308 */ /* 0x0007220000000800 */
[----:B--2---:R-:W-:Y:S01]  /*18a20*/  FFMA R50, R50, R63, 1 ;  /* 0x3f80000032327423 */ /* 0x004fe2000000003f */
[----:B---3--:R-:W-:Y:S01]  /*18a30*/  SHF.L.U32 R47, R62, 0x17, RZ ;  /* 0x000000173e2f7819 */ /* 0x008fe200000006ff */
[----:B-1----:R-:W-:-:S04]  /*18a40*/  FFMA R51, R51, R66, 1 ;  /* 0x3f80000033337423 */ /* 0x002fc80000000042 */
[----:B----4-:R-:W-:Y:S01]  /*18a50*/  FFMA R47, R47, R68, 1 ;  /* 0x3f8000002f2f7423 */ /* 0x010fe20000000044 */
[----:B------:R-:W-:Y:S06]  /*18a60*/  @P2 BRA `(.L_x_464) ;  /* 0x0000000000102947 */ /* 0x000fec0003800000 */
[----:B------:R-:W-:-:S07]  /*18a70*/  MOV R2, 0x18a90 ;  /* 0x00018a9000027802 */ /* 0x000fce0000000f00 */
[----:B------:R-:W-:Y:S05]  /*18a80*/  CALL.REL.NOINC `($__internal_0_$__cuda_sm20_rcp_rn_f32_slowpath) ;  /* 0x0000016000ec7944 */ /* 0x000fea0003c00000 */
[----:B------:R-:W-:Y:S01]  /*18a90*/  MOV R53, R0 ;  /* 0x0000000000357202 */ /* 0x000fe20000000f00 */
[----:B------:R-:W-:Y:S06]  /*18aa0*/  BRA `(.L_x_465) ;  /* 0x0000000000107947 */ /* 0x000fec0003800000 */
.L_x_464:
[----:B------:R-:W1:Y:S02]  /*18ab0*/  MUFU.RCP R53, R0 ;  /* 0x0000000000357308 */ /* 0x000e640000001000 */
[----:B-1----:R-:W-:-:S04]  /*18ac0*/  FFMA R2, R0, R53, -1 ;  /* 0xbf80000000027423 */ /* 0x002fc80000000035 */
[----:B------:R-:W-:-:S04]  /*18ad0*/  FADD.FTZ R2, -R2, -RZ ;  /* 0x800000ff02027221 */ /* 0x000fc80000010100 */
[----:B------:R-:W-:-:S07]  /*18ae0*/  FFMA R53, R53, R2, R53 ;  /* 0x0000000235357223 */ /* 0x000fce0000000035 */
.L_x_465:
[----:B------:R-:W-:Y:S05]  /*18af0*/  BSYNC B1 ;  /* 0x0000000000017941 */ /* 0x000fea0003800000 */
.L_x_463:
        /* <DEDUP_REMOVED lines=10> */
.L_x_467:
[----:B------:R-:W1:Y:S02]  /*18ba0*/  MUFU.RCP R52, R37 ;  /* 0x0000002500347308 */ /* 0x000e640000001000 */
[----:B-1----:R-:W-:-:S04]  /*18bb0*/  FFMA R0, R37, R52, -1 ;  /* 0xbf80000025007423 */ /* 0x002fc80000000034 */
[----:B------:R-:W-:-:S04]  /*18bc0*/  FADD.FTZ R3, -R0, -RZ ;  /* 0x800000ff00037221 */ /* 0x000fc80000010100 */
[----:B------:R-:W-:-:S07]  /*18bd0*/  FFMA R52, R52, R3, R52 ;  /* 0x0000000334347223 */ /* 0x000fce0000000034 */
.L_x_468:
[----:B------:R-:W-:Y:S05]  /*18be0*/  BSYNC B1 ;  /* 0x0000000000017941 */ /* 0x000fea0003800000 */
.L_x_466:
        /* <DEDUP_REMOVED lines=10> */
.L_x_470:
[----:B------:R-:W1:Y:S02]  /*18c90*/  MUFU.RCP R37, R38 ;  /* 0x0000002600257308 */ /* 0x000e640000001000 */
[----:B-1----:R-:W-:-:S04]  /*18ca0*/  FFMA R0, R38, R37, -1 ;  /* 0xbf80000026007423 */ /* 0x002fc80000000025 */
[----:B------:R-:W-:-:S04]  /*18cb0*/  FADD.FTZ R0, -R0, -RZ ;  /* 0x800000ff00007221 */ /* 0x000fc80000010100 */
[----:B------:R-:W-:-:S07]  /*18cc0*/  FFMA R37, R37, R0, R37 ;  /* 0x0000000025257223 */ /* 0x000fce0000000025 */
.L_x_471:
[----:B------:R-:W-:Y:S05]  /*18cd0*/  BSYNC B1 ;  /* 0x0000000000017941 */ /* 0x000fea0003800000 */
.L_x_469:
        /* <DEDUP_REMOVED lines=10> */
.L_x_473:
[----:B------:R-:W1:Y:S02]  /*18d80*/  MUFU.RCP R38, R39 ;  /* 0x0000002700267308 */ /* 0x000e640000001000 */
[----:B-1----:R-:W-:-:S04]  /*18d90*/  FFMA R0, R39, R38, -1 ;  /* 0xbf80000027007423 */ /* 0x002fc80000000026 */
[----:B------:R-:W-:-:S04]  /*18da0*/  FADD.FTZ R3, -R0, -RZ ;  /* 0x800000ff00037221 */ /* 0x000fc80000010100 */
[----:B------:R-:W-:-:S07]  /*18db0*/  FFMA R38, R38, R3, R38 ;  /* 0x0000000326267223 */ /* 0x000fce0000000026 */
.L_x_474:
[----:B------:R-:W-:Y:S05]  /*18dc0*/  BSYNC B1 ;  /* 0x0000000000017941 */ /* 0x000fea0003800000 */
.L_x_472:
        /* <DEDUP_REMOVED lines=10> */
.L_x_476:
[----:B------:R-:W1:Y:S02]  /*18e70*/  MUFU.RCP R39, R40 ;  /* 0x0000002800277308 */ /* 0x000e640000001000 */
[----:B-1----:R-:W-:-:S04]  /*18e80*/  FFMA R0, R40, R39, -1 ;  /* 0xbf80000028007423 */ /* 0x002fc80000000027 */
[----:B------:R-:W-:-:S04]  /*18e90*/  FADD.FTZ R0, -R0, -RZ ;  /* 0x800000ff00007221 */ /* 0x000fc80000010100 */
[----:B------:R-:W-:-:S07]  /*18ea0*/  FFMA R39, R39, R0, R39 ;  /* 0x0000000027277223 */ /* 0x000fce0000000027 */
.L_x_477:
[----:B------:R-:W-:Y:S05]  /*18eb0*/  BSYNC B1 ;  /* 0x0000000000017941 */ /* 0x000fea0003800000 */
.L_x_475:
        /* <DEDUP_REMOVED lines=10> */
.L_x_479:
[----:B------:R-:W1:Y:S02]  /*18f60*/  MUFU.RCP R40, R41 ;  /* 0x0000002900287308 */ /* 0x000e640000001000 */
[----:B-1----:R-:W-:-:S04]  /*18f70*/  FFMA R0, R41, R40, -1 ;  /* 0xbf80000029007423 */ /* 0x002fc80000000028 */
[----:B------:R-:W-:-:S04]  /*18f80*/  FADD.FTZ R3, -R0, -RZ ;  /* 0x800000ff00037221 */ /* 0x000fc80000010100 */
[----:B------:R-:W-:-:S07]  /*18f90*/  FFMA R40, R40, R3, R40 ;  /* 0x0000000328287223 */ /* 0x000fce0000000028 */
.L_x_480:
[----:B------:R-:W-:Y:S05]  /*18fa0*/  BSYNC B1 ;  /* 0x0000000000017941 */ /* 0x000fea0003800000 */
.L_x_478:
        /* <DEDUP_REMOVED lines=10> */
.L_x_482:
[----:B------:R-:W1:Y:S02]  /*19050*/  MUFU.RCP R41, R42 ;  /* 0x0000002a00297308 */ /* 0x000e640000001000 */
[----:B-1----:R-:W-:-:S04]  /*19060*/  FFMA R0, R42, R41, -1 ;  /* 0xbf8000002a007423 */ /* 0x002fc80000000029 */
[----:B------:R-:W-:-:S04]  /*19070*/  FADD.FTZ R0, -R0, -RZ ;  /* 0x800000ff00007221 */ /* 0x000fc80000010100 */
[----:B------:R-:W-:-:S07]  /*19080*/  FFMA R41, R41, R0, R41 ;  /* 0x0000000029297223 */ /* 0x000fce0000000029 */
.L_x_483:
[----:B------:R-:W-:Y:S05]  /*19090*/  BSYNC B1 ;  /* 0x0000000000017941 */ /* 0x000fea0003800000 */
.L_x_481:
        /* <DEDUP_REMOVED lines=10> */
.L_x_485:
[----:B------:R-:W1:Y:S02]  /*19140*/  MUFU.RCP R42, R43 ;  /* 0x0000002b002a7308 */ /* 0x000e640000001000 */
[----:B-1----:R-:W-:-:S04]  /*19150*/  FFMA R0, R43, R42, -1 ;  /* 0xbf8000002b007423 */ /* 0x002fc8000000002a */
[----:B------:R-:W-:-:S04]  /*19160*/  FADD.FTZ R3, -R0, -RZ ;  /* 0x800000ff00037221 */ /* 0x000fc80000010100 */
[----:B------:R-:W-:-:S07]  /*19170*/  FFMA R42, R42, R3, R42 ;  /* 0x000000032a2a7223 */ /* 0x000fce000000002a */
.L_x_486:
[----:B------:R-:W-:Y:S05]  /*19180*/  BSYNC B1 ;  /* 0x0000000000017941 */ /* 0x000fea0003800000 */
.L_x_484:
        /* <DEDUP_REMOVED lines=10> */
.L_x_488:
[----:B------:R-:W1:Y:S02]  /*19230*/  MUFU.RCP R3, R44 ;  /* 0x0000002c00037308 */ /* 0x000e640000001000 */
[----:B-1----:R-:W-:-:S04]  /*19240*/  FFMA R0, R44, R3, -1 ;  /* 0xbf8000002c007423 */ /* 0x002fc80000000003 */
[----:B------:R-:W-:-:S04]  /*19250*/  FADD.FTZ R0, -R0, -RZ ;  /* 0x800000ff00007221 */ /* 0x000fc80000010100 */
[----:B------:R-:W-:-:S07]  /*19260*/  FFMA R54, R3, R0, R3 ;  /* 0x0000000003367223 */ /* 0x000fce0000000003 */
.L_x_489:
[----:B------:R-:W-:Y:S05]  /*19270*/  BSYNC B1 ;  /* 0x0000000000017941 */ /* 0x000fea0003800000 */
.L_x_487:
        /* <DEDUP_REMOVED lines=10> */
.L_x_491:
[----:B------:R-:W1:Y:S02]  /*19320*/  MUFU.RCP R0, R45 ;  /* 0x0000002d00007308 */ /* 0x000e640000001000 */
[----:B-1----:R-:W-:-:S04]  /*19330*/  FFMA R2, R45, R0, -1 ;  /* 0xbf8000002d027423 */ /* 0x002fc80000000000 */
[----:B------:R-:W-:-:S04]  /*19340*/  FADD.FTZ R43, -R2, -RZ ;  /* 0x800000ff022b7221 */ /* 0x000fc80000010100 */
[----:B------:R-:W-:-:S07]  /*19350*/  FFMA R43, R0, R43, R0 ;  /* 0x0000002b002b7223 */ /* 0x000fce0000000000 */
.L_x_492:
[----:B------:R-:W-:Y:S05]  /*19360*/  BSYNC B1 ;  /* 0x0000000000017941 */ /* 0x000fea0003800000 */
.L_x_490:
        /* <DEDUP_REMOVED lines=10> */
.L_x_494:
[----:B------:R-:W1:Y:S02]  /*19410*/  MUFU.RCP R3, R46 ;  /* 0x0000002e00037308 */ /* 0x000e640000001000 */
[----:B-1----:R-:W-:-:S04]  /*19420*/  FFMA R0, R46, R3, -1 ;  /* 0xbf8000002e007423 */ /* 0x002fc80000000003 */
[----:B------:R-:W-:-:S04]  /*19430*/  FADD.FTZ R0, -R0, -RZ ;  /* 0x800000ff00007221 */ /* 0x000fc80000010100 */
[----:B------:R-:W-:-:S07]  /*19440*/  FFMA R44, R3, R0, R3 ;  /* 0x00000000032c7223 */ /* 0x000fce0000000003 */
.L_x_495:
[----:B------:R-:W-:Y:S05]  /*19450*/  BSYNC B1 ;  /* 0x0000000000017941 */ /* 0x000fea0003800000 */
.L_x_493:
        /* <DEDUP_REMOVED lines=10> */
.L_x_497:
[----:B------:R-:W1:Y:S02]  /*19500*/  MUFU.RCP R45, R48 ;  /* 0x00000030002d7308 */ /* 0x000e640000001000 */
[----:B-1----:R-:W-:-:S04]  /*19510*/  FFMA R0, R48, R45, -1 ;  /* 0xbf80000030007423 */ /* 0x002fc8000000002d */
[----:B------:R-:W-:-:S04]  /*19520*/  FADD.FTZ R0, -R0, -RZ ;  /* 0x800000ff00007221 */ /* 0x000fc80000010100 */
[----:B------:R-:W-:-:S07]  /*19530*/  FFMA R45, R45, R0, R45 ;  /* 0x000000002d2d7223 */ /* 0x000fce000000002d */
.L_x_498:
[----:B------:R-:W-:Y:S05]  /*19540*/  BSYNC B1 ;  /* 0x0000000000017941 */ /* 0x000fea0003800000 */
.L_x_496:
        /* <DEDUP_REMOVED lines=10> */
.L_x_500:
[----:B------:R-:W1:Y:S02]  /*195f0*/  MUFU.RCP R46, R49 ;  /* 0x00000031002e7308 */ /* 0x000e640000001000 */
[----:B-1----:R-:W-:-:S04]  /*19600*/  FFMA R0, R49, R46, -1 ;  /* 0xbf80000031007423 */ /* 0x002fc8000000002e */
[----:B------:R-:W-:-:S04]  /*19610*/  FADD.FTZ R3, -R0, -RZ ;  /* 0x800000ff00037221 */ /* 0x000fc80000010100 */
[----:B------:R-:W-:-:S07]  /*19620*/  FFMA R46, R46, R3, R46 ;  /* 0x000000032e2e7223 */ /* 0x000fce000000002e */
.L_x_501:
[----:B------:R-:W-:Y:S05]  /*19630*/  BSYNC B1 ;  /* 0x0000000000017941 */ /* 0x000fea0003800000 */
.L_x_499:
        /* <DEDUP_REMOVED lines=10> */
.L_x_503:
[----:B------:R-:W1:Y:S02]  /*196e0*/  MUFU.RCP R49, R50 ;  /* 0x0000003200317308 */ /* 0x000e640000001000 */
[----:B-1----:R-:W-:-:S04]  /*196f0*/  FFMA R0, R50, R49, -1 ;  /* 0xbf80000032007423 */ /* 0x002fc80000000031 */
[----:B------:R-:W-:-:S04]  /*19700*/  FADD.FTZ R0, -R0, -RZ ;  /* 0x800000ff00007221 */ /* 0x000fc80000010100 */
[----:B------:R-:W-:-:S07]  /*19710*/  FFMA R49, R49, R0, R49 ;  /* 0x0000000031317223 */ /* 0x000fce0000000031 */
.L_x_504:
[----:B------:R-:W-:Y:S05]  /*19720*/  BSYNC B1 ;  /* 0x0000000000017941 */ /* 0x000fea0003800000 */
.L_x_502:
        /* <DEDUP_REMOVED lines=10> */
.L_x_506:
[----:B------:R-:W1:Y:S02]  /*197d0*/  MUFU.RCP R48, R51 ;  /* 0x0000003300307308 */ /* 0x000e640000001000 */
[----:B-1----:R-:W-:-:S04]  /*197e0*/  FFMA R0, R51, R48, -1 ;  /* 0xbf80000033007423 */ /* 0x002fc80000000030 */
[----:B------:R-:W-:-:S04]  /*197f0*/  FADD.FTZ R3, -R0, -RZ ;  /* 0x800000ff00037221 */ /* 0x000fc80000010100 */
[----:B------:R-:W-:-:S07]  /*19800*/  FFMA R48, R48, R3, R48 ;  /* 0x0000000330307223 */ /* 0x000fce0000000030 */
.L_x_507:
[----:B------:R-:W-:Y:S05]  /*19810*/  BSYNC B1 ;  /* 0x0000000000017941 */ /* 0x000fea0003800000 */
.L_x_505:
        /* <DEDUP_REMOVED lines=9> */
.L_x_509:
[----:B------:R-:W1:Y:S02]  /*198b0*/  MUFU.RCP R0, R47 ;  /* 0x0000002f00007308 */ /* 0x000e640000001000 */
[----:B-1----:R-:W-:-:S04]  /*198c0*/  FFMA R2, R47, R0, -1 ;  /* 0xbf8000002f027423 */ /* 0x002fc80000000000 */
[----:B------:R-:W-:-:S04]  /*198d0*/  FADD.FTZ R3, -R2, -RZ ;  /* 0x800000ff02037221 */ /* 0x000fc80000010100 */
[----:B------:R-:W-:-:S07]  /*198e0*/  FFMA R0, R0, R3, R0 ;  /* 0x0000000300007223 */ /* 0x000fce0000000000 */
.L_x_510:
[----:B------:R-:W-:Y:S05]  /*198f0*/  BSYNC B1 ;  /* 0x0000000000017941 */ /* 0x000fea0003800000 */
.L_x_508:
        /* <DEDUP_REMOVED lines=45> */
.L_x_512:
[----:B------:R-:W-:Y:S05]  /*19bd0*/  BSYNC B0 ;  /* 0x0000000000007941 */ /* 0x000fea0003800000 */
.L_x_511:
[----:B------:R-:W-:Y:S06]  /*19be0*/  BAR.SYNC.DEFER_BLOCKING 0x1, 0x100 ;  /* 0x0044000000007b1d */ /* 0x000fec0000010000 */
[----:B------:R-:W-:Y:S04]  /*19bf0*/  BSSY B0, `(.L_x_513) ;  /* 0x000000a000007945 */ /* 0x000fe80003800000 */
[----:B------:R-:W-:Y:S05]  /*19c00*/  @P0 BRA `(.L_x_514) ;  /* 0x0000000000200947 */ /* 0x000fea0003800000 */
[----:B------:R-:W-:-:S06]  /*19c10*/  UISETP.NE.AND UP0, UPT, UR43, 0x3, UPT ;  /* 0x000000032b00788c */ /* 0x000fcc000bf05270 */
[----:B------:R-:W-:-:S13]  /*19c20*/  PLOP3.LUT P2, PT, PT, PT, UP0, 0x80, 0x0 ;  /* 0x000000000000781c */ /* 0x000fda0003f4f008 */
[----:B------:R-:W-:Y:S05]  /*19c30*/  @!P2 BRA `(.L_x_515) ;  /* 0x000000000004a947 */ /* 0x000fea0003800000 */
[----:B------:R-:W-:Y:S01]  /*19c40*/  BPT.TRAP 0x1 ;  /* 0x000000040000795c */ /* 0x000fe20000300000 */
.L_x_515:
[----:B------:R-:W-:-:S04]  /*19c50*/  ULEA UR4, UR8, UR46, 0x3 ;  /* 0x0000002e08047291 */ /* 0x000fc8000f8e183f */
[----:B------:R-:W-:-:S04]  /*19c60*/  UIADD3 UR4, UR4, 0x50, URZ ;  /* 0x0000005004047890 */ /* 0x000fc8000fffe03f */
[----:B------:R-:W-:-:S09]  /*19c70*/  UPRMT UR4, UR47, 0x654, UR4 ;  /* 0x000006542f047896 */ /* 0x000fd20008000004 */
[----:B------:R-:W-:Y:S03]  /*19c80*/  SYNCS.ARRIVE.TRANS64.RED.A1T0 RZ, [UR4], RZ ;  /* 0x000000ffffff79a7 */ /* 0x000fe60008100404 */
.L_x_514:
[----:B------:R-:W-:Y:S05]  /*19c90*/  BSYNC B0 ;  /* 0x0000000000007941 */ /* 0x000fea0003800000 */
.L_x_513:
        /* <DEDUP_REMOVED lines=9> */
.L_x_518:
[C---:B------:R-:W-:Y:S01]  /*19d30*/  LEA R0, R12.reuse, UR46, 0x3 ;  /* 0x0000002e0c007c11 */ /* 0x040fe2000f8e18ff */
[----:B------:R-:W-:Y:S01]  /*19d40*/  BSSY B1, `(.L_x_519) ;  /* 0x0000006000017945 */ /* 0x000fe20003800000 */
[----:B------:R-:W-:Y:S02]  /*19d50*/  SHF.L.U32 R3, R13, 0x1f, RZ ;  /* 0x0000001f0d037819 */ /* 0x000fe400000006ff */
[----:B-1----:R-:W-:Y:S02]  /*19d60*/  @!P1 LEA R21, R12, R15, 0xd ;  /* 0x0000000f0c159211 */ /* 0x002fe400078e68ff */
[----:B------:R-:W1:Y:S02]  /*19d70*/  SYNCS.PHASECHK.TRANS64.TRYWAIT P2, [R0+URZ+0x30], R3 ;  /* 0x00003003000075a7 */ /* 0x000e64000804017f */
[----:B------:R-:W-:Y:S01]  /*19d80*/  @!P1 LEA R2, R18, R21, 0x1 ;  /* 0x0000001512029211 */ /* 0x000fe200078e08ff */
[----:B-1----:R-:W-:Y:S06]  /*19d90*/  @!P2 BRA `(.L_x_520) ;  /* 0x000001440038a947 */ /* 0x002fec0003800000 */
.L_x_1135:
[----:B------:R-:W-:Y:S05]  /*19da0*/  BSYNC B1 ;  /* 0x0000000000017941 */ /* 0x000fea0003800000 */
.L_x_519:
        /* <DEDUP_REMOVED lines=8> */
.L_x_517:
[----:B------:R-:W-:Y:S05]  /*19e30*/  BSYNC B0 ;  /* 0x0000000000007941 */ /* 0x000fea0003800000 */
.L_x_516:
        /* <DEDUP_REMOVED lines=19> */
[----:B------:R-:W-:Y:S02]  /*19f70*/  HADD2.F32 R30, -RZ, R11.H1_H1 ;  /* 0x3000000bff1e7230 */ /* 0x000fe40000004100 */
[----:B----4-:R-:W-:Y:S02]  /*19f80*/  HADD2.F32 R32, -RZ, R4.H0_H0 ;  /* 0x20000004ff207230 */ /* 0x010fe40000004100 */
[----:B------:R-:W-:Y:S02]  /*19f90*/  HADD2.F32 R34, -RZ, R5.H0_H0 ;  /* 0x20000005ff227230 */ /* 0x000fe40000004100 */
[----:B------:R-:W-:Y:S02]  /*19fa0*/  HADD2.F32 R60, -RZ, R7.H1_H1 ;  /* 0x30000007ff3c7230 */ /* 0x000fe40000004100 */
[C---:B--2---:R-:W-:Y:S01]  /*19fb0*/  FMUL R23, R17.reuse, R3 ;  /* 0x0000000311177220 */ /* 0x044fe20000400000 */
[----:B-----5:R-:W-:Y:S01]  /*19fc0*/  FMUL R3, R17, R2 ;  /* 0x0000000211037220 */ /* 0x020fe20000400000 */
[----:B------:R-:W-:-:S02]  /*19fd0*/  HADD2.F32 R2, -RZ, R9.H0_H0 ;  /* 0x20000009ff027230 */ /* 0x000fc40000004100 */
[C---:B------:R-:W-:Y:S01]  /*19fe0*/  FMUL R21, R17.reuse, R0 ;  /* 0x0000000011157220 */ /* 0x040fe20000400000 */
[----:B------:R-:W-:Y:S02]  /*19ff0*/  HADD2.F32 R0, -RZ, R8.H0_H0 ;  /* 0x20000008ff007230 */ /* 0x000fe40000004100 */
        /* <DEDUP_REMOVED lines=12> */
[----:B------:R-:W-:Y:S01]  /*1a0c0*/  FFMA R25, R16, R2, R25 ;  /* 0x0000000210197223 */ /* 0x000fe20000000019 */
[----:B------:R-:W-:Y:S01]  /*1a0d0*/  MOV R2, 0x437c0000 ;  /* 0x437c000000027802 */ /* 0x000fe20000000f00 */
[-C--:B------:R-:W-:Y:S01]  /*1a0e0*/  FFMA.SAT R3, -R23, R0.reuse, 0.5 ;  /* 0x3f00000017037423 */ /* 0x080fe20000002100 */
[C---:B------:R-:W-:Y:S01]  /*1a0f0*/  FMUL R27, R17.reuse, R27 ;  /* 0x0000001b111b7220 */ /* 0x040fe20000400000 */
[----:B------:R-:W-:Y:S01]  /*1a100*/  FMUL R29, R17, R29 ;  /* 0x0000001d111d7220 */ /* 0x000fe20000400000 */
[----:B------:R-:W-:Y:S01]  /*1a110*/  FFMA.SAT R37, -R22, R0, 0.5 ;  /* 0x3f00000016257423 */ /* 0x000fe20000002100 */
[----:B------:R-:W-:Y:S01]  /*1a120*/  FFMA.RM R3, R3, R2, 12582913 ;  /* 0x4b40000103037423 */ /* 0x000fe20000004002 */
[C---:B------:R-:W-:Y:S01]  /*1a130*/  FFMA R24, R16.reuse, R24, R27 ;  /* 0x0000001810187223 */ /* 0x040fe2000000001b */
[----:B------:R-:W-:Y:S01]  /*1a140*/  FMUL R27, R17, R33 ;  /* 0x00000021111b7220 */ /* 0x000fe20000400000 */
[C---:B------:R-:W-:Y:S01]  /*1a150*/  FFMA R29, R16.reuse, R30, R29 ;  /* 0x0000001e101d7223 */ /* 0x040fe2000000001d */
[----:B------:R-:W-:Y:S01]  /*1a160*/  FADD R30, R3, -12583039 ;  /* 0xcb40007f031e7421 */ /* 0x000fe20000000000 */
[----:B------:R-:W-:Y:S01]  /*1a170*/  FFMA.RM R37, R37, R2, 12582913 ;  /* 0x4b40000125257423 */ /* 0x000fe20000004002 */
[----:B------:R-:W-:Y:S01]  /*1a180*/  FFMA.SAT R35, -R21, R0, 0.5 ;  /* 0x3f00000015237423 */ /* 0x000fe20000002100 */
[----:B------:R-:W-:Y:S01]  /*1a190*/  FFMA R27, R16, R32, R27 ;  /* 0x00000020101b7223 */ /* 0x000fe2000000001b */
[----:B------:R-:W-:-:S02]  /*1a1a0*/  HADD2.F32 R32, -RZ, R4.H1_H1 ;  /* 0x30000004ff207230 */ /* 0x000fc40000004100 */
[----:B------:R-:W-:Y:S01]  /*1a1b0*/  FFMA R30, -R23, 1.4426950216293334961, -R30 ;  /* 0x3fb8aa3b171e7823 */ /* 0x000fe2000000091e */
[----:B------:R-:W-:Y:S01]  /*1a1c0*/  FMUL R31, R17, R31 ;  /* 0x0000001f111f7220 */ /* 0x000fe20000400000 */
        /* <DEDUP_REMOVED lines=11> */
[----:B------:R-:W-:Y:S01]  /*1a280*/  FFMA.SAT R47, -R25, R0, 0.5 ;  /* 0x3f000000192f7423 */ /* 0x000fe20000002100 */
[----:B------:R-:W-:Y:S01]  /*1a290*/  FADD R33, R40, -12583039 ;  /* 0xcb40007f28217421 */ /* 0x000fe20000000000 */
[----:B------:R-:W-:Y:S01]  /*1a2a0*/  FADD R45, R41, -12583039 ;  /* 0xcb40007f292d7421 */ /* 0x000fe20000000000 */
[----:B------:R-:W-:Y:S01]  /*1a2b0*/  FADD R32, R38, -12583039 ;  /* 0xcb40007f26207421 */ /* 0x000fe20000000000 */
[----:B------:R-:W-:Y:S01]  /*1a2c0*/  FFMA.RM R44, R47, R2, 12582913 ;  /* 0x4b4000012f2c7423 */ /* 0x000fe20000004002 */
[----:B------:R-:W-:Y:S01]  /*1a2d0*/  FFMA R35, -R20, 1.4426950216293334961, -R33 ;  /* 0x3fb8aa3b14237823 */ /* 0x000fe20000000921 */
[----:B------:R-:W-:Y:S01]  /*1a2e0*/  FFMA R45, -R26, 1.4426950216293334961, -R45 ;  /* 0x3fb8aa3b1a2d7823 */ /* 0x000fe2000000092d */
[----:B------:R-:W-:Y:S01]  /*1a2f0*/  FFMA.SAT R47, -R24, R0, 0.5 ;  /* 0x3f000000182f7423 */ /* 0x000fe20000002100 */
[----:B------:R-:W-:Y:S01]  /*1a300*/  FFMA R32, -R21, 1.4426950216293334961, -R32 ;  /* 0x3fb8aa3b15207823 */ /* 0x000fe20000000920 */
[----:B------:R-:W-:Y:S01]  /*1a310*/  FFMA R35, -R20, 1.925963033500011079e-08, R35 ;  /* 0x32a5706014237823 */ /* 0x000fe20000000123 */
[----:B------:R-:W-:Y:S01]  /*1a320*/  FFMA R48, -R26, 1.925963033500011079e-08, R45 ;  /* 0x32a570601a307823 */ /* 0x000fe2000000012d */
[----:B------:R-:W-:Y:S01]  /*1a330*/  FFMA R31, R16, R34, R31 ;  /* 0x00000022101f7223 */ /* 0x000fe2000000001f */
[----:B------:R-:W-:Y:S01]  /*1a340*/  FFMA.RM R45, R47, R2, 12582913 ;  /* 0x4b4000012f2d7423 */ /* 0x000fe20000004002 */
[----:B------:R-:W-:Y:S01]  /*1a350*/  FFMA R43, -R21, 1.925963033500011079e-08, R32 ;  /* 0x32a57060152b7823 */ /* 0x000fe20000000120 */
[----:B------:R-:W-:Y:S01]  /*1a360*/  FADD R34, R44, -12583039 ;  /* 0xcb40007f2c227421 */ /* 0x000fe20000000000 */
[----:B------:R-:W-:-:S02]  /*1a370*/  HADD2.F32 R32, -RZ, R5.H1_H1 ;  /* 0x30000005ff207230 */ /* 0x000fc40000004100 */
[----:B------:R-:W-:Y:S01]  /*1a380*/  FMUL R33, R17, R36 ;  /* 0x0000002411217220 */ /* 0x000fe20000400000 */
[----:B------:R1:W-:Y:S01]  /*1a390*/  MUFU.EX2 R46, R35 ;  /* 0x00000023002e7308 */ /* 0x0003e20000000800 */
[----:B------:R-:W-:Y:S01]  /*1a3a0*/  FFMA R34, -R25, 1.4426950216293334961, -R34 ;  /* 0x3fb8aa3b19227823 */ /* 0x000fe20000000922 */
[----:B------:R-:W-:Y:S01]  /*1a3b0*/  FFMA.SAT R47, -R29, R0, 0.5 ;  /* 0x3f0000001d2f7423 */ /* 0x000fe20000002100 */
[----:B------:R-:W-:Y:S01]  /*1a3c0*/  FFMA R32, R16, R32, R33 ;  /* 0x0000002010207223 */ /* 0x000fe20000000021 */
[----:B------:R-:W-:Y:S01]  /*1a3d0*/  FMUL R33, R17, R49 ;  /* 0x0000003111217220 */ /* 0x000fe20000400000 */
[----:B------:R-:W-:Y:S01]  /*1a3e0*/  FFMA R49, -R25, 1.925963033500011079e-08, R34 ;  /* 0x32a5706019317823 */ /* 0x000fe20000000122 */
[--C-:B------:R-:W-:Y:S02]  /*1a3f0*/  HADD2.F32 R34, -RZ, R6.reuse.H1_H1 ;  /* 0x30000006ff227230 */ /* 0x100fe40000004100 */
[----:B------:R-:W-:Y:S01]  /*1a400*/  FFMA.SAT R55, -R27, R0, 0.5 ;  /* 0x3f0000001b377423 */ /* 0x000fe20000002100 */
[----:B------:R-:W-:-:S02]  /*1a410*/  HADD2.F32 R36, -RZ, R6.H0_H0 ;  /* 0x20000006ff247230 */ /* 0x000fc40000004100 */
[----:B-1----:R-:W-:Y:S01]  /*1a420*/  FADD R35, R45, -12583039 ;  /* 0xcb40007f2d237421 */ /* 0x002fe20000000000 */
[----:B------:R-:W-:Y:S01]  /*1a430*/  FFMA.RM R47, R47, R2, 12582913 ;  /* 0x4b4000012f2f7423 */ /* 0x000fe20000004002 */
[----:B------:R-:W-:Y:S01]  /*1a440*/  FFMA.SAT R57, -R31, R0, 0.5 ;  /* 0x3f0000001f397423 */ /* 0x000fe20000002100 */
[----:B------:R-:W-:Y:S01]  /*1a450*/  MUFU.EX2 R39, R39 ;  /* 0x0000002700277308 */ /* 0x000fe20000000800 */
[C---:B------:R-:W-:Y:S01]  /*1a460*/  FFMA R51, -R24.reuse, 1.4426950216293334961, -R35 ;  /* 0x3fb8aa3b18337823 */ /* 0x040fe20000000923 */
[----:B------:R-:W-:Y:S01]  /*1a470*/  FMUL R35, R17, R50 ;  /* 0x0000003211237220 */ /* 0x000fe20000400000 */
[----:B------:R-:W-:Y:S01]  /*1a480*/  FFMA.RM R50, R55, R2, 12582913 ;  /* 0x4b40000137327423 */ /* 0x000fe20000004002 */
[----:B------:R-:W-:Y:S02]  /*1a490*/  HADD2.F32 R55, -RZ, R7.H0_H0 ;  /* 0x20000007ff377230 */ /* 0x000fe40000004100 */
[----:B------:R-:W-:Y:S01]  /*1a4a0*/  FFMA R53, -R24, 1.925963033500011079e-08, R51 ;  /* 0x32a5706018357823 */ /* 0x000fe20000000133 */
[----:B------:R-:W-:Y:S01]  /*1a4b0*/  FFMA.SAT R51, -R30, R0, 0.5 ;  /* 0x3f0000001e337423 */ /* 0x000fe20000002100 */
[C---:B------:R-:W-:Y:S01]  /*1a4c0*/  FFMA R34, R16.reuse, R34, R35 ;  /* 0x0000002210227223 */ /* 0x040fe20000000023 */
[C---:B------:R-:W-:Y:S01]  /*1a4d0*/  FFMA R33, R16.reuse, R36, R33 ;  /* 0x0000002410217223 */ /* 0x040fe20000000021 */
[----:B------:R-:W-:Y:S01]  /*1a4e0*/  FMUL R35, R17, R52 ;  /* 0x0000003411237220 */ /* 0x000fe20000400000 */
[----:B------:R-:W-:Y:S01]  /*1a4f0*/  FADD R36, R47, -12583039 ;  /* 0xcb40007f2f247421 */ /* 0x000fe20000000000 */
[-C--:B------:R-:W-:Y:S01]  /*1a500*/  FFMA.RM R52, R51, R2.reuse, 12582913 ;  /* 0x4b40000133347423 */ /* 0x080fe20000004002 */
[----:B------:R-:W-:Y:S01]  /*1a510*/  FFMA.RM R58, R57, R2, 12582913 ;  /* 0x4b400001393a7423 */ /* 0x000fe20000004002 */
[----:B------:R-:W-:Y:S01]  /*1a520*/  FFMA R35, R16, R55, R35 ;  /* 0x0000003710237223 */ /* 0x000fe20000000023 */
[C---:B------:R-:W-:Y:S01]  /*1a530*/  FFMA R36, -R29.reuse, 1.4426950216293334961, -R36 ;  /* 0x3fb8aa3b1d247823 */ /* 0x040fe20000000924 */
[----:B------:R-:W-:Y:S01]  /*1a540*/  FADD R55, R52, -12583039 ;  /* 0xcb40007f34377421 */ /* 0x000fe20000000000 */
[----:B------:R-:W1:Y:S01]  /*1a550*/  MUFU.EX2 R42, R42 ;  /* 0x0000002a002a7308 */ /* 0x000e620000000800 */
[----:B------:R-:W-:Y:S01]  /*1a560*/  FFMA.SAT R63, -R34, R0, 0.5 ;  /* 0x3f000000223f7423 */ /* 0x000fe20000002100 */
[----:B------:R-:W-:Y:S01]  /*1a570*/  FFMA R36, -R29, 1.925963033500011079e-08, R36 ;  /* 0x32a570601d247823 */ /* 0x000fe20000000124 */
[----:B------:R-:W-:Y:S01]  /*1a580*/  FFMA R57, -R30, 1.4426950216293334961, -R55 ;  /* 0x3fb8aa3b1e397823 */ /* 0x000fe20000000937 */
[----:B------:R-:W-:Y:S01]  /*1a590*/  FMUL R55, R17, R56 ;  /* 0x0000003811377220 */ /* 0x000fe20000400000 */
[----:B------:R-:W-:Y:S01]  /*1a5a0*/  FFMA.RM R63, R63, R2, 12582913 ;  /* 0x4b4000013f3f7423 */ /* 0x000fe20000004002 */
[-C--:B------:R-:W-:Y:S01]  /*1a5b0*/  FFMA.SAT R59, -R32, R0.reuse, 0.5 ;  /* 0x3f000000203b7423 */ /* 0x080fe20000002100 */
[-C--:B------:R-:W-:Y:S01]  /*1a5c0*/  FFMA.SAT R61, -R33, R0.reuse, 0.5 ;  /* 0x3f000000213d7423 */ /* 0x080fe20000002100 */
[----:B------:R-:W2:Y:S01]  /*1a5d0*/  MUFU.EX2 R43, R43 ;  /* 0x0000002b002b7308 */ /* 0x000ea20000000800 */
[----:B------:R-:W-:Y:S01]  /*1a5e0*/  FFMA.SAT R65, -R35, R0, 0.5 ;  /* 0x3f00000023417423 */ /* 0x000fe20000002100 */
[----:B------:R-:W-:Y:S01]  /*1a5f0*/  SHF.L.U32 R37, R37, 0x17, RZ ;  /* 0x0000001725257819 */ /* 0x000fe200000006ff */
[-C--:B------:R-:W-:Y:S01]  /*1a600*/  FFMA.RM R59, R59, R2.reuse, 12582913 ;  /* 0x4b4000013b3b7423 */ /* 0x080fe20000004002 */
[----:B------:R-:W-:Y:S01]  /*1a610*/  SHF.L.U32 R38, R38, 0x17, RZ ;  /* 0x0000001726267819 */ /* 0x000fe200000006ff */
[-C--:B------:R-:W-:Y:S01]  /*1a620*/  FFMA.RM R65, R65, R2.reuse, 12582913 ;  /* 0x4b40000141417423 */ /* 0x080fe20000004002 */
[----:B------:R-:W-:Y:S01]  /*1a630*/  FFMA.RM R61, R61, R2, 12582913 ;  /* 0x4b4000013d3d7423 */ /* 0x000fe20000004002 */
[----:B------:R-:W-:Y:S01]  /*1a640*/  FADD R54, R50, -12583039 ;  /* 0xcb40007f32367421 */ /* 0x000fe20000000000 */
[----:B------:R3:W-:Y:S01]  /*1a650*/  MUFU.EX2 R51, R36 ;  /* 0x0000002400337308 */ /* 0x0007e20000000800 */
[----:B-1----:R-:W-:Y:S01]  /*1a660*/  FFMA R42, R37, R42, 1 ;  /* 0x3f800000252a7423 */ /* 0x002fe2000000002a */
[----:B------:R-:W-:Y:S01]  /*1a670*/  FADD R56, R58, -12583039 ;  /* 0xcb40007f3a387421 */ /* 0x000fe20000000000 */
[----:B------:R-:W-:Y:S01]  /*1a680*/  FADD R62, R61, -12583039 ;  /* 0xcb40007f3d3e7421 */ /* 0x000fe20000000000 */
[----:B------:R-:W-:Y:S01]  /*1a690*/  SHF.L.U32 R44, R44, 0x17, RZ ;  /* 0x000000172c2c7819 */ /* 0x000fe200000006ff */
[----:B------:R-:W-:Y:S01]  /*1a6a0*/  FFMA R57, -R30, 1.925963033500011079e-08, R57 ;  /* 0x32a570601e397823 */ /* 0x000fe20000000139 */
[----:B------:R-:W-:Y:S01]  /*1a6b0*/  FFMA R54, -R27, 1.4426950216293334961, -R54 ;  /* 0x3fb8aa3b1b367823 */ /* 0x000fe20000000936 */
[----:B------:R-:W-:Y:S01]  /*1a6c0*/  FFMA R62, -R33, 1.4426950216293334961, -R62 ;  /* 0x3fb8aa3b213e7823 */ /* 0x000fe2000000093e */
[----:B------:R-:W1:Y:S01]  /*1a6d0*/  MUFU.EX2 R49, R49 ;  /* 0x0000003100317308 */ /* 0x000e620000000800 */
[----:B---3--:R-:W-:Y:S01]  /*1a6e0*/  FFMA R36, R16, R60, R55 ;  /* 0x0000003c10247223 */ /* 0x008fe20000000037 */
[----:B------:R-:W-:Y:S01]  /*1a6f0*/  FADD R55, R59, -12583039 ;  /* 0xcb40007f3b377421 */ /* 0x000fe20000000000 */
[----:B--2---:R-:W-:Y:S01]  /*1a700*/  FFMA R37, R38, R43, 1 ;  /* 0x3f80000026257423 */ /* 0x004fe2000000002b */
[----:B------:R-:W-:Y:S01]  /*1a710*/  FFMA R60, -R31, 1.4426950216293334961, -R56 ;  /* 0x3fb8aa3b1f3c7823 */ /* 0x000fe20000000938 */
[----:B------:R-:W-:Y:S01]  /*1a720*/  FFMA.SAT R67, -R36, R0, 0.5 ;  /* 0x3f00000024437423 */ /* 0x000fe20000002100 */
[----:B------:R-:W-:Y:S01]  /*1a730*/  SHF.L.U32 R0, R3, 0x17, RZ ;  /* 0x0000001703007819 */ /* 0x000fe200000006ff */
[----:B------:R-:W-:Y:S01]  /*1a740*/  FADD R3, R63, -12583039 ;  /* 0xcb40007f3f037421 */ /* 0x000fe20000000000 */
[----:B------:R-:W2:Y:S01]  /*1a750*/  MUFU.EX2 R53, R53 ;  /* 0x0000003500357308 */ /* 0x000ea20000000800 */
[----:B------:R-:W-:Y:S01]  /*1a760*/  FFMA.RM R67, R67, R2, 12582913 ;  /* 0x4b40000143437423 */ /* 0x000fe20000004002 */
[----:B------:R-:W-:Y:S01]  /*1a770*/  FFMA R55, -R32, 1.4426950216293334961, -R55 ;  /* 0x3fb8aa3b20377823 */ /* 0x000fe20000000937 */
[----:B------:R-:W-:Y:S01]  /*1a780*/  FFMA R69, R0, R39, 1 ;  /* 0x3f80000000457423 */ /* 0x000fe20000000027 */
[----:B------:R-:W-:Y:S01]  /*1a790*/  FFMA R39, -R34, 1.4426950216293334961, -R3 ;  /* 0x3fb8aa3b22277823 */ /* 0x000fe20000000903 */
[----:B------:R-:W-:Y:S01]  /*1a7a0*/  SHF.L.U32 R3, R40, 0x17, RZ ;  /* 0x0000001728037819 */ /* 0x000fe200000006ff */
[----:B------:R-:W-:Y:S01]  /*1a7b0*/  FADD R0, R65, -12583039 ;  /* 0xcb40007f41007421 */ /* 0x000fe20000000000 */
[----:B------:R-:W-:Y:S01]  /*1a7c0*/  FFMA R54, -R27, 1.925963033500011079e-08, R54 ;  /* 0x32a570601b367823 */ /* 0x000fe20000000136 */
[----:B------:R-:W-:Y:S01]  /*1a7d0*/  FFMA R2, -R34, 1.925963033500011079e-08, R39 ;  /* 0x32a5706022027823 */ /* 0x000fe20000000127 */
[----:B-1----:R-:W-:Y:S01]  /*1a7e0*/  FFMA R49, R44, R49, 1 ;  /* 0x3f8000002c317423 */ /* 0x002fe20000000031 */
[----:B------:R-:W-:Y:S01]  /*1a7f0*/  FFMA R38, R3, R46, 1 ;  /* 0x3f80000003267423 */ /* 0x000fe2000000002e */
[----:B------:R-:W-:Y:S01]  /*1a800*/  FADD R3, R67, -12583039 ;  /* 0xcb40007f43037421 */ /* 0x000fe20000000000 */
[----:B------:R-:W-:Y:S01]  /*1a810*/  FFMA R0, -R35, 1.4426950216293334961, -R0 ;  /* 0x3fb8aa3b23007823 */ /* 0x000fe20000000900 */
[----:B------:R-:W1:Y:S01]  /*1a820*/  MUFU.EX2 R48, R48 ;  /* 0x0000003000307308 */ /* 0x000e620000000800 */
[----:B------:R-:W-:Y:S01]  /*1a830*/  FFMA R60, -R31, 1.925963033500011079e-08, R60 ;  /* 0x32a570601f3c7823 */ /* 0x000fe2000000013c */
[----:B------:R-:W-:Y:S01]  /*1a840*/  FFMA R3, -R36, 1.4426950216293334961, -R3 ;  /* 0x3fb8aa3b24037823 */ /* 0x000fe20000000903 */
[----:B------:R-:W-:Y:S01]  /*1a850*/  FFMA R40, -R35, 1.925963033500011079e-08, R0 ;  /* 0x32a5706023287823 */ /* 0x000fe20000000100 */
[----:B------:R-:W-:Y:S01]  /*1a860*/  FFMA R55, -R32, 1.925963033500011079e-08, R55 ;  /* 0x32a5706020377823 */ /* 0x000fe20000000137 */
[----:B------:R-:W-:Y:S01]  /*1a870*/  FFMA R62, -R33, 1.925963033500011079e-08, R62 ;  /* 0x32a57060213e7823 */ /* 0x000fe2000000013e */
[----:B------:R-:W-:-:S02]  /*1a880*/  SHF.L.U32 R0, R45, 0x17, RZ ;  /* 0x000000172d007819 */ /* 0x000fc400000006ff */
[----:B------:R-:W3:Y:S01]  /*1a890*/  MUFU.EX2 R56, R57 ;  /* 0x0000003900387308 */ /* 0x000ee20000000800 */
[----:B------:R-:W-:Y:S02]  /*1a8a0*/  IADD3 R44, R69, 0x1800000, RZ ;  /* 0x01800000452c7810 */ /* 0x000fe40007ffe0ff */
[----:B--2---:R-:W-:Y:S01]  /*1a8b0*/  FFMA R39, R0, R53, 1 ;  /* 0x3f80000000277423 */ /* 0x004fe20000000035 */
[----:B------:R-:W-:Y:S02]  /*1a8c0*/  SHF.L.U32 R41, R41, 0x17, RZ ;  /* 0x0000001729297819 */ /* 0x000fe400000006ff */
[----:B------:R-:W-:Y:S02]  /*1a8d0*/  LOP3.LUT R44, R44, 0x7f800000, RZ, 0xc0, !PT ;  /* 0x7f8000002c2c7812 */ /* 0x000fe400078ec0ff */
[----:B------:R2:W4:Y:S01]  /*1a8e0*/  MUFU.EX2 R57, R2 ;  /* 0x0000000200397308 */ /* 0x0005220000000800 */
[----:B-1----:R-:W-:Y:S01]  /*1a8f0*/  FFMA R48, R41, R48, 1 ;  /* 0x3f80000029307423 */ /* 0x002fe20000000030 */
[----:B------:R-:W-:-:S02]  /*1a900*/  ISETP.GT.U32.AND P2, PT, R44, 0x1ffffff, PT ;  /* 0x01ffffff2c00780c */ /* 0x000fc40003f44070 */
[----:B------:R-:W-:Y:S02]  /*1a910*/  SHF.L.U32 R0, R47, 0x17, RZ ;  /* 0x000000172f007819 */ /* 0x000fe400000006ff */
[----:B------:R-:W-:Y:S02]  /*1a920*/  SHF.L.U32 R41, R52, 0x17, RZ ;  /* 0x0000001734297819 */ /* 0x000fe400000006ff */
[----:B------:R-:W-:Y:S01]  /*1a930*/  MUFU.EX2 R54, R54 ;  /* 0x0000003600367308 */ /* 0x000fe20000000800 */
[----:B--2---:R-:W-:Y:S01]  /*1a940*/  FFMA R2, -R36, 1.925963033500011079e-08, R3 ;  /* 0x32a5706024027823 */ /* 0x004fe20000000103 */
[----:B------:R-:W-:Y:S01]  /*1a950*/  SHF.L.U32 R3, R50, 0x17, RZ ;  /* 0x0000001732037819 */ /* 0x000fe200000006ff */
[----:B------:R-:W-:Y:S01]  /*1a960*/  FFMA R51, R0, R51, 1 ;  /* 0x3f80000000337423 */ /* 0x000fe20000000033 */
[----:B------:R-:W-:Y:S01]  /*1a970*/  SHF.L.U32 R43, R58, 0x17, RZ ;  /* 0x000000173a2b7819 */ /* 0x000fe200000006ff */
[----:B---3--:R-:W-:Y:S01]  /*1a980*/  FFMA R41, R41, R56, 1 ;  /* 0x3f80000029297423 */ /* 0x008fe20000000038 */
[----:B------:R-:W-:-:S02]  /*1a990*/  SHF.L.U32 R44, R59, 0x17, RZ ;  /* 0x000000173b2c7819 */ /* 0x000fc400000006ff */
[----:B------:R-:W1:Y:S01]  /*1a9a0*/  MUFU.EX2 R60, R60 ;  /* 0x0000003c003c7308 */ /* 0x000e620000000800 */
[----:B------:R-:W-:Y:S02]  /*1a9b0*/  SHF.L.U32 R45, R61, 0x17, RZ ;  /* 0x000000173d2d7819 */ /* 0x000fe400000006ff */
[----:B------:R-:W-:Y:S02]  /*1a9c0*/  SHF.L.U32 R46, R63, 0x17, RZ ;  /* 0x000000173f2e7819 */ /* 0x000fe400000006ff */
[----:B------:R-:W-:Y:S02]  /*1a9d0*/  SHF.L.U32 R47, R65, 0x17, RZ ;  /* 0x00000017412f7819 */ /* 0x000fe400000006ff */
[----:B------:R-:W-:Y:S01]  /*1a9e0*/  SHF.L.U32 R50, R67, 0x17, RZ ;  /* 0x0000001743327819 */ /* 0x000fe200000006ff */
[----:B------:R-:W2:Y:S01]  /*1a9f0*/  MUFU.EX2 R55, R55 ;  /* 0x0000003700377308 */ /* 0x000ea20000000800 */
[----:B----4-:R-:W-:-:S07]  /*1aa00*/  FFMA R46, R46, R57, 1 ;  /* 0x3f8000002e2e7423 */ /* 0x010fce0000000039 */
[----:B------:R-:W3:Y:S01]  /*1aa10*/  MUFU.EX2 R62, R62 ;  /* 0x0000003e003e7308 */ /* 0x000ee20000000800 */
[----:B-1----:R-:W-:-:S07]  /*1aa20*/  FFMA R43, R43, R60, 1 ;  /* 0x3f8000002b2b7423 */ /* 0x002fce000000003c */
[----:B------:R1:W4:Y:S01]  /*1aa30*/  MUFU.EX2 R64, R40 ;  /* 0x0000002800407308 */ /* 0x0003220000000800 */
[----:B--2---:R-:W-:-:S07]  /*1aa40*/  FFMA R44, R44, R55, 1 ;  /* 0x3f8000002c2c7423 */ /* 0x004fce0000000037 */
[----:B------:R-:W2:Y:S01]  /*1aa50*/  MUFU.EX2 R53, R2 ;  /* 0x0000000200357308 */ /* 0x000ea20000000800 */
[----:B-1----:R-:W-:Y:S01]  /*1aa60*/  FFMA R40, R3, R54, 1 ;  /* 0x3f80000003287423 */ /* 0x002fe20000000036 */
[----:B---3--:R-:W-:Y:S01]  /*1aa70*/  FFMA R45, R45, R62, 1 ;  /* 0x3f8000002d2d7423 */ /* 0x008fe2000000003e */
[----:B----4-:R-:W-:Y:S01]  /*1aa80*/  FFMA R47, R47, R64, 1 ;  /* 0x3f8000002f2f7423 */ /* 0x010fe20000000040 */
[----:B--2---:R-:W-:Y:S01]  /*1aa90*/  FFMA R50, R50, R53, 1 ;  /* 0x3f80000032327423 */ /* 0x004fe20000000035 */
[----:B------:R-:W-:Y:S06]  /*1aaa0*/  @P2 BRA `(.L_x_522) ;  /* 0x0000000000142947 */ /* 0x000fec0003800000 */
[----:B------:R-:W-:Y:S02]  /*1aab0*/  MOV R0, R69 ;  /* 0x0000004500007202 */ /* 0x000fe40000000f00 */
[----:B------:R-:W-:-:S07]  /*1aac0*/  MOV R2, 0x1aae0 ;  /* 0x0001aae000027802 */ /* 0x000fce0000000f00 */
[----:B------:R-:W-:Y:S05]  /*1aad0*/  CALL.REL.NOINC `($__internal_0_$__cuda_sm20_rcp_rn_f32_slowpath) ;  /* 0x0000014000d87944 */ /* 0x000fea0003c00000 */
[----:B------:R-:W-:Y:S01]  /*1aae0*/  MOV R52, R0 ;  /* 0x0000000000347202 */ /* 0x000fe20000000f00 */
[----:B------:R-:W-:Y:S06]  /*1aaf0*/  BRA `(.L_x_523) ;  /* 0x0000000000107947 */ /* 0x000fec0003800000 */
.L_x_522:
[----:B------:R-:W1:Y:S02]  /*1ab00*/  MUFU.RCP R52, R69 ;  /* 0x0000004500347308 */ /* 0x000e640000001000 */
[----:B-1----:R-:W-:-:S04]  /*1ab10*/  FFMA R0, R69, R52, -1 ;  /* 0xbf80000045007423 */ /* 0x002fc80000000034 */
[----:B------:R-:W-:-:S04]  /*1ab20*/  FADD.FTZ R3, -R0, -RZ ;  /* 0x800000ff00037221 */ /* 0x000fc80000010100 */
[----:B------:R-:W-:-:S07]  /*1ab30*/  FFMA R52, R52, R3, R52 ;  /* 0x0000000334347223 */ /* 0x000fce0000000034 */
.L_x_523:
[----:B------:R-:W-:Y:S05]  /*1ab40*/  BSYNC B1 ;  /* 0x0000000000017941 */ /* 0x000fea0003800000 */
.L_x_521:
        /* <DEDUP_REMOVED lines=10> */
.L_x_525:
[----:B------:R-:W1:Y:S02]  /*1abf0*/  MUFU.RCP R53, R42 ;  /* 0x0000002a00357308 */ /* 0x000e640000001000 */
[----:B-1----:R-:W-:-:S04]  /*1ac00*/  FFMA R0, R42, R53, -1 ;  /* 0xbf8000002a007423 */ /* 0x002fc80000000035 */
[----:B------:R-:W-:-:S04]  /*1ac10*/  FADD.FTZ R0, -R0, -RZ ;  /* 0x800000ff00007221 */ /* 0x000fc80000010100 */
[----:B------:R-:W-:-:S07]  /*1ac20*/  FFMA R53, R53, R0, R53 ;  /* 0x0000000035357223 */ /* 0x000fce0000000035 */
.L_x_526:
[----:B------:R-:W-:Y:S05]  /*1ac30*/  BSYNC B1 ;  /* 0x0000000000017941 */ /* 0x000fea0003800000 */
.L_x_524:
        /* <DEDUP_REMOVED lines=10> */
.L_x_528:
[----:B------:R-:W1:Y:S02]  /*1ace0*/  MUFU.RCP R42, R37 ;  /* 0x00000025002a7308 */ /* 0x000e640000001000 */
[----:B-1----:R-:W-:-:S04]  /*1acf0*/  FFMA R0, R37, R42, -1 ;  /* 0xbf80000025007423 */ /* 0x002fc8000000002a */
[----:B------:R-:W-:-:S04]  /*1ad00*/  FADD.FTZ R3, -R0, -RZ ;  /* 0x800000ff00037221 */ /* 0x000fc80000010100 */
[----:B------:R-:W-:-:S07]  /*1ad10*/  FFMA R42, R42, R3, R42 ;  /* 0x000000032a2a7223 */ /* 0x000fce000000002a */
.L_x_529:
[----:B------:R-:W-:Y:S05]  /*1ad20*/  BSYNC B1 ;  /* 0x0000000000017941 */ /* 0x000fea0003800000 */
.L_x_527:
        /* <DEDUP_REMOVED lines=10> */
.L_x_531:
[----:B------:R-:W1:Y:S02]  /*1add0*/  MUFU.RCP R37, R38 ;  /* 0x0000002600257308 */ /* 0x000e640000001000 */
[----:B-1----:R-:W-:-:S04]  /*1ade0*/  FFMA R0, R38, R37, -1 ;  /* 0xbf80000026007423 */ /* 0x002fc80000000025 */
[----:B------:R-:W-:-:S04]  /*1adf0*/  FADD.FTZ R0, -R0, -RZ ;  /* 0x800000ff00007221 */ /* 0x000fc80000010100 */
[----:B------:R-:W-:-:S07]  /*1ae00*/  FFMA R37, R37, R0, R37 ;  /* 0x0000000025257223 */ /* 0x000fce0000000025 */
.L_x_532:
[----:B------:R-:W-:Y:S05]  /*1ae10*/  BSYNC B1 ;  /* 0x0000000000017941 */ /* 0x000fea0003800000 */
.L_x_530:
        /* <DEDUP_REMOVED lines=10> */
.L_x_534:
[----:B------:R-:W1:Y:S02]  /*1aec0*/  MUFU.RCP R55, R48 ;  /* 0x0000003000377308 */ /* 0x000e640000001000 */
[----:B-1----:R-:W-:-:S04]  /*1aed0*/  FFMA R0, R48, R55, -1 ;  /* 0xbf80000030007423 */ /* 0x002fc80000000037 */
[----:B------:R-:W-:-:S04]  /*1aee0*/  FADD.FTZ R0, -R0, -RZ ;  /* 0x800000ff00007221 */ /* 0x000fc80000010100 */
[----:B------:R-:W-:-:S07]  /*1aef0*/  FFMA R55, R55, R0, R55 ;  /* 0x0000000037377223 */ /* 0x000fce0000000037 */
.L_x_535:
[----:B------:R-:W-:Y:S05]  /*1af00*/  BSYNC B1 ;  /* 0x0000000000017941 */ /* 0x000fea0003800000 */
.L_x_533:
        /* <DEDUP_REMOVED lines=10> */
.L_x_537:
[----:B------:R-:W1:Y:S02]  /*1afb0*/  MUFU.RCP R38, R49 ;  /* 0x0000003100267308 */ /* 0x000e640000001000 */
[----:B-1----:R-:W-:-:S04]  /*1afc0*/  FFMA R0, R49, R38, -1 ;  /* 0xbf80000031007423 */ /* 0x002fc80000000026 */
[----:B------:R-:W-:-:S04]  /*1afd0*/  FADD.FTZ R3, -R0, -RZ ;  /* 0x800000ff00037221 */ /* 0x000fc80000010100 */
[----:B------:R-:W-:-:S07]  /*1afe0*/  FFMA R38, R38, R3, R38 ;  /* 0x0000000326267223 */ /* 0x000fce0000000026 */
.L_x_538:
[----:B------:R-:W-:Y:S05]  /*1aff0*/  BSYNC B1 ;  /* 0x0000000000017941 */ /* 0x000fea0003800000 */
.L_x_536:
        /* <DEDUP_REMOVED lines=10> */
.L_x_540:
[----:B------:R-:W1:Y:S02]  /*1b0a0*/  MUFU.RCP R0, R39 ;  /* 0x0000002700007308 */ /* 0x000e640000001000 */
[----:B-1----:R-:W-:-:S04]  /*1b0b0*/  FFMA R2, R39, R0, -1 ;  /* 0xbf80000027027423 */ /* 0x002fc80000000000 */
[----:B------:R-:W-:-:S04]  /*1b0c0*/  FADD.FTZ R49, -R2, -RZ ;  /* 0x800000ff02317221 */ /* 0x000fc80000010100 */
[----:B------:R-:W-:-:S07]  /*1b0d0*/  FFMA R49, R0, R49, R0 ;  /* 0x0000003100317223 */ /* 0x000fce0000000000 */
.L_x_541:
[----:B------:R-:W-:Y:S05]  /*1b0e0*/  BSYNC B1 ;  /* 0x0000000000017941 */ /* 0x000fea0003800000 */
.L_x_539:
        /* <DEDUP_REMOVED lines=10> */
.L_x_543:
[----:B------:R-:W1:Y:S02]  /*1b190*/  MUFU.RCP R48, R51 ;  /* 0x0000003300307308 */ /* 0x000e640000001000 */
[----:B-1----:R-:W-:-:S04]  /*1b1a0*/  FFMA R0, R51, R48, -1 ;  /* 0xbf80000033007423 */ /* 0x002fc80000000030 */
[----:B------:R-:W-:-:S04]  /*1b1b0*/  FADD.FTZ R3, -R0, -RZ ;  /* 0x800000ff00037221 */ /* 0x000fc80000010100 */
[----:B------:R-:W-:-:S07]  /*1b1c0*/  FFMA R48, R48, R3, R48 ;  /* 0x0000000330307223 */ /* 0x000fce0000000030 */
.L_x_544:
[----:B------:R-:W-:Y:S05]  /*1b1d0*/  BSYNC B1 ;  /* 0x0000000000017941 */ /* 0x000fea0003800000 */
.L_x_542:
        /* <DEDUP_REMOVED lines=10> */
.L_x_546:
[----:B------:R-:W1:Y:S02]  /*1b280*/  MUFU.RCP R3, R40 ;  /* 0x0000002800037308 */ /* 0x000e640000001000 */
[----:B-1----:R-:W-:-:S04]  /*1b290*/  FFMA R0, R40, R3, -1 ;  /* 0xbf80000028007423 */ /* 0x002fc80000000003 */
[----:B------:R-:W-:-:S04]  /*1b2a0*/  FADD.FTZ R0, -R0, -RZ ;  /* 0x800000ff00007221 */ /* 0x000fc80000010100 */
[----:B------:R-:W-:-:S07]  /*1b2b0*/  FFMA R54, R3, R0, R3 ;  /* 0x0000000003367223 */ /* 0x000fce0000000003 */
.L_x_547:
[----:B------:R-:W-:Y:S05]  /*1b2c0*/  BSYNC B1 ;  /* 0x0000000000017941 */ /* 0x000fea0003800000 */
.L_x_545:
        /* <DEDUP_REMOVED lines=10> */
.L_x_549:
[----:B------:R-:W1:Y:S02]  /*1b370*/  MUFU.RCP R0, R41 ;  /* 0x0000002900007308 */ /* 0x000e640000001000 */
[----:B-1----:R-:W-:-:S04]  /*1b380*/  FFMA R2, R41, R0, -1 ;  /* 0xbf80000029027423 */ /* 0x002fc80000000000 */
[----:B------:R-:W-:-:S04]  /*1b390*/  FADD.FTZ R39, -R2, -RZ ;  /* 0x800000ff02277221 */ /* 0x000fc80000010100 */
[----:B------:R-:W-:-:S07]  /*1b3a0*/  FFMA R39, R0, R39, R0 ;  /* 0x0000002700277223 */ /* 0x000fce0000000000 */
.L_x_550:
[----:B------:R-:W-:Y:S05]  /*1b3b0*/  BSYNC B1 ;  /* 0x0000000000017941 */ /* 0x000fea0003800000 */
.L_x_548:
        /* <DEDUP_REMOVED lines=10> */
.L_x_552:
[----:B------:R-:W1:Y:S02]  /*1b460*/  MUFU.RCP R40, R43 ;  /* 0x0000002b00287308 */ /* 0x000e640000001000 */
[----:B-1----:R-:W-:-:S04]  /*1b470*/  FFMA R0, R43, R40, -1 ;  /* 0xbf8000002b007423 */ /* 0x002fc80000000028 */
[----:B------:R-:W-:-:S04]  /*1b480*/  FADD.FTZ R3, -R0, -RZ ;  /* 0x800000ff00037221 */ /* 0x000fc80000010100 */
[----:B------:R-:W-:-:S07]  /*1b490*/  FFMA R40, R40, R3, R40 ;  /* 0x0000000328287223 */ /* 0x000fce0000000028 */
.L_x_553:
[----:B------:R-:W-:Y:S05]  /*1b4a0*/  BSYNC B1 ;  /* 0x0000000000017941 */ /* 0x000fea0003800000 */
.L_x_551:
        /* <DEDUP_REMOVED lines=10> */
.L_x_555:
[----:B------:R-:W1:Y:S02]  /*1b550*/  MUFU.RCP R41, R44 ;  /* 0x0000002c00297308 */ /* 0x000e640000001000 */
[----:B-1----:R-:W-:-:S04]  /*1b560*/  FFMA R0, R44, R41, -1 ;  /* 0xbf8000002c007423 */ /* 0x002fc80000000029 */
[----:B------:R-:W-:-:S04]  /*1b570*/  FADD.FTZ R0, -R0, -RZ ;  /* 0x800000ff00007221 */ /* 0x000fc80000010100 */
[----:B------:R-:W-:-:S07]  /*1b580*/  FFMA R41, R41, R0, R41 ;  /* 0x0000000029297223 */ /* 0x000fce0000000029 */
.L_x_556:
[----:B------:R-:W-:Y:S05]  /*1b590*/  BSYNC B1 ;  /* 0x0000000000017941 */ /* 0x000fea0003800000 */
.L_x_554:
        /* <DEDUP_REMOVED lines=10> */
.L_x_558:
[----:B------:R-:W1:Y:S02]  /*1b640*/  MUFU.RCP R44, R45 ;  /* 0x0000002d002c7308 */ /* 0x000e640000001000 */
[----:B-1----:R-:W-:-:S04]  /*1b650*/  FFMA R0, R45, R44, -1 ;  /* 0xbf8000002d007423 */ /* 0x002fc8000000002c */
[----:B------:R-:W-:-:S04]  /*1b660*/  FADD.FTZ R3, -R0, -RZ ;  /* 0x800000ff00037221 */ /* 0x000fc80000010100 */
[----:B------:R-:W-:-:S07]  /*1b670*/  FFMA R44, R44, R3, R44 ;  /* 0x000000032c2c7223 */ /* 0x000fce000000002c */
.L_x_559:
[----:B------:R-:W-:Y:S05]  /*1b680*/  BSYNC B1 ;  /* 0x0000000000017941 */ /* 0x000fea0003800000 */
.L_x_557:
        /* <DEDUP_REMOVED lines=10> */
.L_x_561:
[----:B------:R-:W1:Y:S02]  /*1b730*/  MUFU.RCP R43, R46 ;  /* 0x0000002e002b7308 */ /* 0x000e640000001000 */
[----:B-1----:R-:W-:-:S04]  /*1b740*/  FFMA R0, R46, R43, -1 ;  /* 0xbf8000002e007423 */ /* 0x002fc8000000002b */
[----:B------:R-:W-:-:S04]  /*1b750*/  FADD.FTZ R0, -R0, -RZ ;  /* 0x800000ff00007221 */ /* 0x000fc80000010100 */
[----:B------:R-:W-:-:S07]  /*1b760*/  FFMA R43, R43, R0, R43 ;  /* 0x000000002b2b7223 */ /* 0x000fce000000002b */
.L_x_562:
[----:B------:R-:W-:Y:S05]  /*1b770*/  BSYNC B1 ;  /* 0x0000000000017941 */ /* 0x000fea0003800000 */
.L_x_560:
        /* <DEDUP_REMOVED lines=10> */
.L_x_564:
[----:B------:R-:W1:Y:S02]  /*1b820*/  MUFU.RCP R46, R47 ;  /* 0x0000002f002e7308 */ /* 0x000e640000001000 */
[----:B-1----:R-:W-:-:S04]  /*1b830*/  FFMA R0, R47, R46, -1 ;  /* 0xbf8000002f007423 */ /* 0x002fc8000000002e */
[----:B------:R-:W-:-:S04]  /*1b840*/  FADD.FTZ R3, -R0, -RZ ;  /* 0x800000ff00037221 */ /* 0x000fc80000010100 */
[----:B------:R-:W-:-:S07]  /*1b850*/  FFMA R46, R46, R3, R46 ;  /* 0x000000032e2e7223 */ /* 0x000fce000000002e */
.L_x_565:
[----:B------:R-:W-:Y:S05]  /*1b860*/  BSYNC B1 ;  /* 0x0000000000017941 */ /* 0x000fea0003800000 */
.L_x_563:
        /* <DEDUP_REMOVED lines=9> */
.L_x_567:
[----:B------:R-:W1:Y:S02]  /*1b900*/  MUFU.RCP R3, R50 ;  /* 0x0000003200037308 */ /* 0x000e640000001000 */
[----:B-1----:R-:W-:-:S04]  /*1b910*/  FFMA R0, R50, R3, -1 ;  /* 0xbf80000032007423 */ /* 0x002fc80000000003 */
[----:B------:R-:W-:-:S04]  /*1b920*/  FADD.FTZ R0, -R0, -RZ ;  /* 0x800000ff00007221 */ /* 0x000fc80000010100 */
[----:B------:R-:W-:-:S07]  /*1b930*/  FFMA R0, R3, R0, R3 ;  /* 0x0000000003007223 */ /* 0x000fce0000000003 */
.L_x_568:
[----:B------:R-:W-:Y:S05]  /*1b940*/  BSYNC B1 ;  /* 0x0000000000017941 */ /* 0x000fea0003800000 */
.L_x_566:
        /* <DEDUP_REMOVED lines=45> */
.L_x_570:
[----:B------:R-:W-:Y:S05]  /*1bc20*/  BSYNC B0 ;  /* 0x0000000000007941 */ /* 0x000fea0003800000 */
.L_x_569:
[----:B------:R-:W-:Y:S06]  /*1bc30*/  BAR.SYNC.DEFER_BLOCKING 0x1, 0x100 ;  /* 0x0044000000007b1d */ /* 0x000fec0000010000 */
[----:B------:R-:W-:Y:S04]  /*1bc40*/  BSSY B0, `(.L_x_571) ;  /* 0x000000a000007945 */ /* 0x000fe80003800000 */
[----:B------:R-:W-:Y:S05]  /*1bc50*/  @P0 BRA `(.L_x_572) ;  /* 0x0000000000200947 */ /* 0x000fea0003800000 */
[----:B------:R-:W-:-:S06]  /*1bc60*/  UISETP.NE.AND UP0, UPT, UR43, 0x3, UPT ;  /* 0x000000032b00788c */ /* 0x000fcc000bf05270 */
[----:B------:R-:W-:-:S13]  /*1bc70*/  PLOP3.LUT P2, PT, PT, PT, UP0, 0x80, 0x0 ;  /* 0x000000000000781c */ /* 0x000fda0003f4f008 */
[----:B------:R-:W-:Y:S05]  /*1bc80*/  @!P2 BRA `(.L_x_573) ;  /* 0x000000000004a947 */ /* 0x000fea0003800000 */
[----:B------:R-:W-:Y:S01]  /*1bc90*/  BPT.TRAP 0x1 ;  /* 0x000000040000795c */ /* 0x000fe20000300000 */
.L_x_573:
[----:B------:R-:W-:-:S04]  /*1bca0*/  ULEA UR4, UR8, UR46, 0x3 ;  /* 0x0000002e08047291 */ /* 0x000fc8000f8e183f */
[----:B------:R-:W-:-:S04]  /*1bcb0*/  UIADD3 UR4, UR4, 0x50, URZ ;  /* 0x0000005004047890 */ /* 0x000fc8000fffe03f */
[----:B------:R-:W-:-:S09]  /*1bcc0*/  UPRMT UR4, UR47, 0x654, UR4 ;  /* 0x000006542f047896 */ /* 0x000fd20008000004 */
[----:B------:R-:W-:Y:S03]  /*1bcd0*/  SYNCS.ARRIVE.TRANS64.RED.A1T0 RZ, [UR4], RZ ;  /* 0x000000ffffff79a7 */ /* 0x000fe60008100404 */
.L_x_572:
[----:B------:R-:W-:Y:S05]  /*1bce0*/  BSYNC B0 ;  /* 0x0000000000007941 */ /* 0x000fea0003800000 */
.L_x_571:
        /* <DEDUP_REMOVED lines=9> */
.L_x_576:
[C---:B------:R-:W-:Y:S01]  /*1bd80*/  LEA R0, R12.reuse, UR46, 0x3 ;  /* 0x0000002e0c007c11 */ /* 0x040fe2000f8e18ff */
[----:B------:R-:W-:Y:S01]  /*1bd90*/  BSSY B1, `(.L_x_577) ;  /* 0x0000006000017945 */ /* 0x000fe20003800000 */
[----:B------:R-:W-:Y:S02]  /*1bda0*/  SHF.L.U32 R3, R13, 0x1f, RZ ;  /* 0x0000001f0d037819 */ /* 0x000fe400000006ff */
[----:B-1----:R-:W-:Y:S02]  /*1bdb0*/  @!P1 LEA R21, R12, R15, 0xd ;  /* 0x0000000f0c159211 */ /* 0x002fe400078e68ff */
[----:B------:R-:W1:Y:S02]  /*1bdc0*/  SYNCS.PHASECHK.TRANS64.TRYWAIT P2, [R0+URZ+0x30], R3 ;  /* 0x00003003000075a7 */ /* 0x000e64000804017f */
[----:B------:R-:W-:Y:S01]  /*1bdd0*/  @!P1 LEA R2, R18, R21, 0x1 ;  /* 0x0000001512029211 */ /* 0x000fe200078e08ff */
[----:B-1----:R-:W-:Y:S06]  /*1bde0*/  @!P2 BRA `(.L_x_578) ;  /* 0x000001240038a947 */ /* 0x002fec0003800000 */
.L_x_1136:
[----:B------:R-:W-:Y:S05]  /*1bdf0*/  BSYNC B1 ;  /* 0x0000000000017941 */ /* 0x000fea0003800000 */
.L_x_577:
        /* <DEDUP_REMOVED lines=8> */
.L_x_575:
[----:B------:R-:W-:Y:S05]  /*1be80*/  BSYNC B0 ;  /* 0x0000000000007941 */ /* 0x000fea0003800000 */
.L_x_574:
[--C-:B---3--:R-:W-:Y:S02]  /*1be90*/  HADD2.F32 R0, -RZ, R8.reuse.H1_H1 ;  /* 0x30000008ff007230 */ /* 0x108fe40000004100 */
[C---:B-1----:R-:W-:Y:S01]  /*1bea0*/  FMUL R21, R17.reuse, R89 ;  /* 0x0000005911157220 */ /* 0x042fe20000400000 */
[----:B------:R-:W-:Y:S02]  /*1beb0*/  HADD2.F32 R20, -RZ, R8.H0_H0 ;  /* 0x20000008ff147230 */ /* 0x000fe40000004100 */
[C---:B------:R-:W-:Y:S01]  /*1bec0*/  FMUL R3, R17.reuse, R88 ;  /* 0x0000005811037220 */ /* 0x040fe20000400000 */
[--C-:B------:R-:W-:Y:S02]  /*1bed0*/  HADD2.F32 R24, -RZ, R10.reuse.H0_H0 ;  /* 0x2000000aff187230 */ /* 0x100fe40000004100 */
[----:B------:R-:W-:Y:S01]  /*1bee0*/  FFMA R21, R16, R0, R21 ;  /* 0x0000000010157223 */ /* 0x000fe20000000015 */
[----:B------:R-:W-:Y:S01]  /*1bef0*/  FMUL R25, R17, R92 ;  /* 0x0000005c11197220 */ /* 0x000fe20000400000 */
[----:B------:R-:W-:-:S02]  /*1bf00*/  HADD2.F32 R0, -RZ, R10.H1_H1 ;  /* 0x3000000aff007230 */ /* 0x000fc40000004100 */
[C---:B------:R-:W-:Y:S01]  /*1bf10*/  FFMA R20, R16.reuse, R20, R3 ;  /* 0x0000001410147223 */ /* 0x040fe20000000003 */
[C---:B------:R-:W-:Y:S01]  /*1bf20*/  FMUL R93, R17.reuse, R93 ;  /* 0x0000005d115d7220 */ /* 0x040fe20000400000 */
[----:B------:R-:W-:Y:S01]  /*1bf30*/  MOV R3, 0x3bbb989d ;  /* 0x3bbb989d00037802 */ /* 0x000fe20000000f00 */
[C---:B------:R-:W-:Y:S01]  /*1bf40*/  FFMA R24, R16.reuse, R24, R25 ;  /* 0x0000001810187223 */ /* 0x040fe20000000019 */
[--C-:B------:R-:W-:Y:S02]  /*1bf50*/  HADD2.F32 R22, -RZ, R9.reuse.H0_H0 ;  /* 0x20000009ff167230 */ /* 0x100fe40000004100 */
[----:B------:R-:W-:Y:S01]  /*1bf60*/  FFMA R25, R16, R0, R93 ;  /* 0x0000000010197223 */ /* 0x000fe2000000005d */
[----:B------:R-:W-:Y:S01]  /*1bf70*/  MOV R0, 0x437c0000 ;  /* 0x437c000000007802 */ /* 0x000fe20000000f00 */
[C---:B------:R-:W-:Y:S01]  /*1bf80*/  FMUL R23, R17.reuse, R90 ;  /* 0x0000005a11177220 */ /* 0x040fe20000400000 */
[----:B------:R-:W-:Y:S02]  /*1bf90*/  HADD2.F32 R2, -RZ, R9.H1_H1 ;  /* 0x30000009ff027230 */ /* 0x000fe40000004100 */
[----:B------:R-:W-:Y:S01]  /*1bfa0*/  FFMA.SAT R37, -R20, R3, 0.5 ;  /* 0x3f00000014257423 */ /* 0x000fe20000002103 */
[----:B------:R-:W-:Y:S01]  /*1bfb0*/  FMUL R91, R17, R91 ;  /* 0x0000005b115b7220 */ /* 0x000fe20000400000 */
[----:B------:R-:W-:-:S02]  /*1bfc0*/  HADD2.F32 R26, -RZ, R11.H0_H0 ;  /* 0x2000000bff1a7230 */ /* 0x000fc40000004100 */
[----:B------:R-:W-:Y:S01]  /*1bfd0*/  FMUL R27, R17, R94 ;  /* 0x0000005e111b7220 */ /* 0x000fe20000400000 */
[C---:B------:R-:W-:Y:S01]  /*1bfe0*/  FFMA R22, R16.reuse, R22, R23 ;  /* 0x0000001610167223 */ /* 0x040fe20000000017 */
[----:B------:R-:W-:Y:S01]  /*1bff0*/  FFMA.RM R37, R37, R0, 12582913 ;  /* 0x4b40000125257423 */ /* 0x000fe20000004000 */
[C---:B------:R-:W-:Y:S01]  /*1c000*/  FFMA R23, R16.reuse, R2, R91 ;  /* 0x0000000210177223 */ /* 0x040fe2000000005b */
[C---:B------:R-:W-:Y:S01]  /*1c010*/  FFMA R26, R16.reuse, R26, R27 ;  /* 0x0000001a101a7223 */ /* 0x040fe2000000001b */
[----:B------:R-:W-:Y:S02]  /*1c020*/  HADD2.F32 R2, -RZ, R11.H1_H1 ;  /* 0x3000000bff027230 */ /* 0x000fe40000004100 */
[----:B------:R-:W-:Y:S01]  /*1c030*/  FMUL R27, R17, R95 ;  /* 0x0000005f111b7220 */ /* 0x000fe20000400000 */
[-C--:B------:R-:W-:Y:S01]  /*1c040*/  FFMA.SAT R33, -R21, R3.reuse, 0.5 ;  /* 0x3f00000015217423 */ /* 0x080fe20000002103 */
[----:B------:R-:W-:Y:S01]  /*1c050*/  FADD R31, R37, -12583039 ;  /* 0xcb40007f251f7421 */ /* 0x000fe20000000000 */
[-C--:B------:R-:W-:Y:S01]  /*1c060*/  FFMA.SAT R39, -R23, R3.reuse, 0.5 ;  /* 0x3f00000017277423 */ /* 0x080fe20000002103 */
[----:B------:R-:W-:Y:S01]  /*1c070*/  FFMA R27, R16, R2, R27 ;  /* 0x00000002101b7223 */ /* 0x000fe2000000001b */
[-C--:B------:R-:W-:Y:S01]  /*1c080*/  FFMA.RM R2, R33, R0.reuse, 12582913 ;  /* 0x4b40000121027423 */ /* 0x080fe20000004000 */
[----:B------:R-:W-:Y:S01]  /*1c090*/  FFMA R31, -R20, 1.4426950216293334961, -R31 ;  /* 0x3fb8aa3b141f7823 */ /* 0x000fe2000000091f */
[----:B------:R-:W-:Y:S01]  /*1c0a0*/  FFMA.SAT R33, -R22, R3, 0.5 ;  /* 0x3f00000016217423 */ /* 0x000fe20000002103 */
[----:B------:R-:W-:Y:S01]  /*1c0b0*/  FFMA.RM R39, R39, R0, 12582913 ;  /* 0x4b40000127277423 */ /* 0x000fe20000004000 */
[----:B------:R-:W-:Y:S01]  /*1c0c0*/  FADD R34, R2, -12583039 ;  /* 0xcb40007f02227421 */ /* 0x000fe20000000000 */
[----:B------:R-:W-:Y:S01]  /*1c0d0*/  FFMA R32, -R20, 1.925963033500011079e-08, R31 ;  /* 0x32a5706014207823 */ /* 0x000fe2000000011f */
[----:B----4-:R-:W-:-:S02]  /*1c0e0*/  HADD2.F32 R35, -RZ, R5.H0_H0 ;  /* 0x20000005ff237230 */ /* 0x010fc40000004100 */
[----:B------:R-:W-:Y:S01]  /*1c0f0*/  FFMA.RM R38, R33, R0, 12582913 ;  /* 0x4b40000121267423 */ /* 0x000fe20000004000 */
[----:B------:R-:W-:Y:S01]  /*1c100*/  FFMA R34, -R21, 1.4426950216293334961, -R34 ;  /* 0x3fb8aa3b15227823 */ /* 0x000fe20000000922 */
[----:B------:R1:W-:Y:S01]  /*1c110*/  MUFU.EX2 R42, R32 ;  /* 0x00000020002a7308 */ /* 0x0003e20000000800 */
[----:B------:R-:W-:Y:S01]  /*1c120*/  FMUL R31, R17, R98 ;  /* 0x00000062111f7220 */ /* 0x000fe20000400000 */
[----:B------:R-:W-:Y:S01]  /*1c130*/  FFMA.SAT R45, -R25, R3, 0.5 ;  /* 0x3f000000192d7423 */ /* 0x000fe20000002103 */
[----:B------:R-:W-:Y:S01]  /*1c140*/  FFMA R34, -R21, 1.925963033500011079e-08, R34 ;  /* 0x32a5706015227823 */ /* 0x000fe20000000122 */
[----:B------:R-:W-:Y:S01]  /*1c150*/  FADD R33, R38, -12583039 ;  /* 0xcb40007f26217421 */ /* 0x000fe20000000000 */
[----:B------:R-:W-:Y:S01]  /*1c160*/  FFMA R31, R16, R35, R31 ;  /* 0x00000023101f7223 */ /* 0x000fe2000000001f */
[----:B------:R-:W-:Y:S02]  /*1c170*/  HADD2.F32 R36, -RZ, R5.H1_H1 ;  /* 0x30000005ff247230 */ /* 0x000fe40000004100 */
[----:B------:R-:W-:Y:S01]  /*1c180*/  FFMA.SAT R35, -R24, R3, 0.5 ;  /* 0x3f00000018237423 */ /* 0x000fe20000002103 */
[----:B------:R-:W-:Y:S01]  /*1c190*/  FMUL R99, R17, R99 ;  /* 0x0000006311637220 */ /* 0x000fe20000400000 */
[----:B-1----:R-:W-:Y:S01]  /*1c1a0*/  FADD R32, R39, -12583039 ;  /* 0xcb40007f27207421 */ /* 0x002fe20000000000 */
[----:B------:R-:W-:-:S02]  /*1c1b0*/  HADD2.F32 R30, -RZ, R4.H0_H0 ;  /* 0x20000004ff1e7230 */ /* 0x000fc40000004100 */
[----:B------:R-:W-:Y:S01]  /*1c1c0*/  FFMA.RM R46, R45, R0, 12582913 ;  /* 0x4b4000012d2e7423 */ /* 0x000fe20000004000 */
[----:B------:R-:W-:Y:S01]  /*1c1d0*/  FMUL R29, R17, R96 ;  /* 0x00000060111d7220 */ /* 0x000fe20000400000 */
[----:B------:R-:W-:Y:S01]  /*1c1e0*/  FFMA R32, -R23, 1.4426950216293334961, -R32 ;  /* 0x3fb8aa3b17207823 */ /* 0x000fe20000000920 */
[----:B------:R1:W-:Y:S01]  /*1c1f0*/  MUFU.EX2 R41, R34 ;  /* 0x0000002200297308 */ /* 0x0003e20000000800 */
[----:B------:R-:W-:Y:S01]  /*1c200*/  FFMA R33, -R22, 1.4426950216293334961, -R33 ;  /* 0x3fb8aa3b16217823 */ /* 0x000fe20000000921 */
[----:B------:R-:W-:Y:S01]  /*1c210*/  FFMA.RM R40, R35, R0, 12582913 ;  /* 0x4b40000123287423 */ /* 0x000fe20000004000 */
[----:B------:R-:W-:Y:S01]  /*1c220*/  FFMA R29, R16, R30, R29 ;  /* 0x0000001e101d7223 */ /* 0x000fe2000000001d */
[----:B------:R-:W-:Y:S02]  /*1c230*/  HADD2.F32 R48, -RZ, R6.H0_H0 ;  /* 0x20000006ff307230 */ /* 0x000fe40000004100 */
[----:B------:R-:W-:Y:S01]  /*1c240*/  FFMA R33, -R22, 1.925963033500011079e-08, R33 ;  /* 0x32a5706016217823 */ /* 0x000fe20000000121 */
[----:B------:R-:W-:Y:S01]  /*1c250*/  FADD R35, R40, -12583039 ;  /* 0xcb40007f28237421 */ /* 0x000fe20000000000 */
[-C--:B------:R-:W-:Y:S01]  /*1c260*/  FFMA.SAT R53, -R29, R3.reuse, 0.5 ;  /* 0x3f0000001d357423 */ /* 0x080fe20000002103 */
[----:B------:R-:W-:Y:S01]  /*1c270*/  FFMA.SAT R45, -R26, R3, 0.5 ;  /* 0x3f0000001a2d7423 */ /* 0x000fe20000002103 */
[----:B-1----:R-:W-:Y:S01]  /*1c280*/  FFMA R34, -R23, 1.925963033500011079e-08, R32 ;  /* 0x32a5706017227823 */ /* 0x002fe20000000120 */
[----:B------:R-:W-:Y:S01]  /*1c290*/  FFMA R32, R16, R36, R99 ;  /* 0x0000002410207223 */ /* 0x000fe20000000063 */
[----:B------:R-:W-:Y:S01]  /*1c2a0*/  FADD R36, R46, -12583039 ;  /* 0xcb40007f2e247421 */ /* 0x000fe20000000000 */
[----:B------:R1:W2:Y:S01]  /*1c2b0*/  MUFU.EX2 R43, R33 ;  /* 0x00000021002b7308 */ /* 0x0002a20000000800 */
[----:B------:R-:W-:Y:S01]  /*1c2c0*/  FFMA R35, -R24, 1.4426950216293334961, -R35 ;  /* 0x3fb8aa3b18237823 */ /* 0x000fe20000000923 */
[----:B------:R-:W-:Y:S01]  /*1c2d0*/  FFMA.RM R53, R53, R0, 12582913 ;  /* 0x4b40000135357423 */ /* 0x000fe20000004000 */
[----:B------:R-:W-:Y:S01]  /*1c2e0*/  FFMA R36, -R25, 1.4426950216293334961, -R36 ;  /* 0x3fb8aa3b19247823 */ /* 0x000fe20000000924 */
[----:B------:R-:W-:-:S02]  /*1c2f0*/  HADD2.F32 R30, -RZ, R4.H1_H1 ;  /* 0x30000004ff1e7230 */ /* 0x000fc40000004100 */
[----:B------:R-:W-:Y:S01]  /*1c300*/  FFMA R35, -R24, 1.925963033500011079e-08, R35 ;  /* 0x32a5706018237823 */ /* 0x000fe20000000123 */
[----:B------:R-:W-:Y:S01]  /*1c310*/  FMUL R97, R17, R97 ;  /* 0x0000006111617220 */ /* 0x000fe20000400000 */
[----:B------:R-:W-:Y:S01]  /*1c320*/  FFMA R36, -R25, 1.925963033500011079e-08, R36 ;  /* 0x32a5706019247823 */ /* 0x000fe20000000124 */
[----:B------:R-:W-:Y:S01]  /*1c330*/  FFMA.RM R47, R45, R0, 12582913 ;  /* 0x4b4000012d2f7423 */ /* 0x000fe20000004000 */
[C---:B-1----:R-:W-:Y:S01]  /*1c340*/  FMUL R33, R17.reuse, R100 ;  /* 0x0000006411217220 */ /* 0x042fe20000400000 */
[----:B------:R1:W3:Y:S01]  /*1c350*/  MUFU.EX2 R45, R35 ;  /* 0x00000023002d7308 */ /* 0x0002e20000000800 */
[----:B------:R-:W-:Y:S02]  /*1c360*/  HADD2.F32 R52, -RZ, R7.H0_H0 ;  /* 0x20000007ff347230 */ /* 0x000fe40000004100 */
[C---:B------:R-:W-:Y:S01]  /*1c370*/  FFMA R30, R16.reuse, R30, R97 ;  /* 0x0000001e101e7223 */ /* 0x040fe20000000061 */
[----:B------:R-:W-:Y:S01]  /*1c380*/  FFMA R33, R16, R48, R33 ;  /* 0x0000003010217223 */ /* 0x000fe20000000021 */
[----:B------:R-:W-:Y:S01]  /*1c390*/  FMUL R101, R17, R101 ;  /* 0x0000006511657220 */ /* 0x000fe20000400000 */
[-C--:B------:R-:W-:Y:S01]  /*1c3a0*/  FFMA.SAT R51, -R27, R3.reuse, 0.5 ;  /* 0x3f0000001b337423 */ /* 0x080fe20000002103 */
[----:B------:R-:W-:Y:S01]  /*1c3b0*/  FFMA.SAT R55, -R30, R3, 0.5 ;  /* 0x3f0000001e377423 */ /* 0x000fe20000002103 */
[C---:B------:R-:W-:Y:S01]  /*1c3c0*/  FMUL R103, R17.reuse, R103 ;  /* 0x0000006711677220 */ /* 0x040fe20000400000 */
[----:B------:R4:W-:Y:S01]  /*1c3d0*/  MUFU.EX2 R48, R36 ;  /* 0x0000002400307308 */ /* 0x0009e20000000800 */
[----:B-1----:R-:W-:Y:S01]  /*1c3e0*/  FMUL R35, R17, R102 ;  /* 0x0000006611237220 */ /* 0x002fe20000400000 */
[-C--:B------:R-:W-:Y:S01]  /*1c3f0*/  FFMA.RM R54, R55, R0.reuse, 12582913 ;  /* 0x4b40000137367423 */ /* 0x080fe20000004000 */
[----:B------:R-:W-:Y:S01]  /*1c400*/  FFMA.RM R51, R51, R0, 12582913 ;  /* 0x4b40000133337423 */ /* 0x000fe20000004000 */
[-C--:B------:R-:W-:Y:S01]  /*1c410*/  FFMA.SAT R57, -R31, R3.reuse, 0.5 ;  /* 0x3f0000001f397423 */ /* 0x080fe20000002103 */
[----:B------:R-:W-:Y:S01]  /*1c420*/  FFMA R35, R16, R52, R35 ;  /* 0x0000003410237223 */ /* 0x000fe20000000023 */
[-C--:B------:R-:W-:Y:S01]  /*1c430*/  FFMA.SAT R59, -R32, R3.reuse, 0.5 ;  /* 0x3f000000203b7423 */ /* 0x080fe20000002103 */
[----:B------:R-:W-:Y:S01]  /*1c440*/  FADD R55, R54, -12583039 ;  /* 0xcb40007f36377421 */ /* 0x000fe20000000000 */
[----:B------:R1:W-:Y:S01]  /*1c450*/  MUFU.EX2 R44, R34 ;  /* 0x00000022002c7308 */ /* 0x0003e20000000800 */
[----:B----4-:R-:W-:Y:S01]  /*1c460*/  FADD R36, R53, -12583039 ;  /* 0xcb40007f35247421 */ /* 0x010fe20000000000 */
[-C--:B------:R-:W-:Y:S01]  /*1c470*/  FFMA.SAT R63, -R33, R3.reuse, 0.5 ;  /* 0x3f000000213f7423 */ /* 0x080fe20000002103 */
[----:B------:R-:W-:Y:S01]  /*1c480*/  FFMA.SAT R67, -R35, R3, 0.5 ;  /* 0x3f00000023437423 */ /* 0x000fe20000002103 */
[----:B------:R-:W-:Y:S01]  /*1c490*/  FADD R49, R47, -12583039 ;  /* 0xcb40007f2f317421 */ /* 0x000fe20000000000 */
[----:B------:R-:W-:Y:S01]  /*1c4a0*/  FFMA R36, -R29, 1.4426950216293334961, -R36 ;  /* 0x3fb8aa3b1d247823 */ /* 0x000fe20000000924 */
[----:B------:R-:W-:Y:S01]  /*1c4b0*/  FADD R50, R51, -12583039 ;  /* 0xcb40007f33327421 */ /* 0x000fe20000000000 */
[-C--:B------:R-:W-:Y:S01]  /*1c4c0*/  FFMA.RM R58, R57, R0.reuse, 12582913 ;  /* 0x4b400001393a7423 */ /* 0x080fe20000004000 */
[----:B------:R-:W-:Y:S01]  /*1c4d0*/  FFMA.RM R61, R59, R0, 12582913 ;  /* 0x4b4000013b3d7423 */ /* 0x000fe20000004000 */
[----:B-1----:R-:W-:-:S02]  /*1c4e0*/  HADD2.F32 R34, -RZ, R6.H1_H1 ;  /* 0x30000006ff227230 */ /* 0x002fc40000004100 */
[----:B------:R-:W-:Y:S01]  /*1c4f0*/  FFMA R52, -R29, 1.925963033500011079e-08, R36 ;  /* 0x32a570601d347823 */ /* 0x000fe20000000124 */
[----:B------:R-:W-:Y:S01]  /*1c500*/  HADD2.F32 R36, -RZ, R7.H1_H1 ;  /* 0x30000007ff247230 */ /* 0x000fe20000004100 */
[----:B------:R-:W-:Y:S01]  /*1c510*/  SHF.L.U32 R38, R38, 0x17, RZ ;  /* 0x0000001726267819 */ /* 0x000fe200000006ff */
[----:B------:R-:W-:Y:S01]  /*1c520*/  FFMA R57, -R30, 1.4426950216293334961, -R55 ;  /* 0x3fb8aa3b1e397823 */ /* 0x000fe20000000937 */
[----:B------:R-:W-:Y:S01]  /*1c530*/  FFMA R34, R16, R34, R101 ;  /* 0x0000002210227223 */ /* 0x000fe20000000065 */
[----:B------:R-:W-:Y:S01]  /*1c540*/  FFMA R49, -R26, 1.4426950216293334961, -R49 ;  /* 0x3fb8aa3b1a317823 */ /* 0x000fe20000000931 */
[----:B------:R-:W-:Y:S01]  /*1c550*/  FFMA R36, R16, R36, R103 ;  /* 0x0000002410247223 */ /* 0x000fe20000000067 */
[----:B------:R-:W-:Y:S01]  /*1c560*/  FFMA R50, -R27, 1.4426950216293334961, -R50 ;  /* 0x3fb8aa3b1b327823 */ /* 0x000fe20000000932 */
[-C--:B------:R-:W-:Y:S01]  /*1c570*/  FFMA.SAT R65, -R34, R3.reuse, 0.5 ;  /* 0x3f00000022417423 */ /* 0x080fe20000002103 */
[-C--:B------:R-:W-:Y:S01]  /*1c580*/  FFMA.RM R62, R63, R0.reuse, 12582913 ;  /* 0x4b4000013f3e7423 */ /* 0x080fe20000004000 */
[----:B------:R-:W-:Y:S01]  /*1c590*/  FFMA.SAT R3, -R36, R3, 0.5 ;  /* 0x3f00000024037423 */ /* 0x000fe20000002103 */
[----:B------:R-:W-:Y:S01]  /*1c5a0*/  SHF.L.U32 R37, R37, 0x17, RZ ;  /* 0x0000001725257819 */ /* 0x000fe200000006ff */
[-C--:B------:R-:W-:Y:S01]  /*1c5b0*/  FFMA.RM R65, R65, R0.reuse, 12582913 ;  /* 0x4b40000141417423 */ /* 0x080fe20000004000 */
[-C--:B------:R-:W-:Y:S01]  /*1c5c0*/  FFMA.RM R67, R67, R0.reuse, 12582913 ;  /* 0x4b40000143437423 */ /* 0x080fe20000004000 */
[----:B------:R-:W-:Y:S01]  /*1c5d0*/  FFMA.RM R66, R3, R0, 12582913 ;  /* 0x4b40000103427423 */ /* 0x000fe20000004000 */
[----:B------:R-:W-:Y:S01]  /*1c5e0*/  FADD R56, R58, -12583039 ;  /* 0xcb40007f3a387421 */ /* 0x000fe20000000000 */
[----:B------:R-:W-:Y:S01]  /*1c5f0*/  FADD R59, R61, -12583039 ;  /* 0xcb40007f3d3b7421 */ /* 0x000fe20000000000 */
[----:B------:R-:W-:Y:S01]  /*1c600*/  SHF.L.U32 R2, R2, 0x17, RZ ;  /* 0x0000001702027819 */ /* 0x000fe200000006ff */
[----:B------:R1:W-:Y:S01]  /*1c610*/  MUFU.EX2 R55, R52 ;  /* 0x0000003400377308 */ /* 0x0003e20000000800 */
[----:B------:R-:W-:Y:S01]  /*1c620*/  SHF.L.U32 R40, R40, 0x17, RZ ;  /* 0x0000001728287819 */ /* 0x000fe200000006ff */
[----:B------:R-:W-:Y:S01]  /*1c630*/  FFMA R57, -R30, 1.925963033500011079e-08, R57 ;  /* 0x32a570601e397823 */ /* 0x000fe20000000139 */
[----:B--2---:R-:W-:Y:S01]  /*1c640*/  FFMA R38, R38, R43, 1 ;  /* 0x3f80000026267423 */ /* 0x004fe2000000002b */
[----:B------:R-:W-:Y:S01]  /*1c650*/  FFMA R49, -R26, 1.925963033500011079e-08, R49 ;  /* 0x32a570601a317823 */ /* 0x000fe20000000131 */
[----:B------:R-:W-:Y:S01]  /*1c660*/  FFMA R50, -R27, 1.925963033500011079e-08, R50 ;  /* 0x32a570601b327823 */ /* 0x000fe20000000132 */
[----:B------:R-:W-:Y:S01]  /*1c670*/  FADD R3, R65, -12583039 ;  /* 0xcb40007f41037421 */ /* 0x000fe20000000000 */
[----:B------:R-:W-:Y:S01]  /*1c680*/  FADD R0, R67, -12583039 ;  /* 0xcb40007f43007421 */ /* 0x000fe20000000000 */
[----:B------:R-:W-:Y:S01]  /*1c690*/  FADD R43, R66, -12583039 ;  /* 0xcb40007f422b7421 */ /* 0x000fe20000000000 */
[----:B-1----:R-:W-:Y:S01]  /*1c6a0*/  FADD R52, R62, -12583039 ;  /* 0xcb40007f3e347421 */ /* 0x002fe20000000000 */
[----:B------:R-:W-:Y:S01]  /*1c6b0*/  FFMA R68, R37, R42, 1 ;  /* 0x3f80000025447423 */ /* 0x000fe2000000002a */
[----:B------:R-:W-:Y:S01]  /*1c6c0*/  FFMA R60, -R31, 1.4426950216293334961, -R56 ;  /* 0x3fb8aa3b1f3c7823 */ /* 0x000fe20000000938 */
[----:B------:R-:W-:Y:S01]  /*1c6d0*/  FFMA R63, -R32, 1.4426950216293334961, -R59 ;  /* 0x3fb8aa3b203f7823 */ /* 0x000fe2000000093b */
[----:B------:R1:W-:Y:S01]  /*1c6e0*/  MUFU.EX2 R56, R57 ;  /* 0x0000003900387308 */ /* 0x0003e20000000800 */
[----:B------:R-:W-:Y:S01]  /*1c6f0*/  FFMA R37, R2, R41, 1 ;  /* 0x3f80000002257423 */ /* 0x000fe20000000029 */
[----:B---3--:R-:W-:Y:S01]  /*1c700*/  FFMA R40, R40, R45, 1 ;  /* 0x3f80000028287423 */ /* 0x008fe2000000002d */
[----:B------:R-:W-:Y:S01]  /*1c710*/  FFMA R64, -R33, 1.4426950216293334961, -R52 ;  /* 0x3fb8aa3b21407823 */ /* 0x000fe20000000934 */
[----:B------:R-:W-:Y:S01]  /*1c720*/  FFMA R2, -R35, 1.4426950216293334961, -R0 ;  /* 0x3fb8aa3b23027823 */ /* 0x000fe20000000900 */
[----:B------:R-:W-:Y:S01]  /*1c730*/  FFMA R45, -R36, 1.4426950216293334961, -R43 ;  /* 0x3fb8aa3b242d7823 */ /* 0x000fe2000000092b */
[----:B------:R-:W-:Y:S01]  /*1c740*/  SHF.L.U32 R42, R47, 0x17, RZ ;  /* 0x000000172f2a7819 */ /* 0x000fe200000006ff */
[----:B------:R-:W-:Y:S01]  /*1c750*/  FFMA R63, -R32, 1.925963033500011079e-08, R63 ;  /* 0x32a57060203f7823 */ /* 0x000fe2000000013f */
[----:B------:R-:W2:Y:S01]  /*1c760*/  MUFU.EX2 R49, R49 ;  /* 0x0000003100317308 */ /* 0x000ea20000000800 */
[----:B-1----:R-:W-:Y:S01]  /*1c770*/  FFMA R57, -R34, 1.4426950216293334961, -R3 ;  /* 0x3fb8aa3b22397823 */ /* 0x002fe20000000903 */
[----:B------:R-:W-:Y:S01]  /*1c780*/  IADD3 R47, R68, 0x1800000, RZ ;  /* 0x01800000442f7810 */ /* 0x000fe20007ffe0ff */
[----:B------:R-:W-:Y:S01]  /*1c790*/  FFMA R60, -R31, 1.925963033500011079e-08, R60 ;  /* 0x32a570601f3c7823 */ /* 0x000fe2000000013c */
[----:B------:R-:W-:Y:S01]  /*1c7a0*/  SHF.L.U32 R43, R51, 0x17, RZ ;  /* 0x00000017332b7819 */ /* 0x000fe200000006ff */
[----:B------:R-:W-:Y:S01]  /*1c7b0*/  FFMA R64, -R33, 1.925963033500011079e-08, R64 ;  /* 0x32a5706021407823 */ /* 0x000fe20000000140 */
[----:B------:R-:W-:Y:S01]  /*1c7c0*/  FFMA R57, -R34, 1.925963033500011079e-08, R57 ;  /* 0x32a5706022397823 */ /* 0x000fe20000000139 */
[----:B------:R-:W-:Y:S01]  /*1c7d0*/  FFMA R2, -R35, 1.925963033500011079e-08, R2 ;  /* 0x32a5706023027823 */ /* 0x000fe20000000102 */
[----:B------:R-:W1:Y:S01]  /*1c7e0*/  MUFU.EX2 R50, R50 ;  /* 0x0000003200327308 */ /* 0x000e620000000800 */
[----:B------:R-:W-:Y:S01]  /*1c7f0*/  FFMA R51, -R36, 1.925963033500011079e-08, R45 ;  /* 0x32a5706024337823 */ /* 0x000fe2000000012d */
[----:B------:R-:W-:Y:S01]  /*1c800*/  LOP3.LUT R47, R47, 0x7f800000, RZ, 0xc0, !PT ;  /* 0x7f8000002f2f7812 */ /* 0x000fe200078ec0ff */
[----:B------:R-:W-:Y:S01]  /*1c810*/  BSSY B1, `(.L_x_579) ;  /* 0x0000028000017945 */ /* 0x000fe20003800000 */
[----:B------:R-:W-:-:S02]  /*1c820*/  SHF.L.U32 R45, R54, 0x17, RZ ;  /* 0x00000017362d7819 */ /* 0x000fc400000006ff */
[----:B------:R-:W-:Y:S02]  /*1c830*/  ISETP.GT.U32.AND P2, PT, R47, 0x1ffffff, PT ;  /* 0x01ffffff2f00780c */ /* 0x000fe40003f44070 */
[----:B------:R-:W3:Y:S01]  /*1c840*/  MUFU.EX2 R52, R63 ;  /* 0x0000003f00347308 */ /* 0x000ee20000000800 */
[----:B------:R-:W-:Y:S01]  /*1c850*/  SHF.L.U32 R39, R39, 0x17, RZ ;  /* 0x0000001727277819 */ /* 0x000fe200000006ff */
[----:B--2---:R-:W-:Y:S01]  /*1c860*/  FFMA R42, R42, R49, 1 ;  /* 0x3f8000002a2a7423 */ /* 0x004fe20000000031 */
[----:B------:R-:W-:Y:S01]  /*1c870*/  SHF.L.U32 R41, R46, 0x17, RZ ;  /* 0x000000172e297819 */ /* 0x000fe200000006ff */
[----:B------:R-:W-:Y:S01]  /*1c880*/  FFMA R45, R45, R56, 1 ;  /* 0x3f8000002d2d7423 */ /* 0x000fe20000000038 */
[----:B------:R-:W-:Y:S01]  /*1c890*/  SHF.L.U32 R46, R58, 0x17, RZ ;  /* 0x000000173a2e7819 */ /* 0x000fe200000006ff */
[----:B------:R-:W-:Y:S01]  /*1c8a0*/  FFMA R39, R39, R44, 1 ;  /* 0x3f80000027277423 */ /* 0x000fe2000000002c */
[----:B------:R-:W-:Y:S01]  /*1c8b0*/  SHF.L.U32 R44, R53, 0x17, RZ ;  /* 0x00000017352c7819 */ /* 0x000fe200000006ff */
[----:B------:R-:W2:Y:S01]  /*1c8c0*/  MUFU.EX2 R59, R60 ;  /* 0x0000003c003b7308 */ /* 0x000ea20000000800 */
[----:B------:R-:W-:Y:S01]  /*1c8d0*/  FFMA R41, R41, R48, 1 ;  /* 0x3f80000029297423 */ /* 0x000fe20000000030 */
[----:B-1----:R-:W-:Y:S01]  /*1c8e0*/  FFMA R43, R43, R50, 1 ;  /* 0x3f8000002b2b7423 */ /* 0x002fe20000000032 */
[----:B------:R-:W-:Y:S01]  /*1c8f0*/  SHF.L.U32 R47, R61, 0x17, RZ ;  /* 0x000000173d2f7819 */ /* 0x000fe200000006ff */
[----:B------:R-:W-:Y:S01]  /*1c900*/  FFMA R44, R44, R55, 1 ;  /* 0x3f8000002c2c7423 */ /* 0x000fe20000000037 */
[----:B------:R-:W-:-:S02]  /*1c910*/  SHF.L.U32 R48, R62, 0x17, RZ ;  /* 0x000000173e307819 */ /* 0x000fc400000006ff */
[----:B------:R-:W-:Y:S01]  /*1c920*/  SHF.L.U32 R49, R65, 0x17, RZ ;  /* 0x0000001741317819 */ /* 0x000fe200000006ff */
[----:B------:R-:W1:Y:S01]  /*1c930*/  MUFU.EX2 R3, R64 ;  /* 0x0000004000037308 */ /* 0x000e620000000800 */
[----:B------:R-:W-:Y:S01]  /*1c940*/  SHF.L.U32 R50, R67, 0x17, RZ ;  /* 0x0000001743327819 */ /* 0x000fe200000006ff */
[----:B---3--:R-:W-:-:S06]  /*1c950*/  FFMA R47, R47, R52, 1 ;  /* 0x3f8000002f2f7423 */ /* 0x008fcc0000000034 */
[----:B------:R-:W3:Y:S01]  /*1c960*/  MUFU.EX2 R0, R57 ;  /* 0x0000003900007308 */ /* 0x000ee20000000800 */
[----:B--2---:R-:W-:-:S07]  /*1c970*/  FFMA R46, R46, R59, 1 ;  /* 0x3f8000002e2e7423 */ /* 0x004fce000000003b */
[----:B------:R-:W2:Y:S01]  /*1c980*/  MUFU.EX2 R63, R2 ;  /* 0x00000002003f7308 */ /* 0x000ea20000000800 */
[----:B-1----:R-:W-:-:S07]  /*1c990*/  FFMA R48, R48, R3, 1 ;  /* 0x3f80000030307423 */ /* 0x002fce0000000003 */
[----:B------:R1:W4:Y:S01]  /*1c9a0*/  MUFU.EX2 R54, R51 ;  /* 0x0000003300367308 */ /* 0x0003220000000800 */
[----:B---3--:R-:W-:Y:S01]  /*1c9b0*/  FFMA R49, R49, R0, 1 ;  /* 0x3f80000031317423 */ /* 0x008fe20000000000 */
[----:B-1----:R-:W-:Y:S01]  /*1c9c0*/  SHF.L.U32 R51, R66, 0x17, RZ ;  /* 0x0000001742337819 */ /* 0x002fe200000006ff */
[----:B--2---:R-:W-:-:S04]  /*1c9d0*/  FFMA R50, R50, R63, 1 ;  /* 0x3f80000032327423 */ /* 0x004fc8000000003f */
[----:B----4-:R-:W-:Y:S01]  /*1c9e0*/  FFMA R51, R51, R54, 1 ;  /* 0x3f80000033337423 */ /* 0x010fe20000000036 */
[----:B------:R-:W-:Y:S06]  /*1c9f0*/  @P2 BRA `(.L_x_580) ;  /* 0x0000000000142947 */ /* 0x000fec0003800000 */
[----:B------:R-:W-:Y:S02]  /*1ca00*/  MOV R0, R68 ;  /* 0x0000004400007202 */ /* 0x000fe40000000f00 */
[----:B------:R-:W-:-:S07]  /*1ca10*/  MOV R2, 0x1ca30 ;  /* 0x0001ca3000027802 */ /* 0x000fce0000000f00 */
[----:B------:R-:W-:Y:S05]  /*1ca20*/  CALL.REL.NOINC `($__internal_0_$__cuda_sm20_rcp_rn_f32_slowpath) ;  /* 0x0000012400047944 */ /* 0x000fea0003c00000 */
[----:B------:R-:W-:Y:S01]  /*1ca30*/  MOV R53, R0 ;  /* 0x0000000000357202 */ /* 0x000fe20000000f00 */
[----:B------:R-:W-:Y:S06]  /*1ca40*/  BRA `(.L_x_581) ;  /* 0x0000000000107947 */ /* 0x000fec0003800000 */
.L_x_580:
[----:B------:R-:W1:Y:S02]  /*1ca50*/  MUFU.RCP R53, R68 ;  /* 0x0000004400357308 */ /* 0x000e640000001000 */
[----:B-1----:R-:W-:-:S04]  /*1ca60*/  FFMA R0, R68, R53, -1 ;  /* 0xbf80000044007423 */ /* 0x002fc80000000035 */
[----:B------:R-:W-:-:S04]  /*1ca70*/  FADD.FTZ R0, -R0, -RZ ;  /* 0x800000ff00007221 */ /* 0x000fc80000010100 */
[----:B------:R-:W-:-:S07]  /*1ca80*/  FFMA R53, R53, R0, R53 ;  /* 0x0000000035357223 */ /* 0x000fce0000000035 */
.L_x_581:
[----:B------:R-:W-:Y:S05]  /*1ca90*/  BSYNC B1 ;  /* 0x0000000000017941 */ /* 0x000fea0003800000 */
.L_x_579:
        /* <DEDUP_REMOVED lines=10> */
.L_x_583:
[----:B------:R-:W1:Y:S02]  /*1cb40*/  MUFU.RCP R52, R37 ;  /* 0x0000002500347308 */ /* 0x000e640000001000 */
[----:B-1----:R-:W-:-:S04]  /*1cb50*/  FFMA R0, R37, R52, -1 ;  /* 0xbf80000025007423 */ /* 0x002fc80000000034 */
[----:B------:R-:W-:-:S04]  /*1cb60*/  FADD.FTZ R3, -R0, -RZ ;  /* 0x800000ff00037221 */ /* 0x000fc80000010100 */
[----:B------:R-:W-:-:S07]  /*1cb70*/  FFMA R52, R52, R3, R52 ;  /* 0x0000000334347223 */ /* 0x000fce0000000034 */
.L_x_584:
[----:B------:R-:W-:Y:S05]  /*1cb80*/  BSYNC B1 ;  /* 0x0000000000017941 */ /* 0x000fea0003800000 */
.L_x_582:
        /* <DEDUP_REMOVED lines=10> */
.L_x_586:
[----:B------:R-:W1:Y:S02]  /*1cc30*/  MUFU.RCP R37, R38 ;  /* 0x0000002600257308 */ /* 0x000e640000001000 */
[----:B-1----:R-:W-:-:S04]  /*1cc40*/  FFMA R0, R38, R37, -1 ;  /* 0xbf80000026007423 */ /* 0x002fc80000000025 */
[----:B------:R-:W-:-:S04]  /*1cc50*/  FADD.FTZ R0, -R0, -RZ ;  /* 0x800000ff00007221 */ /* 0x000fc80000010100 */
[----:B------:R-:W-:-:S07]  /*1cc60*/  FFMA R37, R37, R0, R37 ;  /* 0x0000000025257223 */ /* 0x000fce0000000025 */
.L_x_587:
[----:B------:R-:W-:Y:S05]  /*1cc70*/  BSYNC B1 ;  /* 0x0000000000017941 */ /* 0x000fea0003800000 */
.L_x_585:
        /* <DEDUP_REMOVED lines=10> */
.L_x_589:
[----:B------:R-:W1:Y:S02]  /*1cd20*/  MUFU.RCP R38, R39 ;  /* 0x0000002700267308 */ /* 0x000e640000001000 */
[----:B-1----:R-:W-:-:S04]  /*1cd30*/  FFMA R0, R39, R38, -1 ;  /* 0xbf80000027007423 */ /* 0x002fc80000000026 */
[----:B------:R-:W-:-:S04]  /*1cd40*/  FADD.FTZ R3, -R0, -RZ ;  /* 0x800000ff00037221 */ /* 0x000fc80000010100 */
[----:B------:R-:W-:-:S07]  /*1cd50*/  FFMA R38, R38, R3, R38 ;  /* 0x0000000326267223 */ /* 0x000fce0000000026 */
.L_x_590:
[----:B------:R-:W-:Y:S05]  /*1cd60*/  BSYNC B1 ;  /* 0x0000000000017941 */ /* 0x000fea0003800000 */
.L_x_588:
        /* <DEDUP_REMOVED lines=10> */
.L_x_592:
[----:B------:R-:W1:Y:S02]  /*1ce10*/  MUFU.RCP R39, R40 ;  /* 0x0000002800277308 */ /* 0x000e640000001000 */
[----:B-1----:R-:W-:-:S04]  /*1ce20*/  FFMA R0, R40, R39, -1 ;  /* 0xbf80000028007423 */ /* 0x002fc80000000027 */
[----:B------:R-:W-:-:S04]  /*1ce30*/  FADD.FTZ R0, -R0, -RZ ;  /* 0x800000ff00007221 */ /* 0x000fc80000010100 */
[----:B------:R-:W-:-:S07]  /*1ce40*/  FFMA R39, R39, R0, R39 ;  /* 0x0000000027277223 */ /* 0x000fce0000000027 */
.L_x_593:
[----:B------:R-:W-:Y:S05]  /*1ce50*/  BSYNC B1 ;  /* 0x0000000000017941 */ /* 0x000fea0003800000 */
.L_x_591:
        /* <DEDUP_REMOVED lines=10> */
.L_x_595:
[----:B------:R-:W1:Y:S02]  /*1cf00*/  MUFU.RCP R40, R41 ;  /* 0x0000002900287308 */ /* 0x000e640000001000 */
[----:B-1----:R-:W-:-:S04]  /*1cf10*/  FFMA R0, R41, R40, -1 ;  /* 0xbf80000029007423 */ /* 0x002fc80000000028 */
[----:B------:R-:W-:-:S04]  /*1cf20*/  FADD.FTZ R3, -R0, -RZ ;  /* 0x800000ff00037221 */ /* 0x000fc80000010100 */
[----:B------:R-:W-:-:S07]  /*1cf30*/  FFMA R40, R40, R3, R40 ;  /* 0x0000000328287223 */ /* 0x000fce0000000028 */
.L_x_596:
[----:B------:R-:W-:Y:S05]  /*1cf40*/  BSYNC B1 ;  /* 0x0000000000017941 */ /* 0x000fea0003800000 */
.L_x_594:
        /* <DEDUP_REMOVED lines=10> */
.L_x_598:
[----:B------:R-:W1:Y:S02]  /*1cff0*/  MUFU.RCP R41, R42 ;  /* 0x0000002a00297308 */ /* 0x000e640000001000 */
[----:B-1----:R-:W-:-:S04]  /*1d000*/  FFMA R0, R42, R41, -1 ;  /* 0xbf8000002a007423 */ /* 0x002fc80000000029 */
[----:B------:R-:W-:-:S04]  /*1d010*/  FADD.FTZ R0, -R0, -RZ ;  /* 0x800000ff00007221 */ /* 0x000fc80000010100 */
[----:B------:R-:W-:-:S07]  /*1d020*/  FFMA R41, R41, R0, R41 ;  /* 0x0000000029297223 */ /* 0x000fce0000000029 */
.L_x_599:
[----:B------:R-:W-:Y:S05]  /*1d030*/  BSYNC B1 ;  /* 0x0000000000017941 */ /* 0x000fea0003800000 */
.L_x_597:
        /* <DEDUP_REMOVED lines=10> */
.L_x_601:
[----:B------:R-:W1:Y:S02]  /*1d0e0*/  MUFU.RCP R42, R43 ;  /* 0x0000002b002a7308 */ /* 0x000e640000001000 */
[----:B-1----:R-:W-:-:S04]  /*1d0f0*/  FFMA R0, R43, R42, -1 ;  /* 0xbf8000002b007423 */ /* 0x002fc8000000002a */
[----:B------:R-:W-:-:S04]  /*1d100*/  FADD.FTZ R3, -R0, -RZ ;  /* 0x800000ff00037221 */ /* 0x000fc80000010100 */
[----:B------:R-:W-:-:S07]  /*1d110*/  FFMA R42, R42, R3, R42 ;  /* 0x000000032a2a7223 */ /* 0x000fce000000002a */
.L_x_602:
[----:B------:R-:W-:Y:S05]  /*1d120*/  BSYNC B1 ;  /* 0x0000000000017941 */ /* 0x000fea0003800000 */
.L_x_600:
        /* <DEDUP_REMOVED lines=10> */
.L_x_604:
[----:B------:R-:W1:Y:S02]  /*1d1d0*/  MUFU.RCP R3, R44 ;  /* 0x0000002c00037308 */ /* 0x000e640000001000 */
[----:B-1----:R-:W-:-:S04]  /*1d1e0*/  FFMA R0, R44, R3, -1 ;  /* 0xbf8000002c007423 */ /* 0x002fc80000000003 */
[----:B------:R-:W-:-:S04]  /*1d1f0*/  FADD.FTZ R0, -R0, -RZ ;  /* 0x800000ff00007221 */ /* 0x000fc80000010100 */
[----:B------:R-:W-:-:S07]  /*1d200*/  FFMA R54, R3, R0, R3 ;  /* 0x0000000003367223 */ /* 0x000fce0000000003 */
.L_x_605:
[----:B------:R-:W-:Y:S05]  /*1d210*/  BSYNC B1 ;  /* 0x0000000000017941 */ /* 0x000fea0003800000 */
.L_x_603:
        /* <DEDUP_REMOVED lines=10> */
.L_x_607:
[----:B------:R-:W1:Y:S02]  /*1d2c0*/  MUFU.RCP R0, R45 ;  /* 0x0000002d00007308 */ /* 0x000e640000001000 */
[----:B-1----:R-:W-:-:S04]  /*1d2d0*/  FFMA R2, R45, R0, -1 ;  /* 0xbf8000002d027423 */ /* 0x002fc80000000000 */
[----:B------:R-:W-:-:S04]  /*1d2e0*/  FADD.FTZ R43, -R2, -RZ ;  /* 0x800000ff022b7221 */ /* 0x000fc80000010100 */
[----:B------:R-:W-:-:S07]  /*1d2f0*/  FFMA R43, R0, R43, R0 ;  /* 0x0000002b002b7223 */ /* 0x000fce0000000000 */
.L_x_608:
[----:B------:R-:W-:Y:S05]  /*1d300*/  BSYNC B1 ;  /* 0x0000000000017941 */ /* 0x000fea0003800000 */
.L_x_606:
        /* <DEDUP_REMOVED lines=10> */
.L_x_610:
[----:B------:R-:W1:Y:S02]  /*1d3b0*/  MUFU.RCP R3, R46 ;  /* 0x0000002e00037308 */ /* 0x000e640000001000 */
[----:B-1----:R-:W-:-:S04]  /*1d3c0*/  FFMA R0, R46, R3, -1 ;  /* 0xbf8000002e007423 */ /* 0x002fc80000000003 */
[----:B------:R-:W-:-:S04]  /*1d3d0*/  FADD.FTZ R0, -R0, -RZ ;  /* 0x800000ff00007221 */ /* 0x000fc80000010100 */
[----:B------:R-:W-:-:S07]  /*1d3e0*/  FFMA R44, R3, R0, R3 ;  /* 0x00000000032c7223 */ /* 0x000fce0000000003 */
.L_x_611:
[----:B------:R-:W-:Y:S05]  /*1d3f0*/  BSYNC B1 ;  /* 0x0000000000017941 */ /* 0x000fea0003800000 */
.L_x_609:
        /* <DEDUP_REMOVED lines=10> */
.L_x_613:
[----:B------:R-:W1:Y:S02]  /*1d4a0*/  MUFU.RCP R0, R47 ;  /* 0x0000002f00007308 */ /* 0x000e640000001000 */
[----:B-1----:R-:W-:-:S04]  /*1d4b0*/  FFMA R2, R47, R0, -1 ;  /* 0xbf8000002f027423 */ /* 0x002fc80000000000 */
[----:B------:R-:W-:-:S04]  /*1d4c0*/  FADD.FTZ R45, -R2, -RZ ;  /* 0x800000ff022d7221 */ /* 0x000fc80000010100 */
[----:B------:R-:W-:-:S07]  /*1d4d0*/  FFMA R45, R0, R45, R0 ;  /* 0x0000002d002d7223 */ /* 0x000fce0000000000 */
.L_x_614:
[----:B------:R-:W-:Y:S05]  /*1d4e0*/  BSYNC B1 ;  /* 0x0000000000017941 */ /* 0x000fea0003800000 */
.L_x_612:
        /* <DEDUP_REMOVED lines=10> */
.L_x_616:
[----:B------:R-:W1:Y:S02]  /*1d590*/  MUFU.RCP R3, R48 ;  /* 0x0000003000037308 */ /* 0x000e640000001000 */
[----:B-1----:R-:W-:-:S04]  /*1d5a0*/  FFMA R0, R48, R3, -1 ;  /* 0xbf80000030007423 */ /* 0x002fc80000000003 */
[----:B------:R-:W-:-:S04]  /*1d5b0*/  FADD.FTZ R0, -R0, -RZ ;  /* 0x800000ff00007221 */ /* 0x000fc80000010100 */
[----:B------:R-:W-:-:S07]  /*1d5c0*/  FFMA R46, R3, R0, R3 ;  /* 0x00000000032e7223 */ /* 0x000fce0000000003 */
.L_x_617:
[----:B------:R-:W-:Y:S05]  /*1d5d0*/  BSYNC B1 ;  /* 0x0000000000017941 */ /* 0x000fea0003800000 */
.L_x_615:
        /* <DEDUP_REMOVED lines=10> */
.L_x_619:
[----:B------:R-:W1:Y:S02]  /*1d680*/  MUFU.RCP R0, R49 ;  /* 0x0000003100007308 */ /* 0x000e640000001000 */
[----:B-1----:R-:W-:-:S04]  /*1d690*/  FFMA R2, R49, R0, -1 ;  /* 0xbf80000031027423 */ /* 0x002fc80000000000 */
[----:B------:R-:W-:-:S04]  /*1d6a0*/  FADD.FTZ R47, -R2, -RZ ;  /* 0x800000ff022f7221 */ /* 0x000fc80000010100 */
[----:B------:R-:W-:-:S07]  /*1d6b0*/  FFMA R47, R0, R47, R0 ;  /* 0x0000002f002f7223 */ /* 0x000fce0000000000 */
.L_x_620:
[----:B------:R-:W-:Y:S05]  /*1d6c0*/  BSYNC B1 ;  /* 0x0000000000017941 */ /* 0x000fea0003800000 */
.L_x_618:
        /* <DEDUP_REMOVED lines=10> */
.L_x_622:
[----:B------:R-:W1:Y:S02]  /*1d770*/  MUFU.RCP R3, R50 ;  /* 0x0000003200037308 */ /* 0x000e640000001000 */
[----:B-1----:R-:W-:-:S04]  /*1d780*/  FFMA R0, R50, R3, -1 ;  /* 0xbf80000032007423 */ /* 0x002fc80000000003 */
[----:B------:R-:W-:-:S04]  /*1d790*/  FADD.FTZ R0, -R0, -RZ ;  /* 0x800000ff00007221 */ /* 0x000fc80000010100 */
[----:B------:R-:W-:-:S07]  /*1d7a0*/  FFMA R48, R3, R0, R3 ;  /* 0x0000000003307223 */ /* 0x000fce0000000003 */
.L_x_623:
[----:B------:R-:W-:Y:S05]  /*1d7b0*/  BSYNC B1 ;  /* 0x0000000000017941 */ /* 0x000fea0003800000 */
.L_x_621:
        /* <DEDUP_REMOVED lines=9> */
.L_x_625:
[----:B------:R-:W1:Y:S02]  /*1d850*/  MUFU.RCP R0, R51 ;  /* 0x0000003300007308 */ /* 0x000e640000001000 */
[----:B-1----:R-:W-:-:S04]  /*1d860*/  FFMA R2, R51, R0, -1 ;  /* 0xbf80000033027423 */ /* 0x002fc80000000000 */
[----:B------:R-:W-:-:S04]  /*1d870*/  FADD.FTZ R3, -R2, -RZ ;  /* 0x800000ff02037221 */ /* 0x000fc80000010100 */
[----:B------:R-:W-:-:S07]  /*1d880*/  FFMA R0, R0, R3, R0 ;  /* 0x0000000300007223 */ /* 0x000fce0000000000 */
.L_x_626:
[----:B------:R-:W-:Y:S05]  /*1d890*/  BSYNC B1 ;  /* 0x0000000000017941 */ /* 0x000fea0003800000 */
.L_x_624:
        /* <DEDUP_REMOVED lines=45> */
.L_x_628:
[----:B------:R-:W-:Y:S05]  /*1db70*/  BSYNC B0 ;  /* 0x0000000000007941 */ /* 0x000fea0003800000 */
.L_x_627:
[----:B------:R-:W-:Y:S06]  /*1db80*/  BAR.SYNC.DEFER_BLOCKING 0x1, 0x100 ;  /* 0x0044000000007b1d */ /* 0x000fec0000010000 */
[----:B------:R-:W-:Y:S04]  /*1db90*/  BSSY B0, `(.L_x_629) ;  /* 0x000000a000007945 */ /* 0x000fe80003800000 */
[----:B------:R-:W-:Y:S05]  /*1dba0*/  @P0 BRA `(.L_x_630) ;  /* 0x0000000000200947 */ /* 0x000fea0003800000 */
[----:B------:R-:W-:-:S06]  /*1dbb0*/  UISETP.NE.AND UP0, UPT, UR43, 0x3, UPT ;  /* 0x000000032b00788c */ /* 0x000fcc000bf05270 */
[----:B------:R-:W-:-:S13]  /*1dbc0*/  PLOP3.LUT P2, PT, PT, PT, UP0, 0x80, 0x0 ;  /* 0x000000000000781c */ /* 0x000fda0003f4f008 */
[----:B------:R-:W-:Y:S05]  /*1dbd0*/  @!P2 BRA `(.L_x_631) ;  /* 0x000000000004a947 */ /* 0x000fea0003800000 */
[----:B------:R-:W-:Y:S01]  /*1dbe0*/  BPT.TRAP 0x1 ;  /* 0x000000040000795c */ /* 0x000fe20000300000 */
.L_x_631:
[----:B------:R-:W-:-:S04]  /*1dbf0*/  ULEA UR4, UR8, UR46, 0x3 ;  /* 0x0000002e08047291 */ /* 0x000fc8000f8e183f */
[----:B------:R-:W-:-:S04]  /*1dc00*/  UIADD3 UR4, UR4, 0x50, URZ ;  /* 0x0000005004047890 */ /* 0x000fc8000fffe03f */
[----:B------:R-:W-:-:S09]  /*1dc10*/  UPRMT UR4, UR47, 0x654, UR4 ;  /* 0x000006542f047896 */ /* 0x000fd20008000004 */
[----:B------:R-:W-:Y:S03]  /*1dc20*/  SYNCS.ARRIVE.TRANS64.RED.A1T0 RZ, [UR4], RZ ;  /* 0x000000ffffff79a7 */ /* 0x000fe60008100404 */
.L_x_630:
[----:B------:R-:W-:Y:S05]  /*1dc30*/  BSYNC B0 ;  /* 0x0000000000007941 */ /* 0x000fea0003800000 */
.L_x_629:
        /* <DEDUP_REMOVED lines=9> */
.L_x_634:
[C---:B------:R-:W-:Y:S01]  /*1dcd0*/  LEA R0, R12.reuse, UR46, 0x3 ;  /* 0x0000002e0c007c11 */ /* 0x040fe2000f8e18ff */
[----:B------:R-:W-:Y:S01]  /*1dce0*/  BSSY B1, `(.L_x_635) ;  /* 0x0000006000017945 */ /* 0x000fe20003800000 */
[----:B------:R-:W-:Y:S02]  /*1dcf0*/  SHF.L.U32 R3, R13, 0x1f, RZ ;  /* 0x0000001f0d037819 */ /* 0x000fe400000006ff */
[----:B-1----:R-:W-:Y:S02]  /*1dd00*/  @!P1 LEA R21, R12, R15, 0xd ;  /* 0x0000000f0c159211 */ /* 0x002fe400078e68ff */
[----:B------:R-:W1:Y:S02]  /*1dd10*/  SYNCS.PHASECHK.TRANS64.TRYWAIT P2, [R0+URZ+0x30], R3 ;  /* 0x00003003000075a7 */ /* 0x000e64000804017f */
[----:B------:R-:W-:Y:S01]  /*1dd20*/  @!P1 LEA R2, R18, R21, 0x1 ;  /* 0x0000001512029211 */ /* 0x000fe200078e08ff */
[----:B-1----:R-:W-:Y:S06]  /*1dd30*/  @!P2 BRA `(.L_x_636) ;  /* 0x000001040078a947 */ /* 0x002fec0003800000 */
.L_x_1137:
[----:B------:R-:W-:Y:S05]  /*1dd40*/  BSYNC B1 ;  /* 0x0000000000017941 */ /* 0x000fea0003800000 */
.L_x_635:
        /* <DEDUP_REMOVED lines=8> */
.L_x_633:
[----:B------:R-:W-:Y:S05]  /*1ddd0*/  BSYNC B0 ;  /* 0x0000000000007941 */ /* 0x000fea0003800000 */
.L_x_632:
        /* <DEDUP_REMOVED lines=16> */
[----:B---3--:R-:W-:Y:S01]  /*1dee0*/  HADD2.F32 R22, -RZ, R9.H0_H0 ;  /* 0x20000009ff167230 */ /* 0x008fe20000004100 */
[----:B------:R-:W-:Y:S01]  /*1def0*/  MOV R66, 0x3bbb989d ;  /* 0x3bbb989d00427802 */ /* 0x000fe20000000f00 */
[----:B------:R-:W-:Y:S01]  /*1df00*/  HADD2.F32 R20, -RZ, R8.H0_H0 ;  /* 0x20000008ff147230 */ /* 0x000fe20000004100 */
[----:B------:R-:W-:Y:S01]  /*1df10*/  MOV R68, 0x437c0000 ;  /* 0x437c000000447802 */ /* 0x000fe20000000f00 */
[----:B----4-:R-:W-:Y:S01]  /*1df20*/  HADD2.F32 R34, -RZ, R5.H0_H0 ;  /* 0x20000005ff227230 */ /* 0x010fe20000004100 */
[----:B------:R-:W-:Y:S01]  /*1df30*/  BSSY B1, `(.L_x_637) ;  /* 0x00000bb000017945 */ /* 0x000fe20003800000 */
[----:B------:R-:W-:-:S02]  /*1df40*/  HADD2.F32 R52, -RZ, R7.H0_H0 ;  /* 0x20000007ff347230 */ /* 0x000fc40000004100 */
[C---:B--2---:R-:W-:Y:S01]  /*1df50*/  FMUL R3, R17.reuse, R3 ;  /* 0x0000000311037220 */ /* 0x044fe20000400000 */
[C---:B-----5:R-:W-:Y:S01]  /*1df60*/  FMUL R21, R17.reuse, R2 ;  /* 0x0000000211157220 */ /* 0x060fe20000400000 */
[----:B------:R-:W-:Y:S02]  /*1df70*/  HADD2.F32 R2, -RZ, R9.H1_H1 ;  /* 0x30000009ff027230 */ /* 0x000fe40000004100 */
[C---:B------:R-:W-:Y:S01]  /*1df80*/  FFMA R20, R16.reuse, R20, R3 ;  /* 0x0000001410147223 */ /* 0x040fe20000000003 */
[C---:B------:R-:W-:Y:S01]  /*1df90*/  FMUL R23, R17.reuse, R0 ;  /* 0x0000000011177220 */ /* 0x040fe20000400000 */
[----:B------:R-:W-:Y:S02]  /*1dfa0*/  HADD2.F32 R0, -RZ, R8.H1_H1 ;  /* 0x30000008ff007230 */ /* 0x000fe40000004100 */
[----:B------:R-:W-:Y:S01]  /*1dfb0*/  FMUL R25, R17, R25 ;  /* 0x0000001911197220 */ /* 0x000fe20000400000 */
[C---:B------:R-:W-:Y:S02]  /*1dfc0*/  FFMA R22, R16.reuse, R22, R23 ;  /* 0x0000001610167223 */ /* 0x040fe40000000017 */
[----:B------:R-:W-:Y:S01]  /*1dfd0*/  FFMA R21, R16, R0, R21 ;  /* 0x0000000010157223 */ /* 0x000fe20000000015 */
[----:B------:R-:W-:-:S02]  /*1dfe0*/  HADD2.F32 R0, -RZ, R10.H1_H1 ;  /* 0x3000000aff007230 */ /* 0x000fc40000004100 */
[----:B------:R-:W-:Y:S01]  /*1dff0*/  FFMA R23, R16, R2, R25 ;  /* 0x0000000210177223 */ /* 0x000fe20000000019 */
[C---:B------:R-:W-:Y:S01]  /*1e000*/  FMUL R3, R17.reuse, R26 ;  /* 0x0000001a11037220 */ /* 0x040fe20000400000 */
[--C-:B------:R-:W-:Y:S02]  /*1e010*/  HADD2.F32 R26, -RZ, R11.reuse.H0_H0 ;  /* 0x2000000bff1a7230 */ /* 0x100fe40000004100 */
[----:B------:R-:W-:Y:S01]  /*1e020*/  FFMA.SAT R33, -R22, R66, 0.5 ;  /* 0x3f00000016217423 */ /* 0x000fe20000002142 */
[C---:B------:R-:W-:Y:S01]  /*1e030*/  FMUL R25, R17.reuse, R24 ;  /* 0x0000001811197220 */ /* 0x040fe20000400000 */
[----:B------:R-:W-:Y:S02]  /*1e040*/  HADD2.F32 R24, -RZ, R10.H0_H0 ;  /* 0x2000000aff187230 */ /* 0x000fe40000004100 */
[----:B------:R-:W-:Y:S02]  /*1e050*/  HADD2.F32 R2, -RZ, R11.H1_H1 ;  /* 0x3000000bff027230 */ /* 0x000fe40000004100 */
[----:B------:R-:W-:Y:S01]  /*1e060*/  FFMA R25, R16, R0, R25 ;  /* 0x0000000010197223 */ /* 0x000fe20000000019 */
[----:B------:R-:W-:Y:S01]  /*1e070*/  FMUL R27, R17, R27 ;  /* 0x0000001b111b7220 */ /* 0x000fe20000400000 */
[----:B------:R-:W-:Y:S01]  /*1e080*/  FFMA.SAT R0, -R20, R66, 0.5 ;  /* 0x3f00000014007423 */ /* 0x000fe20000002142 */
[C---:B------:R-:W-:Y:S01]  /*1e090*/  FFMA R24, R16.reuse, R24, R3 ;  /* 0x0000001810187223 */ /* 0x040fe20000000003 */
[----:B------:R-:W-:Y:S01]  /*1e0a0*/  FFMA.RM R40, R33, R68, 12582913 ;  /* 0x4b40000121287423 */ /* 0x000fe20000004044 */
[----:B------:R-:W-:Y:S01]  /*1e0b0*/  FFMA R26, R16, R26, R27 ;  /* 0x0000001a101a7223 */ /* 0x000fe2000000001b */
[----:B------:R-:W-:Y:S01]  /*1e0c0*/  FFMA.RM R0, R0, R68, 12582913 ;  /* 0x4b40000100007423 */ /* 0x000fe20000004044 */
[----:B------:R-:W-:Y:S01]  /*1e0d0*/  FMUL R27, R17, R30 ;  /* 0x0000001e111b7220 */ /* 0x000fe20000400000 */
[----:B------:R-:W-:-:S02]  /*1e0e0*/  HADD2.F32 R30, -RZ, R4.H0_H0 ;  /* 0x20000004ff1e7230 */ /* 0x000fc40000004100 */
[----:B------:R-:W-:Y:S01]  /*1e0f0*/  FMUL R29, R17, R29 ;  /* 0x0000001d111d7220 */ /* 0x000fe20000400000 */
[----:B------:R-:W-:Y:S01]  /*1e100*/  FADD R3, R0, -12583039 ;  /* 0xcb40007f00037421 */ /* 0x000fe20000000000 */
[C---:B------:R-:W-:Y:S01]  /*1e110*/  FFMA R27, R16.reuse, R2, R27 ;  /* 0x00000002101b7223 */ /* 0x040fe2000000001b */
[----:B------:R-:W-:Y:S01]  /*1e120*/  FFMA.SAT R2, -R21, R66, 0.5 ;  /* 0x3f00000015027423 */ /* 0x000fe20000002142 */
[----:B------:R-:W-:Y:S01]  /*1e130*/  FFMA R29, R16, R30, R29 ;  /* 0x0000001e101d7223 */ /* 0x000fe2000000001d */
[----:B------:R-:W-:Y:S02]  /*1e140*/  HADD2.F32 R30, -RZ, R4.H1_H1 ;  /* 0x30000004ff1e7230 */ /* 0x000fe40000004100 */
[----:B------:R-:W-:Y:S01]  /*1e150*/  FFMA R31, -R20, 1.4426950216293334961, -R3 ;  /* 0x3fb8aa3b141f7823 */ /* 0x000fe20000000903 */
[----:B------:R-:W-:Y:S01]  /*1e160*/  FFMA.SAT R33, -R23, R66, 0.5 ;  /* 0x3f00000017217423 */ /* 0x000fe20000002142 */
[----:B------:R-:W-:Y:S01]  /*1e170*/  FMUL R3, R17, R32 ;  /* 0x0000002011037220 */ /* 0x000fe20000400000 */
[-C--:B------:R-:W-:Y:S01]  /*1e180*/  FFMA.RM R38, R2, R68.reuse, 12582913 ;  /* 0x4b40000102267423 */ /* 0x080fe20000004044 */
[----:B------:R-:W-:Y:S01]  /*1e190*/  FFMA R2, -R20, 1.925963033500011079e-08, R31 ;  /* 0x32a5706014027823 */ /* 0x000fe2000000011f */
[----:B------:R-:W-:Y:S01]  /*1e1a0*/  FFMA.RM R42, R33, R68, 12582913 ;  /* 0x4b400001212a7423 */ /* 0x000fe20000004044 */
[----:B------:R-:W-:Y:S01]  /*1e1b0*/  FFMA R30, R16, R30, R3 ;  /* 0x0000001e101e7223 */ /* 0x000fe20000000003 */
[----:B------:R-:W-:Y:S01]  /*1e1c0*/  FFMA.SAT R33, -R24, R66, 0.5 ;  /* 0x3f00000018217423 */ /* 0x000fe20000002142 */
[----:B------:R-:W-:Y:S01]  /*1e1d0*/  FADD R32, R38, -12583039 ;  /* 0xcb40007f26207421 */ /* 0x000fe20000000000 */
[----:B------:R-:W-:Y:S01]  /*1e1e0*/  FADD R3, R40, -12583039 ;  /* 0xcb40007f28037421 */ /* 0x000fe20000000000 */
[----:B------:R1:W-:Y:S01]  /*1e1f0*/  MUFU.EX2 R37, R2 ;  /* 0x0000000200257308 */ /* 0x0003e20000000800 */
[----:B------:R-:W-:Y:S01]  /*1e200*/  FFMA.RM R44, R33, R68, 12582913 ;  /* 0x4b400001212c7423 */ /* 0x000fe20000004044 */
[----:B------:R-:W-:Y:S01]  /*1e210*/  FFMA R32, -R21, 1.4426950216293334961, -R32 ;  /* 0x3fb8aa3b15207823 */ /* 0x000fe20000000920 */
[----:B------:R-:W-:Y:S01]  /*1e220*/  FFMA R3, -R22, 1.4426950216293334961, -R3 ;  /* 0x3fb8aa3b16037823 */ /* 0x000fe20000000903 */
[----:B------:R-:W-:Y:S01]  /*1e230*/  FMUL R31, R17, R36 ;  /* 0x00000024111f7220 */ /* 0x000fe20000400000 */
[----:B------:R-:W-:Y:S01]  /*1e240*/  FADD R33, R44, -12583039 ;  /* 0xcb40007f2c217421 */ /* 0x000fe20000000000 */
[----:B------:R-:W-:Y:S01]  /*1e250*/  FFMA R32, -R21, 1.925963033500011079e-08, R32 ;  /* 0x32a5706015207823 */ /* 0x000fe20000000120 */
[----:B------:R-:W-:-:S02]  /*1e260*/  HADD2.F32 R36, -RZ, R5.H1_H1 ;  /* 0x30000005ff247230 */ /* 0x000fc40000004100 */
[----:B------:R-:W-:Y:S01]  /*1e270*/  FFMA R31, R16, R34, R31 ;  /* 0x00000022101f7223 */ /* 0x000fe2000000001f */
[----:B-1----:R-:W-:Y:S01]  /*1e280*/  FFMA R2, -R22, 1.925963033500011079e-08, R3 ;  /* 0x32a5706016027823 */ /* 0x002fe20000000103 */
[----:B------:R-:W-:Y:S01]  /*1e290*/  FMUL R3, R17, R35 ;  /* 0x0000002311037220 */ /* 0x000fe20000400000 */
[----:B------:R-:W-:Y:S01]  /*1e2a0*/  FFMA.SAT R35, -R25, R66, 0.5 ;  /* 0x3f00000019237423 */ /* 0x000fe20000002142 */
[----:B------:R-:W-:Y:S01]  /*1e2b0*/  FFMA R33, -R24, 1.4426950216293334961, -R33 ;  /* 0x3fb8aa3b18217823 */ /* 0x000fe20000000921 */
[----:B------:R1:W2:Y:S01]  /*1e2c0*/  MUFU.EX2 R39, R32 ;  /* 0x0000002000277308 */ /* 0x0002a20000000800 */
[----:B------:R-:W-:Y:S01]  /*1e2d0*/  FADD R34, R42, -12583039 ;  /* 0xcb40007f2a227421 */ /* 0x000fe20000000000 */
[----:B------:R-:W-:Y:S01]  /*1e2e0*/  FFMA.RM R46, R35, R68, 12582913 ;  /* 0x4b400001232e7423 */ /* 0x000fe20000004044 */
[--C-:B------:R-:W-:Y:S02]  /*1e2f0*/  HADD2.F32 R35, -RZ, R6.reuse.H0_H0 ;  /* 0x20000006ff237230 */ /* 0x100fe40000004100 */
[----:B------:R-:W-:Y:S01]  /*1e300*/  FFMA.SAT R51, -R29, R66, 0.5 ;  /* 0x3f0000001d337423 */ /* 0x000fe20000002142 */
[C---:B------:R-:W-:Y:S01]  /*1e310*/  FFMA R34, -R23.reuse, 1.4426950216293334961, -R34 ;  /* 0x3fb8aa3b17227823 */ /* 0x040fe20000000922 */
[----:B------:R-:W-:Y:S01]  /*1e320*/  SHF.L.U32 R0, R0, 0x17, RZ ;  /* 0x0000001700007819 */ /* 0x000fe200000006ff */
[----:B------:R3:W4:Y:S01]  /*1e330*/  MUFU.EX2 R41, R2 ;  /* 0x0000000200297308 */ /* 0x0007220000000800 */
[----:B-1----:R-:W-:Y:S01]  /*1e340*/  FFMA R32, R16, R36, R3 ;  /* 0x0000002410207223 */ /* 0x002fe20000000003 */
[----:B------:R-:W-:Y:S01]  /*1e350*/  FFMA.SAT R3, -R26, R66, 0.5 ;  /* 0x3f0000001a037423 */ /* 0x000fe20000002142 */
[----:B------:R-:W-:Y:S01]  /*1e360*/  FFMA R34, -R23, 1.925963033500011079e-08, R34 ;  /* 0x32a5706017227823 */ /* 0x000fe20000000122 */
[----:B------:R-:W-:Y:S01]  /*1e370*/  FADD R36, R46, -12583039 ;  /* 0xcb40007f2e247421 */ /* 0x000fe20000000000 */
[-C--:B------:R-:W-:Y:S01]  /*1e380*/  FFMA.RM R54, R51, R68.reuse, 12582913 ;  /* 0x4b40000133367423 */ /* 0x080fe20000004044 */
[----:B------:R-:W-:Y:S01]  /*1e390*/  FFMA.RM R47, R3, R68, 12582913 ;  /* 0x4b400001032f7423 */ /* 0x000fe20000004044 */
[----:B------:R-:W-:Y:S01]  /*1e3a0*/  SHF.L.U32 R38, R38, 0x17, RZ ;  /* 0x0000001726267819 */ /* 0x000fe200000006ff */
[----:B------:R1:W-:Y:S01]  /*1e3b0*/  MUFU.EX2 R43, R34 ;  /* 0x00000022002b7308 */ /* 0x0003e20000000800 */
[----:B---3--:R-:W-:Y:S01]  /*1e3c0*/  FFMA R2, -R24, 1.925963033500011079e-08, R33 ;  /* 0x32a5706018027823 */ /* 0x008fe20000000121 */
[----:B------:R-:W-:Y:S01]  /*1e3d0*/  FMUL R33, R17, R45 ;  /* 0x0000002d11217220 */ /* 0x000fe20000400000 */
[----:B------:R-:W-:Y:S01]  /*1e3e0*/  FADD R3, R47, -12583039 ;  /* 0xcb40007f2f037421 */ /* 0x000fe20000000000 */
[----:B------:R-:W-:Y:S01]  /*1e3f0*/  FFMA R36, -R25, 1.4426950216293334961, -R36 ;  /* 0x3fb8aa3b19247823 */ /* 0x000fe20000000924 */
[----:B--2---:R-:W-:Y:S01]  /*1e400*/  FFMA R67, R38, R39, 1 ;  /* 0x3f80000026437423 */ /* 0x004fe20000000027 */
[----:B------:R-:W-:Y:S01]  /*1e410*/  FFMA R33, R16, R35, R33 ;  /* 0x0000002310217223 */ /* 0x000fe20000000021 */
[----:B------:R-:W-:Y:S01]  /*1e420*/  FFMA.SAT R35, -R27, R66, 0.5 ;  /* 0x3f0000001b237423 */ /* 0x000fe20000002142 */
[----:B------:R-:W-:Y:S01]  /*1e430*/  FFMA R36, -R25, 1.925963033500011079e-08, R36 ;  /* 0x32a5706019247823 */ /* 0x000fe20000000124 */
[----:B-1----:R-:W-:Y:S01]  /*1e440*/  HADD2.F32 R34, -RZ, R6.H1_H1 ;  /* 0x30000006ff227230 */ /* 0x002fe20000004100 */
[----:B------:R1:W-:Y:S01]  /*1e450*/  MUFU.EX2 R45, R2 ;  /* 0x00000002002d7308 */ /* 0x0003e20000000800 */
[----:B------:R-:W-:Y:S01]  /*1e460*/  FFMA.RM R49, R35, R68, 12582913 ;  /* 0x4b40000123317423 */ /* 0x000fe20000004044 */
[----:B------:R-:W-:Y:S01]  /*1e470*/  FFMA R35, -R26, 1.4426950216293334961, -R3 ;  /* 0x3fb8aa3b1a237823 */ /* 0x000fe20000000903 */
[----:B------:R-:W-:Y:S01]  /*1e480*/  FMUL R3, R17, R50 ;  /* 0x0000003211037220 */ /* 0x000fe20000400000 */
[----:B------:R-:W-:Y:S01]  /*1e490*/  FFMA.SAT R60, -R33, R66, 0.5 ;  /* 0x3f000000213c7423 */ /* 0x000fe20000002142 */
[----:B------:R-:W-:Y:S01]  /*1e4a0*/  FADD R50, R49, -12583039 ;  /* 0xcb40007f31327421 */ /* 0x000fe20000000000 */
[----:B------:R-:W-:Y:S01]  /*1e4b0*/  SHF.L.U32 R40, R40, 0x17, RZ ;  /* 0x0000001728287819 */ /* 0x000fe200000006ff */
[----:B------:R-:W-:Y:S01]  /*1e4c0*/  FFMA R34, R16, R34, R3 ;  /* 0x0000002210227223 */ /* 0x000fe20000000003 */
[----:B------:R-:W-:Y:S01]  /*1e4d0*/  FFMA.SAT R3, -R30, R66, 0.5 ;  /* 0x3f0000001e037423 */ /* 0x000fe20000002142 */
[----:B------:R2:W-:Y:S01]  /*1e4e0*/  MUFU.EX2 R48, R36 ;  /* 0x0000002400307308 */ /* 0x0005e20000000800 */
[----:B-1----:R-:W-:Y:S01]  /*1e4f0*/  FFMA R2, -R26, 1.925963033500011079e-08, R35 ;  /* 0x32a570601a027823 */ /* 0x002fe20000000123 */
[----:B------:R-:W-:Y:S01]  /*1e500*/  FMUL R35, R17, R53 ;  /* 0x0000003511237220 */ /* 0x000fe20000400000 */
[----:B------:R-:W-:Y:S01]  /*1e510*/  FFMA.RM R56, R3, R68, 12582913 ;  /* 0x4b40000103387423 */ /* 0x000fe20000004044 */
[----:B------:R-:W-:Y:S01]  /*1e520*/  FFMA.SAT R53, -R31, R66, 0.5 ;  /* 0x3f0000001f357423 */ /* 0x000fe20000002142 */
[----:B------:R-:W-:Y:S01]  /*1e530*/  FFMA R50, -R27, 1.4426950216293334961, -R50 ;  /* 0x3fb8aa3b1b327823 */ /* 0x000fe20000000932 */
[----:B------:R-:W-:Y:S01]  /*1e540*/  FFMA R35, R16, R52, R35 ;  /* 0x0000003410237223 */ /* 0x000fe20000000023 */
[----:B------:R-:W-:Y:S01]  /*1e550*/  FADD R3, R56, -12583039 ;  /* 0xcb40007f38037421 */ /* 0x000fe20000000000 */
[----:B------:R-:W-:Y:S01]  /*1e560*/  FFMA.RM R57, R53, R68, 12582913 ;  /* 0x4b40000135397423 */ /* 0x000fe20000004044 */
[----:B--2---:R-:W-:Y:S01]  /*1e570*/  FADD R36, R54, -12583039 ;  /* 0xcb40007f36247421 */ /* 0x004fe20000000000 */
[----:B------:R-:W-:Y:S01]  /*1e580*/  FFMA.SAT R63, -R34, R66, 0.5 ;  /* 0x3f000000223f7423 */ /* 0x000fe20000002142 */
[----:B------:R-:W-:Y:S01]  /*1e590*/  FFMA R53, -R30, 1.4426950216293334961, -R3 ;  /* 0x3fb8aa3b1e357823 */ /* 0x000fe20000000903 */
[----:B------:R-:W-:Y:S01]  /*1e5a0*/  FMUL R3, R17, R58 ;  /* 0x0000003a11037220 */ /* 0x000fe20000400000 */
[----:B------:R-:W-:Y:S01]  /*1e5b0*/  FFMA R36, -R29, 1.4426950216293334961, -R36 ;  /* 0x3fb8aa3b1d247823 */ /* 0x000fe20000000924 */
[-C--:B------:R-:W-:Y:S01]  /*1e5c0*/  FFMA.SAT R58, -R32, R66.reuse, 0.5 ;  /* 0x3f000000203a7423 */ /* 0x080fe20000002142 */
[----:B------:R-:W-:Y:S01]  /*1e5d0*/  FFMA.SAT R65, -R35, R66, 0.5 ;  /* 0x3f00000023417423 */ /* 0x000fe20000002142 */
[----:B------:R-:W-:Y:S01]  /*1e5e0*/  FFMA R50, -R27, 1.925963033500011079e-08, R50 ;  /* 0x32a570601b327823 */ /* 0x000fe20000000132 */
[----:B------:R-:W-:Y:S01]  /*1e5f0*/  FFMA R52, -R29, 1.925963033500011079e-08, R36 ;  /* 0x32a570601d347823 */ /* 0x000fe20000000124 */
[----:B------:R-:W-:-:S02]  /*1e600*/  HADD2.F32 R36, -RZ, R7.H1_H1 ;  /* 0x30000007ff247230 */ /* 0x000fc40000004100 */
[-C--:B------:R-:W-:Y:S01]  /*1e610*/  FFMA.RM R64, R63, R68.reuse, 12582913 ;  /* 0x4b4000013f407423 */ /* 0x080fe20000004044 */
[----:B------:R-:W1:Y:S01]  /*1e620*/  MUFU.EX2 R2, R2 ;  /* 0x0000000200027308 */ /* 0x000e620000000800 */
[-C--:B------:R-:W-:Y:S01]  /*1e630*/  FFMA.RM R59, R58, R68.reuse, 12582913 ;  /* 0x4b4000013a3b7423 */ /* 0x080fe20000004044 */
[----:B------:R-:W-:Y:S01]  /*1e640*/  FFMA.RM R62, R60, R68, 12582913 ;  /* 0x4b4000013c3e7423 */ /* 0x000fe20000004044 */
[----:B------:R-:W-:Y:S01]  /*1e650*/  FFMA R36, R16, R36, R3 ;  /* 0x0000002410247223 */ /* 0x000fe20000000003 */
[----:B------:R-:W-:Y:S01]  /*1e660*/  FFMA.RM R65, R65, R68, 12582913 ;  /* 0x4b40000141417423 */ /* 0x000fe20000004044 */
[----:B------:R-:W-:Y:S01]  /*1e670*/  FADD R3, R59, -12583039 ;  /* 0xcb40007f3b037421 */ /* 0x000fe20000000000 */
[----:B------:R-:W-:Y:S01]  /*1e680*/  SHF.L.U32 R44, R44, 0x17, RZ ;  /* 0x000000172c2c7819 */ /* 0x000fe200000006ff */
[----:B------:R-:W-:Y:S01]  /*1e690*/  FFMA.SAT R66, -R36, R66, 0.5 ;  /* 0x3f00000024427423 */ /* 0x000fe20000002142 */
[----:B------:R2:W-:Y:S01]  /*1e6a0*/  MUFU.EX2 R51, R50 ;  /* 0x0000003200337308 */ /* 0x0005e20000000800 */
[----:B------:R-:W-:Y:S01]  /*1e6b0*/  FADD R38, R65, -12583039 ;  /* 0xcb40007f41267421 */ /* 0x000fe20000000000 */
[----:B------:R-:W-:Y:S01]  /*1e6c0*/  FFMA R61, -R32, 1.4426950216293334961, -R3 ;  /* 0x3fb8aa3b203d7823 */ /* 0x000fe20000000903 */
[----:B------:R-:W-:Y:S01]  /*1e6d0*/  FFMA.RM R66, R66, R68, 12582913 ;  /* 0x4b40000142427423 */ /* 0x000fe20000004044 */
[----:B------:R-:W-:Y:S01]  /*1e6e0*/  FFMA R68, R0, R37, 1 ;  /* 0x3f80000000447423 */ /* 0x000fe20000000025 */
[----:B------:R-:W-:Y:S01]  /*1e6f0*/  FADD R37, R64, -12583039 ;  /* 0xcb40007f40257421 */ /* 0x000fe20000000000 */
[----:B------:R-:W-:Y:S01]  /*1e700*/  FFMA R38, -R35, 1.4426950216293334961, -R38 ;  /* 0x3fb8aa3b23267823 */ /* 0x000fe20000000926 */
[----:B------:R-:W-:Y:S01]  /*1e710*/  FADD R39, R66, -12583039 ;  /* 0xcb40007f42277421 */ /* 0x000fe20000000000 */
[----:B------:R3:W5:Y:S01]  /*1e720*/  MUFU.EX2 R55, R52 ;  /* 0x0000003400377308 */ /* 0x0007620000000800 */
[----:B--2---:R-:W-:Y:S01]  /*1e730*/  FADD R50, R57, -12583039 ;  /* 0xcb40007f39327421 */ /* 0x004fe20000000000 */
[----:B------:R-:W-:Y:S01]  /*1e740*/  FFMA R37, -R34, 1.4426950216293334961, -R37 ;  /* 0x3fb8aa3b22257823 */ /* 0x000fe20000000925 */
[----:B------:R-:W-:Y:S01]  /*1e750*/  FFMA R39, -R36, 1.4426950216293334961, -R39 ;  /* 0x3fb8aa3b24277823 */ /* 0x000fe20000000927 */
[----:B----4-:R-:W-:Y:S01]  /*1e760*/  FFMA R70, R40, R41, 1 ;  /* 0x3f80000028467423 */ /* 0x010fe20000000029 */
[----:B------:R-:W-:Y:S01]  /*1e770*/  FFMA R50, -R31, 1.4426950216293334961, -R50 ;  /* 0x3fb8aa3b1f327823 */ /* 0x000fe20000000932 */
[----:B------:R-:W-:Y:S01]  /*1e780*/  FFMA R0, -R34, 1.925963033500011079e-08, R37 ;  /* 0x32a5706022007823 */ /* 0x000fe20000000125 */
[----:B------:R-:W-:Y:S01]  /*1e790*/  SHF.L.U32 R37, R47, 0x17, RZ ;  /* 0x000000172f257819 */ /* 0x000fe200000006ff */
[----:B------:R-:W-:Y:S01]  /*1e7a0*/  FFMA R41, -R35, 1.925963033500011079e-08, R38 ;  /* 0x32a5706023297823 */ /* 0x000fe20000000126 */
[----:B------:R-:W-:Y:S01]  /*1e7b0*/  FFMA R50, -R31, 1.925963033500011079e-08, R50 ;  /* 0x32a570601f327823 */ /* 0x000fe20000000132 */
[----:B---3--:R-:W-:Y:S01]  /*1e7c0*/  FADD R52, R62, -12583039 ;  /* 0xcb40007f3e347421 */ /* 0x008fe20000000000 */
[----:B------:R-:W-:Y:S01]  /*1e7d0*/  FFMA R53, -R30, 1.925963033500011079e-08, R53 ;  /* 0x32a570601e357823 */ /* 0x000fe20000000135 */
[----:B-1----:R-:W-:Y:S01]  /*1e7e0*/  FFMA R37, R37, R2, 1 ;  /* 0x3f80000025257423 */ /* 0x002fe20000000002 */
[----:B------:R1:W-:Y:S01]  /*1e7f0*/  MUFU.EX2 R3, R50 ;  /* 0x0000003200037308 */ /* 0x0003e20000000800 */
[C---:B------:R-:W-:Y:S01]  /*1e800*/  FFMA R52, -R33.reuse, 1.4426950216293334961, -R52 ;  /* 0x3fb8aa3b21347823 */ /* 0x040fe20000000934 */
[----:B------:R-:W-:Y:S01]  /*1e810*/  FFMA R61, -R32, 1.925963033500011079e-08, R61 ;  /* 0x32a57060203d7823 */ /* 0x000fe2000000013d */
[----:B------:R-:W-:Y:S01]  /*1e820*/  FFMA R2, -R36, 1.925963033500011079e-08, R39 ;  /* 0x32a5706024027823 */ /* 0x000fe20000000127 */
[----:B------:R-:W-:Y:S01]  /*1e830*/  FFMA R72, R44, R45, 1 ;  /* 0x3f8000002c487423 */ /* 0x000fe2000000002d */
[----:B------:R-:W-:Y:S01]  /*1e840*/  FFMA R52, -R33, 1.925963033500011079e-08, R52 ;  /* 0x32a5706021347823 */ /* 0x000fe20000000134 */
[----:B------:R-:W-:-:S02]  /*1e850*/  SHF.L.U32 R44, R65, 0x17, RZ ;  /* 0x00000017412c7819 */ /* 0x000fc400000006ff */
[----:B------:R2:W3:Y:S01]  /*1e860*/  MUFU.EX2 R45, R41 ;  /* 0x00000029002d7308 */ /* 0x0004e20000000800 */
[----:B-1----:R-:W-:Y:S02]  /*1e870*/  SHF.L.U32 R50, R42, 0x17, RZ ;  /* 0x000000172a327819 */ /* 0x002fe400000006ff */
[----:B------:R-:W-:Y:S02]  /*1e880*/  IADD3 R42, R68, 0x1800000, RZ ;  /* 0x01800000442a7810 */ /* 0x000fe40007ffe0ff */
[----:B------:R-:W-:Y:S01]  /*1e890*/  SHF.L.U32 R38, R54, 0x17, RZ ;  /* 0x0000001736267819 */ /* 0x000fe200000006ff */
[----:B------:R-:W-:Y:S01]  /*1e8a0*/  FFMA R50, R50, R43, 1 ;  /* 0x3f80000032327423 */ /* 0x000fe2000000002b */
[----:B------:R-:W-:Y:S01]  /*1e8b0*/  LOP3.LUT R42, R42, 0x7f800000, RZ, 0xc0, !PT ;  /* 0x7f8000002a2a7812 */ /* 0x000fe200078ec0ff */
[----:B------:R1:W4:Y:S01]  /*1e8c0*/  MUFU.EX2 R58, R53 ;  /* 0x00000035003a7308 */ /* 0x0003220000000800 */
[----:B------:R-:W-:Y:S01]  /*1e8d0*/  SHF.L.U32 R39, R56, 0x17, RZ ;  /* 0x0000001738277819 */ /* 0x000fe200000006ff */
[----:B-----5:R-:W-:Y:S01]  /*1e8e0*/  FFMA R38, R38, R55, 1 ;  /* 0x3f80000026267423 */ /* 0x020fe20000000037 */
[----:B------:R-:W-:-:S02]  /*1e8f0*/  ISETP.GT.U32.AND P2, PT, R42, 0x1ffffff, PT ;  /* 0x01ffffff2a00780c */ /* 0x000fc40003f44070 */
[----:B------:R-:W-:Y:S02]  /*1e900*/  SHF.L.U32 R40, R57, 0x17, RZ ;  /* 0x0000001739287819 */ /* 0x000fe400000006ff */
[----:B--2---:R-:W-:Y:S01]  /*1e910*/  SHF.L.U32 R41, R59, 0x17, RZ ;  /* 0x000000173b297819 */ /* 0x004fe200000006ff */
[----:B------:R-:W2:Y:S01]  /*1e920*/  MUFU.EX2 R60, R61 ;  /* 0x0000003d003c7308 */ /* 0x000ea20000000800 */
[----:B-1----:R-:W-:Y:S01]  /*1e930*/  SHF.L.U32 R53, R46, 0x17, RZ ;  /* 0x000000172e357819 */ /* 0x002fe200000006ff */
[----:B---3--:R-:W-:Y:S01]  /*1e940*/  FFMA R44, R44, R45, 1 ;  /* 0x3f8000002c2c7423 */ /* 0x008fe2000000002d */
[----:B------:R-:W-:Y:S01]  /*1e950*/  SHF.L.U32 R42, R62, 0x17, RZ ;  /* 0x000000173e2a7819 */ /* 0x000fe200000006ff */
[----:B------:R-:W-:Y:S01]  /*1e960*/  FFMA R40, R40, R3, 1 ;  /* 0x3f80000028287423 */ /* 0x000fe20000000003 */
[----:B------:R-:W-:Y:S01]  /*1e970*/  SHF.L.U32 R43, R64, 0x17, RZ ;  /* 0x00000017402b7819 */ /* 0x000fe200000006ff */
[----:B------:R-:W-:Y:S01]  /*1e980*/  FFMA R53, R53, R48, 1 ;  /* 0x3f80000035357423 */ /* 0x000fe20000000030 */
[----:B------:R-:W-:Y:S01]  /*1e990*/  SHF.L.U32 R66, R66, 0x17, RZ ;  /* 0x0000001742427819 */ /* 0x000fe200000006ff */
[----:B------:R1:W3:Y:S01]  /*1e9a0*/  MUFU.EX2 R63, R52 ;  /* 0x00000034003f7308 */ /* 0x0002e20000000800 */
[----:B----4-:R-:W-:-:S07]  /*1e9b0*/  FFMA R39, R39, R58, 1 ;  /* 0x3f80000027277423 */ /* 0x010fce000000003a */
[----:B------:R-:W4:Y:S01]  /*1e9c0*/  MUFU.EX2 R0, R0 ;  /* 0x0000000000007308 */ /* 0x000f220000000800 */
[----:B-1----:R-:W-:Y:S01]  /*1e9d0*/  SHF.L.U32 R52, R49, 0x17, RZ ;  /* 0x0000001731347819 */ /* 0x002fe200000006ff */
[----:B--2---:R-:W-:-:S04]  /*1e9e0*/  FFMA R41, R41, R60, 1 ;  /* 0x3f80000029297423 */ /* 0x004fc8000000003c */
[----:B------:R-:W-:Y:S02]  /*1e9f0*/  FFMA R52, R52, R51, 1 ;  /* 0x3f80000034347423 */ /* 0x000fe40000000033 */
[----:B------:R-:W1:Y:S01]  /*1ea00*/  MUFU.EX2 R47, R2 ;  /* 0x00000002002f7308 */ /* 0x000e620000000800 */
[----:B---3--:R-:W-:Y:S01]  /*1ea10*/  FFMA R42, R42, R63, 1 ;  /* 0x3f8000002a2a7423 */ /* 0x008fe2000000003f */
[----:B----4-:R-:W-:Y:S01]  /*1ea20*/  FFMA R43, R43, R0, 1 ;  /* 0x3f8000002b2b7423 */ /* 0x010fe20000000000 */
[----:B-1----:R-:W-:Y:S01]  /*1ea30*/  FFMA R45, R66, R47, 1 ;  /* 0x3f800000422d7423 */ /* 0x002fe2000000002f */
[----:B------:R-:W-:Y:S06]  /*1ea40*/  @P2 BRA `(.L_x_638) ;  /* 0x0000000000142947 */ /* 0x000fec0003800000 */
[----:B------:R-:W-:Y:S02]  /*1ea50*/  MOV R0, R68 ;  /* 0x0000004400007202 */ /* 0x000fe40000000f00 */
[----:B------:R-:W-:-:S07]  /*1ea60*/  MOV R2, 0x1ea80 ;  /* 0x0001ea8000027802 */ /* 0x000fce0000000f00 */
[----:B------:R-:W-:Y:S05]  /*1ea70*/  CALL.REL.NOINC `($__internal_0_$__cuda_sm20_rcp_rn_f32_slowpath) ;  /* 0x0000010000f07944 */ /* 0x000fea0003c00000 */
[----:B------:R-:W-:Y:S01]  /*1ea80*/  MOV R47, R0 ;  /* 0x00000000002f7202 */ /* 0x000fe20000000f00 */
[----:B------:R-:W-:Y:S06]  /*1ea90*/  BRA `(.L_x_639) ;  /* 0x0000000000107947 */ /* 0x000fec0003800000 */
.L_x_638:
[----:B------:R-:W1:Y:S02]  /*1eaa0*/  MUFU.RCP R47, R68 ;  /* 0x00000044002f7308 */ /* 0x000e640000001000 */
[----:B-1----:R-:W-:-:S04]  /*1eab0*/  FFMA R0, R68, R47, -1 ;  /* 0xbf80000044007423 */ /* 0x002fc8000000002f */
[----:B------:R-:W-:-:S04]  /*1eac0*/  FADD.FTZ R0, -R0, -RZ ;  /* 0x800000ff00007221 */ /* 0x000fc80000010100 */
[----:B------:R-:W-:-:S07]  /*1ead0*/  FFMA R47, R47, R0, R47 ;  /* 0x000000002f2f7223 */ /* 0x000fce000000002f */
.L_x_639:
[----:B------:R-:W-:Y:S05]  /*1eae0*/  BSYNC B1 ;  /* 0x0000000000017941 */ /* 0x000fea0003800000 */
.L_x_637:
        /* <DEDUP_REMOVED lines=10> */
.L_x_641:
[----:B------:R-:W1:Y:S02]  /*1eb90*/  MUFU.RCP R46, R67 ;  /* 0x00000043002e7308 */ /* 0x000e640000001000 */
[----:B-1----:R-:W-:-:S04]  /*1eba0*/  FFMA R0, R67, R46, -1 ;  /* 0xbf80000043007423 */ /* 0x002fc8000000002e */
[----:B------:R-:W-:-:S04]  /*1ebb0*/  FADD.FTZ R3, -R0, -RZ ;  /* 0x800000ff00037221 */ /* 0x000fc80000010100 */
[----:B------:R-:W-:-:S07]  /*1ebc0*/  FFMA R46, R46, R3, R46 ;  /* 0x000000032e2e7223 */ /* 0x000fce000000002e */
.L_x_642:
[----:B------:R-:W-:Y:S05]  /*1ebd0*/  BSYNC B1 ;  /* 0x0000000000017941 */ /* 0x000fea0003800000 */
.L_x_640:
        /* <DEDUP_REMOVED lines=10> */
.L_x_644:
[----:B------:R-:W1:Y:S02]  /*1ec80*/  MUFU.RCP R49, R70 ;  /* 0x0000004600317308 */ /* 0x000e640000001000 */
[----:B-1----:R-:W-:-:S04]  /*1ec90*/  FFMA R0, R70, R49, -1 ;  /* 0xbf80000046007423 */ /* 0x002fc80000000031 */
[----:B------:R-:W-:-:S04]  /*1eca0*/  FADD.FTZ R0, -R0, -RZ ;  /* 0x800000ff00007221 */ /* 0x000fc80000010100 */
[----:B------:R-:W-:-:S07]  /*1ecb0*/  FFMA R49, R49, R0, R49 ;  /* 0x0000000031317223 */ /* 0x000fce0000000031 */
.L_x_645:
[----:B------:R-:W-:Y:S05]  /*1ecc0*/  BSYNC B1 ;  /* 0x0000000000017941 */ /* 0x000fea0003800000 */
.L_x_643:
        /* <DEDUP_REMOVED lines=10> */
.L_x_647:
[----:B------:R-:W1:Y:S02]  /*1ed70*/  MUFU.RCP R3, R50 ;  /* 0x0000003200037308 */ /* 0x000e640000001000 */
[----:B-1----:R-:W-:-:S04]  /*1ed80*/  FFMA R0, R50, R3, -1 ;  /* 0xbf80000032007423 */ /* 0x002fc80000000003 */
[----:B------:R-:W-:-:S04]  /*1ed90*/  FADD.FTZ R0, -R0, -RZ ;  /* 0x800000ff00007221 */ /* 0x000fc80000010100 */
[----:B------:R-:W-:-:S07]  /*1eda0*/  FFMA R48, R3, R0, R3 ;  /* 0x0000000003307223 */ /* 0x000fce0000000003 */
.L_x_648:
[----:B------:R-:W-:Y:S05]  /*1edb0*/  BSYNC B1 ;  /* 0x0000000000017941 */ /* 0x000fea0003800000 */
.L_x_646:
        /* <DEDUP_REMOVED lines=10> */
.L_x_650:
[----:B------:R-:W1:Y:S02]  /*1ee60*/  MUFU.RCP R51, R72 ;  /* 0x0000004800337308 */ /* 0x000e640000001000 */
[----:B-1----:R-:W-:-:S04]  /*1ee70*/  FFMA R0, R72, R51, -1 ;  /* 0xbf80000048007423 */ /* 0x002fc80000000033 */
[----:B------:R-:W-:-:S04]  /*1ee80*/  FADD.FTZ R0, -R0, -RZ ;  /* 0x800000ff00007221 */ /* 0x000fc80000010100 */
[----:B------:R-:W-:-:S07]  /*1ee90*/  FFMA R51, R51, R0, R51 ;  /* 0x0000000033337223 */ /* 0x000fce0000000033 */
.L_x_651:
[----:B------:R-:W-:Y:S05]  /*1eea0*/  BSYNC B1 ;  /* 0x0000000000017941 */ /* 0x000fea0003800000 */
.L_x_649:
        /* <DEDUP_REMOVED lines=10> */
.L_x_653:
[----:B------:R-:W1:Y:S02]  /*1ef50*/  MUFU.RCP R50, R53 ;  /* 0x0000003500327308 */ /* 0x000e640000001000 */
[----:B-1----:R-:W-:-:S04]  /*1ef60*/  FFMA R0, R53, R50, -1 ;  /* 0xbf80000035007423 */ /* 0x002fc80000000032 */
[----:B------:R-:W-:-:S04]  /*1ef70*/  FADD.FTZ R3, -R0, -RZ ;  /* 0x800000ff00037221 */ /* 0x000fc80000010100 */
[----:B------:R-:W-:-:S07]  /*1ef80*/  FFMA R50, R50, R3, R50 ;  /* 0x0000000332327223 */ /* 0x000fce0000000032 */
.L_x_654:
[----:B------:R-:W-:Y:S05]  /*1ef90*/  BSYNC B1 ;  /* 0x0000000000017941 */ /* 0x000fea0003800000 */
.L_x_652:
        /* <DEDUP_REMOVED lines=10> */
.L_x_656:
[----:B------:R-:W1:Y:S02]  /*1f040*/  MUFU.RCP R0, R37 ;  /* 0x0000002500007308 */ /* 0x000e640000001000 */
[----:B-1----:R-:W-:-:S04]  /*1f050*/  FFMA R2, R37, R0, -1 ;  /* 0xbf80000025027423 */ /* 0x002fc80000000000 */
[----:B------:R-:W-:-:S04]  /*1f060*/  FADD.FTZ R53, -R2, -RZ ;  /* 0x800000ff02357221 */ /* 0x000fc80000010100 */
[----:B------:R-:W-:-:S07]  /*1f070*/  FFMA R53, R0, R53, R0 ;  /* 0x0000003500357223 */ /* 0x000fce0000000000 */
.L_x_657:
[----:B------:R-:W-:Y:S05]  /*1f080*/  BSYNC B1 ;  /* 0x0000000000017941 */ /* 0x000fea0003800000 */
.L_x_655:
        /* <DEDUP_REMOVED lines=10> */
.L_x_659:
[----:B------:R-:W1:Y:S02]  /*1f130*/  MUFU.RCP R3, R52 ;  /* 0x0000003400037308 */ /* 0x000e640000001000 */
[----:B-1----:R-:W-:-:S04]  /*1f140*/  FFMA R0, R52, R3, -1 ;  /* 0xbf80000034007423 */ /* 0x002fc80000000003 */
[----:B------:R-:W-:-:S04]  /*1f150*/  FADD.FTZ R0, -R0, -RZ ;  /* 0x800000ff00007221 */ /* 0x000fc80000010100 */
[----:B------:R-:W-:-:S07]  /*1f160*/  FFMA R54, R3, R0, R3 ;  /* 0x0000000003367223 */ /* 0x000fce0000000003 */
.L_x_660:
[----:B------:R-:W-:Y:S05]  /*1f170*/  BSYNC B1 ;  /* 0x0000000000017941 */ /* 0x000fea0003800000 */
.L_x_658:
        /* <DEDUP_REMOVED lines=10> */
.L_x_662:
[----:B------:R-:W1:Y:S02]  /*1f220*/  MUFU.RCP R3, R38 ;  /* 0x0000002600037308 */ /* 0x000e640000001000 */
[----:B-1----:R-:W-:-:S04]  /*1f230*/  FFMA R0, R38, R3, -1 ;  /* 0xbf80000026007423 */ /* 0x002fc80000000003 */
[----:B------:R-:W-:-:S04]  /*1f240*/  FADD.FTZ R0, -R0, -RZ ;  /* 0x800000ff00007221 */ /* 0x000fc80000010100 */
[----:B------:R-:W-:-:S07]  /*1f250*/  FFMA R52, R3, R0, R3 ;  /* 0x0000000003347223 */ /* 0x000fce0000000003 */
.L_x_663:
[----:B------:R-:W-:Y:S05]  /*1f260*/  BSYNC B1 ;  /* 0x0000000000017941 */ /* 0x000fea0003800000 */
.L_x_661:
        /* <DEDUP_REMOVED lines=10> */
.L_x_665:
[----:B------:R-:W1:Y:S02]  /*1f310*/  MUFU.RCP R0, R39 ;  /* 0x0000002700007308 */ /* 0x000e640000001000 */
[----:B-1----:R-:W-:-:S04]  /*1f320*/  FFMA R2, R39, R0, -1 ;  /* 0xbf80000027027423 */ /* 0x002fc80000000000 */
[----:B------:R-:W-:-:S04]  /*1f330*/  FADD.FTZ R37, -R2, -RZ ;  /* 0x800000ff02257221 */ /* 0x000fc80000010100 */
[----:B------:R-:W-:-:S07]  /*1f340*/  FFMA R37, R0, R37, R0 ;  /* 0x0000002500257223 */ /* 0x000fce0000000000 */
.L_x_666:
[----:B------:R-:W-:Y:S05]  /*1f350*/  BSYNC B1 ;  /* 0x0000000000017941 */ /* 0x000fea0003800000 */
.L_x_664:
        /* <DEDUP_REMOVED lines=10> */
.L_x_668:
[----:B------:R-:W1:Y:S02]  /*1f400*/  MUFU.RCP R3, R40 ;  /* 0x0000002800037308 */ /* 0x000e640000001000 */
[----:B-1----:R-:W-:-:S04]  /*1f410*/  FFMA R0, R40, R3, -1 ;  /* 0xbf80000028007423 */ /* 0x002fc80000000003 */
[----:B------:R-:W-:-:S04]  /*1f420*/  FADD.FTZ R0, -R0, -RZ ;  /* 0x800000ff00007221 */ /* 0x000fc80000010100 */
[----:B------:R-:W-:-:S07]  /*1f430*/  FFMA R38, R3, R0, R3 ;  /* 0x0000000003267223 */ /* 0x000fce0000000003 */
.L_x_669:
[----:B------:R-:W-:Y:S05]  /*1f440*/  BSYNC B1 ;  /* 0x0000000000017941 */ /* 0x000fea0003800000 */
.L_x_667:
        /* <DEDUP_REMOVED lines=10> */
.L_x_671:
[----:B------:R-:W1:Y:S02]  /*1f4f0*/  MUFU.RCP R0, R41 ;  /* 0x0000002900007308 */ /* 0x000e640000001000 */
[----:B-1----:R-:W-:-:S04]  /*1f500*/  FFMA R2, R41, R0, -1 ;  /* 0xbf80000029027423 */ /* 0x002fc80000000000 */
[----:B------:R-:W-:-:S04]  /*1f510*/  FADD.FTZ R39, -R2, -RZ ;  /* 0x800000ff02277221 */ /* 0x000fc80000010100 */
[----:B------:R-:W-:-:S07]  /*1f520*/  FFMA R39, R0, R39, R0 ;  /* 0x0000002700277223 */ /* 0x000fce0000000000 */
.L_x_672:
[----:B------:R-:W-:Y:S05]  /*1f530*/  BSYNC B1 ;  /* 0x0000000000017941 */ /* 0x000fea0003800000 */
.L_x_670:
        /* <DEDUP_REMOVED lines=10> */
.L_x_674:
[----:B------:R-:W1:Y:S02]  /*1f5e0*/  MUFU.RCP R3, R42 ;  /* 0x0000002a00037308 */ /* 0x000e640000001000 */
[----:B-1----:R-:W-:-:S04]  /*1f5f0*/  FFMA R0, R42, R3, -1 ;  /* 0xbf8000002a007423 */ /* 0x002fc80000000003 */
[----:B------:R-:W-:-:S04]  /*1f600*/  FADD.FTZ R0, -R0, -RZ ;  /* 0x800000ff00007221 */ /* 0x000fc80000010100 */
[----:B------:R-:W-:-:S07]  /*1f610*/  FFMA R40, R3, R0, R3 ;  /* 0x0000000003287223 */ /* 0x000fce0000000003 */
.L_x_675:
[----:B------:R-:W-:Y:S05]  /*1f620*/  BSYNC B1 ;  /* 0x0000000000017941 */ /* 0x000fea0003800000 */
.L_x_673:
        /* <DEDUP_REMOVED lines=10> */
.L_x_677:
[----:B------:R-:W1:Y:S02]  /*1f6d0*/  MUFU.RCP R0, R43 ;  /* 0x0000002b00007308 */ /* 0x000e640000001000 */
[----:B-1----:R-:W-:-:S04]  /*1f6e0*/  FFMA R2, R43, R0, -1 ;  /* 0xbf8000002b027423 */ /* 0x002fc80000000000 */
[----:B------:R-:W-:-:S04]  /*1f6f0*/  FADD.FTZ R41, -R2, -RZ ;  /* 0x800000ff02297221 */ /* 0x000fc80000010100 */
[----:B------:R-:W-:-:S07]  /*1f700*/  FFMA R41, R0, R41, R0 ;  /* 0x0000002900297223 */ /* 0x000fce0000000000 */
.L_x_678:
[----:B------:R-:W-:Y:S05]  /*1f710*/  BSYNC B1 ;  /* 0x0000000000017941 */ /* 0x000fea0003800000 */
.L_x_676:
        /* <DEDUP_REMOVED lines=10> */
.L_x_680:
[----:B------:R-:W1:Y:S02]  /*1f7c0*/  MUFU.RCP R3, R44 ;  /* 0x0000002c00037308 */ /* 0x000e640000001000 */
[----:B-1----:R-:W-:-:S04]  /*1f7d0*/  FFMA R0, R44, R3, -1 ;  /* 0xbf8000002c007423 */ /* 0x002fc80000000003 */
[----:B------:R-:W-:-:S04]  /*1f7e0*/  FADD.FTZ R0, -R0, -RZ ;  /* 0x800000ff00007221 */ /* 0x000fc80000010100 */
[----:B------:R-:W-:-:S07]  /*1f7f0*/  FFMA R42, R3, R0, R3 ;  /* 0x00000000032a7223 */ /* 0x000fce0000000003 */
.L_x_681:
[----:B------:R-:W-:Y:S05]  /*1f800*/  BSYNC B1 ;  /* 0x0000000000017941 */ /* 0x000fea0003800000 */
.L_x_679:
        /* <DEDUP_REMOVED lines=9> */
.L_x_683:
[----:B------:R-:W1:Y:S02]  /*1f8a0*/  MUFU.RCP R0, R45 ;  /* 0x0000002d00007308 */ /* 0x000e640000001000 */
[----:B-1----:R-:W-:-:S04]  /*1f8b0*/  FFMA R2, R45, R0, -1 ;  /* 0xbf8000002d027423 */ /* 0x002fc80000000000 */
[----:B------:R-:W-:-:S04]  /*1f8c0*/  FADD.FTZ R3, -R2, -RZ ;  /* 0x800000ff02037221 */ /* 0x000fc80000010100 */
[----:B------:R-:W-:-:S07]  /*1f8d0*/  FFMA R0, R0, R3, R0 ;  /* 0x0000000300007223 */ /* 0x000fce0000000000 */
.L_x_684:
[----:B------:R-:W-:Y:S05]  /*1f8e0*/  BSYNC B1 ;  /* 0x0000000000017941 */ /* 0x000fea0003800000 */
.L_x_682:
        /* <DEDUP_REMOVED lines=45> */
.L_x_686:
[----:B------:R-:W-:Y:S05]  /*1fbc0*/  BSYNC B0 ;  /* 0x0000000000007941 */ /* 0x000fea0003800000 */
.L_x_685:
[----:B------:R-:W-:Y:S06]  /*1fbd0*/  BAR.SYNC.DEFER_BLOCKING 0x1, 0x100 ;  /* 0x0044000000007b1d */ /* 0x000fec0000010000 */
[----:B------:R-:W-:Y:S04]  /*1fbe0*/  BSSY B0, `(.L_x_687) ;  /* 0x000000a000007945 */ /* 0x000fe80003800000 */
[----:B------:R-:W-:Y:S05]  /*1fbf0*/  @P0 BRA `(.L_x_688) ;  /* 0x0000000000200947 */ /* 0x000fea0003800000 */
[----:B------:R-:W-:-:S06]  /*1fc00*/  UISETP.NE.AND UP0, UPT, UR43, 0x3, UPT ;  /* 0x000000032b00788c */ /* 0x000fcc000bf05270 */
[----:B------:R-:W-:-:S13]  /*1fc10*/  PLOP3.LUT P2, PT, PT, PT, UP0, 0x80, 0x0 ;  /* 0x000000000000781c */ /* 0x000fda0003f4f008 */
[----:B------:R-:W-:Y:S05]  /*1fc20*/  @!P2 BRA `(.L_x_689) ;  /* 0x000000000004a947 */ /* 0x000fea0003800000 */
[----:B------:R-:W-:Y:S01]  /*1fc30*/  BPT.TRAP 0x1 ;  /* 0x000000040000795c */ /* 0x000fe20000300000 */
.L_x_689:
[----:B------:R-:W-:-:S04]  /*1fc40*/  ULEA UR4, UR8, UR46, 0x3 ;  /* 0x0000002e08047291 */ /* 0x000fc8000f8e183f */
[----:B------:R-:W-:-:S04]  /*1fc50*/  UIADD3 UR4, UR4, 0x50, URZ ;  /* 0x0000005004047890 */ /* 0x000fc8000fffe03f */
[----:B------:R-:W-:-:S09]  /*1fc60*/  UPRMT UR4, UR47, 0x654, UR4 ;  /* 0x000006542f047896 */ /* 0x000fd20008000004 */
[----:B------:R-:W-:Y:S03]  /*1fc70*/  SYNCS.ARRIVE.TRANS64.RED.A1T0 RZ, [UR4], RZ ;  /* 0x000000ffffff79a7 */ /* 0x000fe60008100404 */
.L_x_688:
[----:B------:R-:W-:Y:S05]  /*1fc80*/  BSYNC B0 ;  /* 0x0000000000007941 */ /* 0x000fea0003800000 */
.L_x_687:
        /* <DEDUP_REMOVED lines=9> */
.L_x_692:
[C---:B------:R-:W-:Y:S01]  /*1fd20*/  LEA R0, R12.reuse, UR46, 0x3 ;  /* 0x0000002e0c007c11 */ /* 0x040fe2000f8e18ff */
[----:B------:R-:W-:Y:S01]  /*1fd30*/  BSSY B1, `(.L_x_693) ;  /* 0x0000006000017945 */ /* 0x000fe20003800000 */
[----:B------:R-:W-:Y:S02]  /*1fd40*/  SHF.L.U32 R3, R13, 0x1f, RZ ;  /* 0x0000001f0d037819 */ /* 0x000fe400000006ff */
[----:B-1----:R-:W-:Y:S02]  /*1fd50*/  @!P1 LEA R21, R12, R15, 0xd ;  /* 0x0000000f0c159211 */ /* 0x002fe400078e68ff */
[----:B------:R-:W1:Y:S02]  /*1fd60*/  SYNCS.PHASECHK.TRANS64.TRYWAIT P2, [R0+URZ+0x30], R3 ;  /* 0x00003003000075a7 */ /* 0x000e64000804017f */
[----:B------:R-:W-:Y:S01]  /*1fd70*/  @!P1 LEA R2, R18, R21, 0x1 ;  /* 0x0000001512029211 */ /* 0x000fe200078e08ff */
[----:B-1----:R-:W-:Y:S06]  /*1fd80*/  @!P2 BRA `(.L_x_694) ;  /* 0x000000e40078a947 */ /* 0x002fec0003800000 */
.L_x_1138:
[----:B------:R-:W-:Y:S05]  /*1fd90*/  BSYNC B1 ;  /* 0x0000000000017941 */ /* 0x000fea0003800000 */
.L_x_693:
        /* <DEDUP_REMOVED lines=8> */
.L_x_691:
[----:B------:R-:W-:Y:S05]  /*1fe20*/  BSYNC B0 ;  /* 0x0000000000007941 */ /* 0x000fea0003800000 */
.L_x_690:
[----:B-1-3--:R-:W-:Y:S02]  /*1fe30*/  HADD2.F32 R22, -RZ, R9.H0_H0 ;  /* 0x20000009ff167230 */ /* 0x00afe40000004100 */
[C---:B------:R-:W-:Y:S01]  /*1fe40*/  FMUL R23, R17.reuse, R106 ;  /* 0x0000006a11177220 */ /* 0x040fe20000400000 */
[----:B------:R-:W-:Y:S01]  /*1fe50*/  MOV R64, 0x3bbb989d ;  /* 0x3bbb989d00407802 */ /* 0x000fe20000000f00 */
[--C-:B------:R-:W-:Y:S02]  /*1fe60*/  HADD2.F32 R0, -RZ, R8.reuse.H1_H1 ;  /* 0x30000008ff007230 */ /* 0x100fe40000004100 */
[C---:B------:R-:W-:Y:S01]  /*1fe70*/  FMUL R21, R17.reuse, R105 ;  /* 0x0000006911157220 */ /* 0x040fe20000400000 */
[----:B------:R-:W-:Y:S01]  /*1fe80*/  FFMA R22, R16, R22, R23 ;  /* 0x0000001610167223 */ /* 0x000fe20000000017 */
[----:B------:R-:W-:Y:S01]  /*1fe90*/  MOV R66, 0x437c0000 ;  /* 0x437c000000427802 */ /* 0x000fe20000000f00 */
[----:B------:R-:W-:Y:S02]  /*1fea0*/  HADD2.F32 R20, -RZ, R8.H0_H0 ;  /* 0x20000008ff147230 */ /* 0x000fe40000004100 */
[----:B------:R-:W-:Y:S01]  /*1feb0*/  FMUL R3, R17, R104 ;  /* 0x0000006811037220 */ /* 0x000fe20000400000 */
[----:B------:R-:W-:Y:S01]  /*1fec0*/  FFMA.SAT R31, -R22, R64, 0.5 ;  /* 0x3f000000161f7423 */ /* 0x000fe20000002140 */
[----:B------:R-:W-:Y:S01]  /*1fed0*/  FFMA R21, R16, R0, R21 ;  /* 0x0000000010157223 */ /* 0x000fe20000000015 */
[----:B------:R-:W-:-:S02]  /*1fee0*/  HADD2.F32 R0, -RZ, R10.H1_H1 ;  /* 0x3000000aff007230 */ /* 0x000fc40000004100 */
[----:B------:R-:W-:Y:S01]  /*1fef0*/  FMUL R25, R17, R109 ;  /* 0x0000006d11197220 */ /* 0x000fe20000400000 */
[----:B------:R-:W-:Y:S01]  /*1ff00*/  FFMA.RM R38, R31, R66, 12582913 ;  /* 0x4b4000011f267423 */ /* 0x000fe20000004042 */
[----:B------:R-:W-:Y:S02]  /*1ff10*/  HADD2.F32 R2, -RZ, R9.H1_H1 ;  /* 0x30000009ff027230 */ /* 0x000fe40000004100 */
[C---:B------:R-:W-:Y:S01]  /*1ff20*/  FFMA R20, R16.reuse, R20, R3 ;  /* 0x0000001410147223 */ /* 0x040fe20000000003 */
[----:B------:R-:W-:Y:S02]  /*1ff30*/  HADD2.F32 R24, -RZ, R10.H0_H0 ;  /* 0x2000000aff187230 */ /* 0x000fe40000004100 */
[C---:B------:R-:W-:Y:S01]  /*1ff40*/  FMUL R107, R17.reuse, R107 ;  /* 0x0000006b116b7220 */ /* 0x040fe20000400000 */
[C---:B------:R-:W-:Y:S01]  /*1ff50*/  FMUL R3, R17.reuse, R108 ;  /* 0x0000006c11037220 */ /* 0x040fe20000400000 */
[----:B------:R-:W-:Y:S02]  /*1ff60*/  HADD2.F32 R26, -RZ, R11.H0_H0 ;  /* 0x2000000bff1a7230 */ /* 0x000fe40000004100 */
[----:B------:R-:W-:Y:S01]  /*1ff70*/  FMUL R27, R17, R110 ;  /* 0x0000006e111b7220 */ /* 0x000fe20000400000 */
[----:B------:R-:W-:Y:S01]  /*1ff80*/  FFMA R25, R16, R0, R25 ;  /* 0x0000000010197223 */ /* 0x000fe20000000019 */
[----:B------:R-:W-:Y:S01]  /*1ff90*/  FADD R33, R38, -12583039 ;  /* 0xcb40007f26217421 */ /* 0x000fe20000000000 */
[----:B----4-:R-:W-:-:S02]  /*1ffa0*/  HADD2.F32 R35, -RZ, R5.H0_H0 ;  /* 0x20000005ff237230 */ /* 0x010fc40000004100 */
[----:B------:R-:W-:Y:S01]  /*1ffb0*/  FMUL R31, R17, R114 ;  /* 0x00000072111f7220 */ /* 0x000fe20000400000 */
[C---:B------:R-:W-:Y:S01]  /*1ffc0*/  FFMA R23, R16.reuse, R2, R107 ;  /* 0x0000000210177223 */ /* 0x040fe2000000006b */
[C---:B------:R-:W-:Y:S01]  /*1ffd0*/  FFMA R24, R16.reuse, R24, R3 ;  /* 0x0000001810187223 */ /* 0x040fe20000000003 */
[----:B------:R-:W-:Y:S01]  /*1ffe0*/  FFMA R26, R16, R26, R27 ;  /* 0x0000001a101a7223 */ /* 0x000fe2000000001b */
[----:B------:R-:W-:Y:S02]  /*1fff0*/  HADD2.F32 R2, -RZ, R11.H1_H1 ;  /* 0x3000000bff027230 */ /* 0x000fe40000004100 */
[----:B------:R-:W-:Y:S01]  /*20000*/  FFMA R33, -R22, 1.4426950216293334961, -R33 ;  /* 0x3fb8aa3b16217823 */ /* 0x000fe20000000921 */
[-C--:B------:R-:W-:Y:S01]  /*20010*/  FFMA.SAT R36, -R25, R64.reuse, 0.5 ;  /* 0x3f00000019247423 */ /* 0x080fe20000002140 */
[----:B------:R-:W-:Y:S01]  /*20020*/  FMUL R27, R17, R111 ;  /* 0x0000006f111b7220 */ /* 0x000fe20000400000 */
[----:B------:R-:W-:Y:S01]  /*20030*/  FFMA R31, R16, R35, R31 ;  /* 0x00000023101f7223 */ /* 0x000fe2000000001f */
[----:B------:R-:W-:Y:S01]  /*20040*/  FFMA.SAT R35, -R24, R64, 0.5 ;  /* 0x3f00000018237423 */ /* 0x000fe20000002140 */
[----:B------:R-:W-:-:S02]  /*20050*/  HADD2.F32 R30, -RZ, R4.H0_H0 ;  /* 0x20000004ff1e7230 */ /* 0x000fc40000004100 */
[----:B------:R-:W-:Y:S01]  /*20060*/  FFMA R33, -R22, 1.925963033500011079e-08, R33 ;  /* 0x32a5706016217823 */ /* 0x000fe20000000121 */
[----:B------:R-:W-:Y:S01]  /*20070*/  FFMA.RM R44, R36, R66, 12582913 ;  /* 0x4b400001242c7423 */ /* 0x000fe20000004042 */
[----:B------:R-:W-:Y:S01]  /*20080*/  FMUL R29, R17, R112 ;  /* 0x00000070111d7220 */ /* 0x000fe20000400000 */
[----:B------:R-:W-:Y:S01]  /*20090*/  FFMA R27, R16, R2, R27 ;  /* 0x00000002101b7223 */ /* 0x000fe2000000001b */
[-C--:B------:R-:W-:Y:S01]  /*200a0*/  FFMA.SAT R2, -R21, R64.reuse, 0.5 ;  /* 0x3f00000015027423 */ /* 0x080fe20000002140 */
[----:B------:R-:W-:Y:S01]  /*200b0*/  FFMA.SAT R43, -R26, R64, 0.5 ;  /* 0x3f0000001a2b7423 */ /* 0x000fe20000002140 */
[----:B------:R-:W-:Y:S01]  /*200c0*/  FFMA.RM R42, R35, R66, 12582913 ;  /* 0x4b400001232a7423 */ /* 0x000fe20000004042 */
[-C--:B------:R-:W-:Y:S01]  /*200d0*/  FFMA.SAT R0, -R20, R64.reuse, 0.5 ;  /* 0x3f00000014007423 */ /* 0x080fe20000002140 */
[----:B------:R-:W-:Y:S01]  /*200e0*/  FFMA.SAT R34, -R23, R64, 0.5 ;  /* 0x3f00000017227423 */ /* 0x000fe20000002140 */
[----:B------:R1:W-:Y:S01]  /*200f0*/  MUFU.EX2 R39, R33 ;  /* 0x0000002100277308 */ /* 0x0003e20000000800 */
[----:B------:R-:W-:-:S02]  /*20100*/  HADD2.F32 R45, -RZ, R6.H0_H0 ;  /* 0x20000006ff2d7230 */ /* 0x000fc40000004100 */
[----:B------:R-:W-:Y:S01]  /*20110*/  FADD R36, R44, -12583039 ;  /* 0xcb40007f2c247421 */ /* 0x000fe20000000000 */
[----:B------:R-:W-:Y:S01]  /*20120*/  FFMA R29, R16, R30, R29 ;  /* 0x0000001e101d7223 */ /* 0x000fe2000000001d */
[-C--:B------:R-:W-:Y:S01]  /*20130*/  FFMA.RM R2, R2, R66.reuse, 12582913 ;  /* 0x4b40000102027423 */ /* 0x080fe20000004042 */
[-C--:B------:R-:W-:Y:S01]  /*20140*/  FFMA.RM R46, R43, R66.reuse, 12582913 ;  /* 0x4b4000012b2e7423 */ /* 0x080fe20000004042 */
[----:B------:R-:W-:Y:S01]  /*20150*/  FADD R35, R42, -12583039 ;  /* 0xcb40007f2a237421 */ /* 0x000fe20000000000 */
[-C--:B------:R-:W-:Y:S01]  /*20160*/  FFMA.RM R0, R0, R66.reuse, 12582913 ;  /* 0x4b40000100007423 */ /* 0x080fe20000004042 */
[----:B------:R-:W-:Y:S01]  /*20170*/  FFMA.RM R40, R34, R66, 12582913 ;  /* 0x4b40000122287423 */ /* 0x000fe20000004042 */
[----:B-1----:R-:W-:Y:S01]  /*20180*/  FMUL R33, R17, R116 ;  /* 0x0000007411217220 */ /* 0x002fe20000400000 */
[----:B------:R-:W-:Y:S01]  /*20190*/  FFMA R36, -R25, 1.4426950216293334961, -R36 ;  /* 0x3fb8aa3b19247823 */ /* 0x000fe20000000924 */
[-C--:B------:R-:W-:Y:S01]  /*201a0*/  FFMA.SAT R49, -R29, R64.reuse, 0.5 ;  /* 0x3f0000001d317423 */ /* 0x080fe20000002140 */
[----:B------:R-:W-:Y:S01]  /*201b0*/  FADD R32, R2, -12583039 ;  /* 0xcb40007f02207421 */ /* 0x000fe20000000000 */
[----:B------:R-:W-:Y:S01]  /*201c0*/  FFMA R33, R16, R45, R33 ;  /* 0x0000002d10217223 */ /* 0x000fe20000000021 */
[----:B------:R-:W-:Y:S01]  /*201d0*/  FFMA.SAT R47, -R27, R64, 0.5 ;  /* 0x3f0000001b2f7423 */ /* 0x000fe20000002140 */
[----:B------:R-:W-:Y:S01]  /*201e0*/  FADD R45, R46, -12583039 ;  /* 0xcb40007f2e2d7421 */ /* 0x000fe20000000000 */
[----:B------:R-:W-:Y:S01]  /*201f0*/  FFMA R35, -R24, 1.4426950216293334961, -R35 ;  /* 0x3fb8aa3b18237823 */ /* 0x000fe20000000923 */
[----:B------:R-:W-:Y:S01]  /*20200*/  FADD R3, R0, -12583039 ;  /* 0xcb40007f00037421 */ /* 0x000fe20000000000 */
[----:B------:R-:W-:Y:S01]  /*20210*/  FADD R34, R40, -12583039 ;  /* 0xcb40007f28227421 */ /* 0x000fe20000000000 */
[----:B------:R-:W-:Y:S01]  /*20220*/  FFMA R36, -R25, 1.925963033500011079e-08, R36 ;  /* 0x32a5706019247823 */ /* 0x000fe20000000124 */
[-C--:B------:R-:W-:Y:S01]  /*20230*/  FFMA.RM R51, R49, R66.reuse, 12582913 ;  /* 0x4b40000131337423 */ /* 0x080fe20000004042 */
[----:B------:R-:W-:Y:S01]  /*20240*/  FFMA R32, -R21, 1.4426950216293334961, -R32 ;  /* 0x3fb8aa3b15207823 */ /* 0x000fe20000000920 */
[----:B------:R-:W-:Y:S01]  /*20250*/  FFMA.RM R48, R47, R66, 12582913 ;  /* 0x4b4000012f307423 */ /* 0x000fe20000004042 */
[----:B------:R-:W-:Y:S01]  /*20260*/  FFMA R35, -R24, 1.925963033500011079e-08, R35 ;  /* 0x32a5706018237823 */ /* 0x000fe20000000123 */
[----:B------:R-:W-:Y:S01]  /*20270*/  FFMA R47, -R26, 1.4426950216293334961, -R45 ;  /* 0x3fb8aa3b1a2f7823 */ /* 0x000fe2000000092d */
[----:B------:R-:W-:Y:S01]  /*20280*/  FFMA R3, -R20, 1.4426950216293334961, -R3 ;  /* 0x3fb8aa3b14037823 */ /* 0x000fe20000000903 */
[----:B------:R-:W-:Y:S01]  /*20290*/  FFMA R34, -R23, 1.4426950216293334961, -R34 ;  /* 0x3fb8aa3b17227823 */ /* 0x000fe20000000922 */
[----:B------:R1:W-:Y:S01]  /*202a0*/  MUFU.EX2 R45, R36 ;  /* 0x00000024002d7308 */ /* 0x0003e20000000800 */
[----:B------:R-:W-:-:S02]  /*202b0*/  HADD2.F32 R30, -RZ, R4.H1_H1 ;  /* 0x30000004ff1e7230 */ /* 0x000fc40000004100 */
[----:B------:R-:W-:Y:S01]  /*202c0*/  FMUL R113, R17, R113 ;  /* 0x0000007111717220 */ /* 0x000fe20000400000 */
[----:B------:R-:W-:Y:S01]  /*202d0*/  FFMA R32, -R21, 1.925963033500011079e-08, R32 ;  /* 0x32a5706015207823 */ /* 0x000fe20000000120 */
[----:B------:R-:W-:Y:S02]  /*202e0*/  HADD2.F32 R41, -RZ, R5.H1_H1 ;  /* 0x30000005ff297230 */ /* 0x000fe40000004100 */
[----:B------:R-:W-:Y:S01]  /*202f0*/  FMUL R115, R17, R115 ;  /* 0x0000007311737220 */ /* 0x000fe20000400000 */
[--C-:B------:R-:W-:Y:S02]  /*20300*/  HADD2.F32 R52, -RZ, R7.reuse.H0_H0 ;  /* 0x20000007ff347230 */ /* 0x100fe40000004100 */
[----:B------:R-:W-:Y:S01]  /*20310*/  FFMA R3, -R20, 1.925963033500011079e-08, R3 ;  /* 0x32a5706014037823 */ /* 0x000fe20000000103 */
[----:B------:R2:W-:Y:S01]  /*20320*/  MUFU.EX2 R43, R35 ;  /* 0x00000023002b7308 */ /* 0x0005e20000000800 */
[----:B-1----:R-:W-:Y:S01]  /*20330*/  FADD R36, R51, -12583039 ;  /* 0xcb40007f33247421 */ /* 0x002fe20000000000 */
[----:B------:R-:W-:Y:S01]  /*20340*/  FFMA R34, -R23, 1.925963033500011079e-08, R34 ;  /* 0x32a5706017227823 */ /* 0x000fe20000000122 */
[----:B------:R-:W-:Y:S01]  /*20350*/  FADD R50, R48, -12583039 ;  /* 0xcb40007f30327421 */ /* 0x000fe20000000000 */
[----:B------:R-:W-:Y:S01]  /*20360*/  FFMA R30, R16, R30, R113 ;  /* 0x0000001e101e7223 */ /* 0x000fe20000000071 */
[----:B------:R-:W-:Y:S01]  /*20370*/  FFMA R36, -R29, 1.4426950216293334961, -R36 ;  /* 0x3fb8aa3b1d247823 */ /* 0x000fe20000000924 */
[----:B------:R-:W-:Y:S01]  /*20380*/  FFMA.SAT R54, -R31, R64, 0.5 ;  /* 0x3f0000001f367423 */ /* 0x000fe20000002140 */
[----:B------:R-:W-:Y:S01]  /*20390*/  FFMA R50, -R27, 1.4426950216293334961, -R50 ;  /* 0x3fb8aa3b1b327823 */ /* 0x000fe20000000932 */
[----:B------:R1:W3:Y:S01]  /*203a0*/  MUFU.EX2 R37, R32 ;  /* 0x0000002000257308 */ /* 0x0002e20000000800 */
[C---:B--2---:R-:W-:Y:S01]  /*203b0*/  FMUL R35, R17.reuse, R118 ;  /* 0x0000007611237220 */ /* 0x044fe20000400000 */
[C---:B------:R-:W-:Y:S01]  /*203c0*/  FMUL R117, R17.reuse, R117 ;  /* 0x0000007511757220 */ /* 0x040fe20000400000 */
[----:B------:R-:W-:Y:S01]  /*203d0*/  FFMA.SAT R49, -R30, R64, 0.5 ;  /* 0x3f0000001e317423 */ /* 0x000fe20000002140 */
[----:B------:R-:W-:Y:S01]  /*203e0*/  FMUL R119, R17, R119 ;  /* 0x0000007711777220 */ /* 0x000fe20000400000 */
[C---:B------:R-:W-:Y:S01]  /*203f0*/  FFMA R35, R16.reuse, R52, R35 ;  /* 0x0000003410237223 */ /* 0x040fe20000000023 */
[----:B------:R-:W-:Y:S01]  /*20400*/  FFMA R52, -R29, 1.925963033500011079e-08, R36 ;  /* 0x32a570601d347823 */ /* 0x000fe20000000124 */
[----:B------:R-:W-:Y:S01]  /*20410*/  HADD2.F32 R36, -RZ, R7.H1_H1 ;  /* 0x30000007ff247230 */ /* 0x000fe20000004100 */
[----:B------:R-:W2:Y:S01]  /*20420*/  MUFU.EX2 R3, R3 ;  /* 0x0000000300037308 */ /* 0x000ea20000000800 */
[----:B-1----:R-:W-:Y:S01]  /*20430*/  FFMA R32, R16, R41, R115 ;  /* 0x0000002910207223 */ /* 0x002fe20000000073 */
[----:B------:R-:W-:Y:S01]  /*20440*/  FFMA R50, -R27, 1.925963033500011079e-08, R50 ;  /* 0x32a570601b327823 */ /* 0x000fe20000000132 */
[-C--:B------:R-:W-:Y:S01]  /*20450*/  FFMA.RM R54, R54, R66.reuse, 12582913 ;  /* 0x4b40000136367423 */ /* 0x080fe20000004042 */
[----:B------:R-:W-:Y:S01]  /*20460*/  FFMA.RM R53, R49, R66, 12582913 ;  /* 0x4b40000131357423 */ /* 0x000fe20000004042 */
[----:B------:R-:W-:Y:S01]  /*20470*/  FFMA.SAT R56, -R32, R64, 0.5 ;  /* 0x3f00000020387423 */ /* 0x000fe20000002140 */
[----:B------:R-:W-:Y:S01]  /*20480*/  FFMA R36, R16, R36, R119 ;  /* 0x0000002410247223 */ /* 0x000fe20000000077 */
[-C--:B------:R-:W-:Y:S01]  /*20490*/  FFMA.SAT R59, -R33, R64.reuse, 0.5 ;  /* 0x3f000000213b7423 */ /* 0x080fe20000002140 */
[----:B------:R1:W4:Y:S01]  /*204a0*/  MUFU.EX2 R41, R34 ;  /* 0x0000002200297308 */ /* 0x0003220000000800 */
[----:B------:R-:W-:Y:S01]  /*204b0*/  FFMA.SAT R63, -R35, R64, 0.5 ;  /* 0x3f000000233f7423 */ /* 0x000fe20000002140 */
[-C--:B------:R-:W-:Y:S01]  /*204c0*/  FFMA.RM R58, R56, R66.reuse, 12582913 ;  /* 0x4b400001383a7423 */ /* 0x080fe20000004042 */
[----:B------:R-:W-:Y:S01]  /*204d0*/  FADD R55, R53, -12583039 ;  /* 0xcb40007f35377421 */ /* 0x000fe20000000000 */
[----:B------:R-:W-:Y:S01]  /*204e0*/  SHF.L.U32 R2, R2, 0x17, RZ ;  /* 0x0000001702027819 */ /* 0x000fe200000006ff */
[----:B------:R-:W-:Y:S01]  /*204f0*/  FFMA.RM R63, R63, R66, 12582913 ;  /* 0x4b4000013f3f7423 */ /* 0x000fe20000004042 */
[----:B------:R-:W-:Y:S01]  /*20500*/  SHF.L.U32 R0, R0, 0x17, RZ ;  /* 0x0000001700007819 */ /* 0x000fe200000006ff */
[----:B------:R-:W-:Y:S01]  /*20510*/  FADD R57, R58, -12583039 ;  /* 0xcb40007f3a397421 */ /* 0x000fe20000000000 */
[----:B------:R5:W-:Y:S01]  /*20520*/  MUFU.EX2 R49, R50 ;  /* 0x0000003200317308 */ /* 0x000be20000000800 */
[----:B-1----:R-:W-:-:S02]  /*20530*/  HADD2.F32 R34, -RZ, R6.H1_H1 ;  /* 0x30000006ff227230 */ /* 0x002fc40000004100 */
[----:B------:R-:W-:Y:S01]  /*20540*/  FFMA R55, -R30, 1.4426950216293334961, -R55 ;  /* 0x3fb8aa3b1e377823 */ /* 0x000fe20000000937 */
[----:B------:R-:W-:Y:S01]  /*20550*/  FFMA.RM R60, R59, R66, 12582913 ;  /* 0x4b4000013b3c7423 */ /* 0x000fe20000004042 */
[----:B------:R-:W-:Y:S01]  /*20560*/  SHF.L.U32 R38, R38, 0x17, RZ ;  /* 0x0000001726267819 */ /* 0x000fe200000006ff */
[----:B---3--:R-:W-:Y:S01]  /*20570*/  FFMA R65, R2, R37, 1 ;  /* 0x3f80000002417423 */ /* 0x008fe20000000025 */
[----:B------:R-:W-:Y:S01]  /*20580*/  FFMA R34, R16, R34, R117 ;  /* 0x0000002210227223 */ /* 0x000fe20000000075 */
[----:B------:R-:W-:Y:S01]  /*20590*/  FFMA R55, -R30, 1.925963033500011079e-08, R55 ;  /* 0x32a570601e377823 */ /* 0x000fe20000000137 */
[----:B------:R-:W-:Y:S01]  /*205a0*/  FFMA R59, -R32, 1.4426950216293334961, -R57 ;  /* 0x3fb8aa3b203b7823 */ /* 0x000fe20000000939 */
[----:B-----5:R-:W-:Y:S01]  /*205b0*/  FADD R50, R54, -12583039 ;  /* 0xcb40007f36327421 */ /* 0x020fe20000000000 */
[-C--:B------:R-:W-:Y:S01]  /*205c0*/  FFMA.SAT R61, -R34, R64.reuse, 0.5 ;  /* 0x3f000000223d7423 */ /* 0x080fe20000002140 */
[----:B------:R-:W-:Y:S01]  /*205d0*/  FFMA.SAT R64, -R36, R64, 0.5 ;  /* 0x3f00000024407423 */ /* 0x000fe20000002140 */
[----:B------:R-:W-:Y:S01]  /*205e0*/  FADD R62, R60, -12583039 ;  /* 0xcb40007f3c3e7421 */ /* 0x000fe20000000000 */
[----:B------:R-:W-:Y:S01]  /*205f0*/  FFMA R56, -R31, 1.4426950216293334961, -R50 ;  /* 0x3fb8aa3b1f387823 */ /* 0x000fe20000000932 */
[-C--:B------:R-:W-:Y:S01]  /*20600*/  FFMA.RM R61, R61, R66.reuse, 12582913 ;  /* 0x4b4000013d3d7423 */ /* 0x080fe20000004042 */
[----:B------:R-:W-:Y:S01]  /*20610*/  FFMA.RM R64, R64, R66, 12582913 ;  /* 0x4b40000140407423 */ /* 0x000fe20000004042 */
[----:B--2---:R-:W-:Y:S01]  /*20620*/  FFMA R66, R0, R3, 1 ;  /* 0x3f80000000427423 */ /* 0x004fe20000000003 */
[----:B------:R-:W-:Y:S01]  /*20630*/  FFMA R56, -R31, 1.925963033500011079e-08, R56 ;  /* 0x32a570601f387823 */ /* 0x000fe20000000138 */
[----:B------:R-:W-:Y:S01]  /*20640*/  FADD R0, R63, -12583039 ;  /* 0xcb40007f3f007421 */ /* 0x000fe20000000000 */
[----:B------:R-:W-:Y:S01]  /*20650*/  FADD R37, R64, -12583039 ;  /* 0xcb40007f40257421 */ /* 0x000fe20000000000 */
[----:B------:R-:W-:Y:S01]  /*20660*/  FADD R3, R61, -12583039 ;  /* 0xcb40007f3d037421 */ /* 0x000fe20000000000 */
[----:B------:R1:W-:Y:S01]  /*20670*/  MUFU.EX2 R57, R56 ;  /* 0x0000003800397308 */ /* 0x0003e20000000800 */
[----:B------:R-:W-:Y:S01]  /*20680*/  FFMA R2, -R35, 1.4426950216293334961, -R0 ;  /* 0x3fb8aa3b23027823 */ /* 0x000fe20000000900 */
[----:B------:R-:W-:Y:S01]  /*20690*/  FFMA R62, -R33, 1.4426950216293334961, -R62 ;  /* 0x3fb8aa3b213e7823 */ /* 0x000fe2000000093e */
[----:B------:R-:W-:Y:S01]  /*206a0*/  FFMA R47, -R26, 1.925963033500011079e-08, R47 ;  /* 0x32a570601a2f7823 */ /* 0x000fe2000000012f */
[----:B------:R-:W-:Y:S01]  /*206b0*/  FFMA R59, -R32, 1.925963033500011079e-08, R59 ;  /* 0x32a57060203b7823 */ /* 0x000fe2000000013b */
[----:B------:R-:W-:Y:S01]  /*206c0*/  FFMA R2, -R35, 1.925963033500011079e-08, R2 ;  /* 0x32a5706023027823 */ /* 0x000fe20000000102 */
[----:B------:R-:W-:Y:S01]  /*206d0*/  FFMA R62, -R33, 1.925963033500011079e-08, R62 ;  /* 0x32a57060213e7823 */ /* 0x000fe2000000013e */
[----:B------:R-:W-:Y:S01]  /*206e0*/  SHF.L.U32 R40, R40, 0x17, RZ ;  /* 0x0000001728287819 */ /* 0x000fe200000006ff */
[----:B------:R2:W-:Y:S01]  /*206f0*/  MUFU.EX2 R50, R55 ;  /* 0x0000003700327308 */ /* 0x0005e20000000800 */
[----:B-1----:R-:W-:Y:S01]  /*20700*/  FFMA R56, R38, R39, 1 ;  /* 0x3f80000026387423 */ /* 0x002fe20000000027 */
[----:B------:R-:W-:Y:S01]  /*20710*/  FFMA R39, -R36, 1.4426950216293334961, -R37 ;  /* 0x3fb8aa3b24277823 */ /* 0x000fe20000000925 */
[----:B------:R-:W-:Y:S01]  /*20720*/  IADD3 R38, R66, 0x1800000, RZ ;  /* 0x0180000042267810 */ /* 0x000fe20007ffe0ff */
[----:B----4-:R-:W-:Y:S01]  /*20730*/  FFMA R67, R40, R41, 1 ;  /* 0x3f80000028437423 */ /* 0x010fe20000000029 */
[----:B------:R-:W-:Y:S01]  /*20740*/  SHF.L.U32 R42, R42, 0x17, RZ ;  /* 0x000000172a2a7819 */ /* 0x000fe200000006ff */
[----:B------:R-:W-:Y:S01]  /*20750*/  FFMA R39, -R36, 1.925963033500011079e-08, R39 ;  /* 0x32a5706024277823 */ /* 0x000fe20000000127 */
[----:B------:R-:W-:Y:S01]  /*20760*/  LOP3.LUT R38, R38, 0x7f800000, RZ, 0xc0, !PT ;  /* 0x7f80000026267812 */ /* 0x000fe200078ec0ff */
[----:B------:R-:W1:Y:S01]  /*20770*/  MUFU.EX2 R52, R52 ;  /* 0x0000003400347308 */ /* 0x000e620000000800 */
[----:B--2---:R-:W-:Y:S01]  /*20780*/  FFMA R55, -R34, 1.4426950216293334961, -R3 ;  /* 0x3fb8aa3b22377823 */ /* 0x004fe20000000903 */
[----:B------:R-:W-:Y:S01]  /*20790*/  SHF.L.U32 R51, R51, 0x17, RZ ;  /* 0x0000001733337819 */ /* 0x000fe200000006ff */
[----:B------:R-:W-:Y:S01]  /*207a0*/  BSSY B1, `(.L_x_695) ;  /* 0x0000029000017945 */ /* 0x000fe20003800000 */
[----:B------:R-:W-:Y:S01]  /*207b0*/  ISETP.GT.U32.AND P2, PT, R38, 0x1ffffff, PT ;  /* 0x01ffffff2600780c */ /* 0x000fe20003f44070 */
[----:B------:R-:W-:Y:S01]  /*207c0*/  FFMA R55, -R34, 1.925963033500011079e-08, R55 ;  /* 0x32a5706022377823 */ /* 0x000fe20000000137 */
[----:B------:R-:W-:-:S02]  /*207d0*/  SHF.L.U32 R38, R63, 0x17, RZ ;  /* 0x000000173f267819 */ /* 0x000fc400000006ff */
[----:B------:R-:W2:Y:S01]  /*207e0*/  MUFU.EX2 R37, R2 ;  /* 0x0000000200257308 */ /* 0x000ea20000000800 */
[----:B------:R-:W-:Y:S02]  /*207f0*/  SHF.L.U32 R44, R44, 0x17, RZ ;  /* 0x000000172c2c7819 */ /* 0x000fe400000006ff */
[----:B------:R-:W-:Y:S02]  /*20800*/  SHF.L.U32 R46, R46, 0x17, RZ ;  /* 0x000000172e2e7819 */ /* 0x000fe400000006ff */
[----:B------:R-:W-:Y:S01]  /*20810*/  SHF.L.U32 R48, R48, 0x17, RZ ;  /* 0x0000001730307819 */ /* 0x000fe200000006ff */
[----:B------:R-:W-:Y:S01]  /*20820*/  FFMA R69, R44, R45, 1 ;  /* 0x3f8000002c457423 */ /* 0x000fe2000000002d */
[----:B------:R-:W-:Y:S01]  /*20830*/  SHF.L.U32 R53, R53, 0x17, RZ ;  /* 0x0000001735357819 */ /* 0x000fe200000006ff */
[----:B------:R-:W3:Y:S01]  /*20840*/  MUFU.EX2 R47, R47 ;  /* 0x0000002f002f7308 */ /* 0x000ee20000000800 */
[----:B------:R-:W-:Y:S01]  /*20850*/  SHF.L.U32 R54, R54, 0x17, RZ ;  /* 0x0000001736367819 */ /* 0x000fe200000006ff */
[----:B-1----:R-:W-:Y:S01]  /*20860*/  FFMA R51, R51, R52, 1 ;  /* 0x3f80000033337423 */ /* 0x002fe20000000034 */
[----:B------:R-:W-:Y:S01]  /*20870*/  SHF.L.U32 R58, R58, 0x17, RZ ;  /* 0x000000173a3a7819 */ /* 0x000fe200000006ff */
[----:B------:R-:W-:Y:S01]  /*20880*/  FFMA R49, R48, R49, 1 ;  /* 0x3f80000030317423 */ /* 0x000fe20000000031 */
[----:B------:R-:W-:Y:S01]  /*20890*/  SHF.L.U32 R41, R61, 0x17, RZ ;  /* 0x000000173d297819 */ /* 0x000fe200000006ff */
[----:B------:R-:W-:Y:S01]  /*208a0*/  FFMA R52, R53, R50, 1 ;  /* 0x3f80000035347423 */ /* 0x000fe20000000032 */
[----:B------:R-:W-:Y:S01]  /*208b0*/  SHF.L.U32 R64, R64, 0x17, RZ ;  /* 0x0000001740407819 */ /* 0x000fe200000006ff */
[----:B------:R-:W1:Y:S01]  /*208c0*/  MUFU.EX2 R59, R59 ;  /* 0x0000003b003b7308 */ /* 0x000e620000000800 */
[----:B--2---:R-:W-:Y:S01]  /*208d0*/  FFMA R38, R38, R37, 1 ;  /* 0x3f80000026267423 */ /* 0x004fe20000000025 */
[----:B------:R-:W-:-:S06]  /*208e0*/  FFMA R57, R54, R57, 1 ;  /* 0x3f80000036397423 */ /* 0x000fcc0000000039 */
[----:B------:R2:W4:Y:S01]  /*208f0*/  MUFU.EX2 R3, R62 ;  /* 0x0000003e00037308 */ /* 0x0005220000000800 */
[----:B---3--:R-:W-:-:S07]  /*20900*/  FFMA R68, R46, R47, 1 ;  /* 0x3f8000002e447423 */ /* 0x008fce000000002f */
[----:B------:R-:W3:Y:S01]  /*20910*/  MUFU.EX2 R0, R55 ;  /* 0x0000003700007308 */ /* 0x000ee20000000800 */
[----:B--2---:R-:W-:Y:S01]  /*20920*/  FFMA R62, R42, R43, 1 ;  /* 0x3f8000002a3e7423 */ /* 0x004fe2000000002b */
[----:B------:R-:W-:Y:S01]  /*20930*/  SHF.L.U32 R42, R60, 0x17, RZ ;  /* 0x000000173c2a7819 */ /* 0x000fe200000006ff */
[----:B-1----:R-:W-:-:S05]  /*20940*/  FFMA R58, R58, R59, 1 ;  /* 0x3f8000003a3a7423 */ /* 0x002fca000000003b */
[----:B------:R-:W1:Y:S01]  /*20950*/  MUFU.EX2 R39, R39 ;  /* 0x0000002700277308 */ /* 0x000e620000000800 */
[----:B----4-:R-:W-:Y:S01]  /*20960*/  FFMA R42, R42, R3, 1 ;  /* 0x3f8000002a2a7423 */ /* 0x010fe20000000003 */
[----:B---3--:R-:W-:Y:S01]  /*20970*/  FFMA R41, R41, R0, 1 ;  /* 0x3f80000029297423 */ /* 0x008fe20000000000 */
[----:B-1----:R-:W-:Y:S01]  /*20980*/  FFMA R37, R64, R39, 1 ;  /* 0x3f80000040257423 */ /* 0x002fe20000000027 */
[----:B------:R-:W-:Y:S06]  /*20990*/  @P2 BRA `(.L_x_696) ;  /* 0x0000000000142947 */ /* 0x000fec0003800000 */
[----:B------:R-:W-:Y:S02]  /*209a0*/  MOV R0, R66 ;  /* 0x0000004200007202 */ /* 0x000fe40000000f00 */
[----:B------:R-:W-:-:S07]  /*209b0*/  MOV R2, 0x209d0 ;  /* 0x000209d000027802 */ /* 0x000fce0000000f00 */
[----:B------:R-:W-:Y:S05]  /*209c0*/  CALL.REL.NOINC `($__internal_0_$__cuda_sm20_rcp_rn_f32_slowpath) ;  /* 0x000000e4001c7944 */ /* 0x000fea0003c00000 */
[----:B------:R-:W-:Y:S01]  /*209d0*/  MOV R39, R0 ;  /* 0x0000000000277202 */ /* 0x000fe20000000f00 */
[----:B------:R-:W-:Y:S06]  /*209e0*/  BRA `(.L_x_697) ;  /* 0x0000000000107947 */ /* 0x000fec0003800000 */
.L_x_696:
[----:B------:R-:W1:Y:S02]  /*209f0*/  MUFU.RCP R39, R66 ;  /* 0x0000004200277308 */ /* 0x000e640000001000 */
[----:B-1----:R-:W-:-:S04]  /*20a00*/  FFMA R0, R66, R39, -1 ;  /* 0xbf80000042007423 */ /* 0x002fc80000000027 */
[----:B------:R-:W-:-:S04]  /*20a10*/  FADD.FTZ R0, -R0, -RZ ;  /* 0x800000ff00007221 */ /* 0x000fc80000010100 */
[----:B------:R-:W-:-:S07]  /*20a20*/  FFMA R39, R39, R0, R39 ;  /* 0x0000000027277223 */ /* 0x000fce0000000027 */
.L_x_697:
[----:B------:R-:W-:Y:S05]  /*20a30*/  BSYNC B1 ;  /* 0x0000000000017941 */ /* 0x000fea0003800000 */
.L_x_695:
        /* <DEDUP_REMOVED lines=10> */
.L_x_699:
[----:B------:R-:W1:Y:S02]  /*20ae0*/  MUFU.RCP R40, R65 ;  /* 0x0000004100287308 */ /* 0x000e640000001000 */
[----:B-1----:R-:W-:-:S04]  /*20af0*/  FFMA R0, R65, R40, -1 ;  /* 0xbf80000041007423 */ /* 0x002fc80000000028 */
[----:B------:R-:W-:-:S04]  /*20b00*/  FADD.FTZ R3, -R0, -RZ ;  /* 0x800000ff00037221 */ /* 0x000fc80000010100 */
[----:B------:R-:W-:-:S07]  /*20b10*/  FFMA R40, R40, R3, R40 ;  /* 0x0000000328287223 */ /* 0x000fce0000000028 */
.L_x_700:
[----:B------:R-:W-:Y:S05]  /*20b20*/  BSYNC B1 ;  /* 0x0000000000017941 */ /* 0x000fea0003800000 */
.L_x_698:
        /* <DEDUP_REMOVED lines=10> */
.L_x_702:
[----:B------:R-:W1:Y:S02]  /*20bd0*/  MUFU.RCP R43, R56 ;  /* 0x00000038002b7308 */ /* 0x000e640000001000 */
[----:B-1----:R-:W-:-:S04]  /*20be0*/  FFMA R0, R56, R43, -1 ;  /* 0xbf80000038007423 */ /* 0x002fc8000000002b */
[----:B------:R-:W-:-:S04]  /*20bf0*/  FADD.FTZ R0, -R0, -RZ ;  /* 0x800000ff00007221 */ /* 0x000fc80000010100 */
[----:B------:R-:W-:-:S07]  /*20c00*/  FFMA R43, R43, R0, R43 ;  /* 0x000000002b2b7223 */ /* 0x000fce000000002b */
.L_x_703:
[----:B------:R-:W-:Y:S05]  /*20c10*/  BSYNC B1 ;  /* 0x0000000000017941 */ /* 0x000fea0003800000 */
.L_x_701:
        /* <DEDUP_REMOVED lines=10> */
.L_x_705:
[----:B------:R-:W1:Y:S02]  /*20cc0*/  MUFU.RCP R44, R67 ;  /* 0x00000043002c7308 */ /* 0x000e640000001000 */
[----:B-1----:R-:W-:-:S04]  /*20cd0*/  FFMA R0, R67, R44, -1 ;  /* 0xbf80000043007423 */ /* 0x002fc8000000002c */
[----:B------:R-:W-:-:S04]  /*20ce0*/  FADD.FTZ R3, -R0, -RZ ;  /* 0x800000ff00037221 */ /* 0x000fc80000010100 */
[----:B------:R-:W-:-:S07]  /*20cf0*/  FFMA R44, R44, R3, R44 ;  /* 0x000000032c2c7223 */ /* 0x000fce000000002c */
.L_x_706:
[----:B------:R-:W-:Y:S05]  /*20d00*/  BSYNC B1 ;  /* 0x0000000000017941 */ /* 0x000fea0003800000 */
.L_x_704:
        /* <DEDUP_REMOVED lines=10> */
.L_x_708:
[----:B------:R-:W1:Y:S02]  /*20db0*/  MUFU.RCP R45, R62 ;  /* 0x0000003e002d7308 */ /* 0x000e640000001000 */
[----:B-1----:R-:W-:-:S04]  /*20dc0*/  FFMA R0, R62, R45, -1 ;  /* 0xbf8000003e007423 */ /* 0x002fc8000000002d */
[----:B------:R-:W-:-:S04]  /*20dd0*/  FADD.FTZ R0, -R0, -RZ ;  /* 0x800000ff00007221 */ /* 0x000fc80000010100 */
[----:B------:R-:W-:-:S07]  /*20de0*/  FFMA R45, R45, R0, R45 ;  /* 0x000000002d2d7223 */ /* 0x000fce000000002d */
.L_x_709:
[----:B------:R-:W-:Y:S05]  /*20df0*/  BSYNC B1 ;  /* 0x0000000000017941 */ /* 0x000fea0003800000 */
.L_x_707:
        /* <DEDUP_REMOVED lines=10> */
.L_x_711:
[----:B------:R-:W1:Y:S02]  /*20ea0*/  MUFU.RCP R46, R69 ;  /* 0x00000045002e7308 */ /* 0x000e640000001000 */
[----:B-1----:R-:W-:-:S04]  /*20eb0*/  FFMA R0, R69, R46, -1 ;  /* 0xbf80000045007423 */ /* 0x002fc8000000002e */
[----:B------:R-:W-:-:S04]  /*20ec0*/  FADD.FTZ R3, -R0, -RZ ;  /* 0x800000ff00037221 */ /* 0x000fc80000010100 */
[----:B------:R-:W-:-:S07]  /*20ed0*/  FFMA R46, R46, R3, R46 ;  /* 0x000000032e2e7223 */ /* 0x000fce000000002e */
.L_x_712:
[----:B------:R-:W-:Y:S05]  /*20ee0*/  BSYNC B1 ;  /* 0x0000000000017941 */ /* 0x000fea0003800000 */
.L_x_710:
        /* <DEDUP_REMOVED lines=10> */
.L_x_714:
[----:B------:R-:W1:Y:S02]  /*20f90*/  MUFU.RCP R47, R68 ;  /* 0x00000044002f7308 */ /* 0x000e640000001000 */
[----:B-1----:R-:W-:-:S04]  /*20fa0*/  FFMA R0, R68, R47, -1 ;  /* 0xbf80000044007423 */ /* 0x002fc8000000002f */
[----:B------:R-:W-:-:S04]  /*20fb0*/  FADD.FTZ R0, -R0, -RZ ;  /* 0x800000ff00007221 */ /* 0x000fc80000010100 */
[----:B------:R-:W-:-:S07]  /*20fc0*/  FFMA R47, R47, R0, R47 ;  /* 0x000000002f2f7223 */ /* 0x000fce000000002f */
.L_x_715:
[----:B------:R-:W-:Y:S05]  /*20fd0*/  BSYNC B1 ;  /* 0x0000000000017941 */ /* 0x000fea0003800000 */
.L_x_713:
        /* <DEDUP_REMOVED lines=10> */
.L_x_717:
[----:B------:R-:W1:Y:S02]  /*21080*/  MUFU.RCP R48, R49 ;  /* 0x0000003100307308 */ /* 0x000e640000001000 */
[----:B-1----:R-:W-:-:S04]  /*21090*/  FFMA R0, R49, R48, -1 ;  /* 0xbf80000031007423 */ /* 0x002fc80000000030 */
[----:B------:R-:W-:-:S04]  /*210a0*/  FADD.FTZ R3, -R0, -RZ ;  /* 0x800000ff00037221 */ /* 0x000fc80000010100 */
[----:B------:R-:W-:-:S07]  /*210b0*/  FFMA R48, R48, R3, R48 ;  /* 0x0000000330307223 */ /* 0x000fce0000000030 */
.L_x_718:
[----:B------:R-:W-:Y:S05]  /*210c0*/  BSYNC B1 ;  /* 0x0000000000017941 */ /* 0x000fea0003800000 */
.L_x_716:
        /* <DEDUP_REMOVED lines=10> */
.L_x_720:
[----:B------:R-:W1:Y:S02]  /*21170*/  MUFU.RCP R50, R51 ;  /* 0x0000003300327308 */ /* 0x000e640000001000 */
[----:B-1----:R-:W-:-:S04]  /*21180*/  FFMA R0, R51, R50, -1 ;  /* 0xbf80000033007423 */ /* 0x002fc80000000032 */
[----:B------:R-:W-:-:S04]  /*21190*/  FADD.FTZ R3, -R0, -RZ ;  /* 0x800000ff00037221 */ /* 0x000fc80000010100 */
[----:B------:R-:W-:-:S07]  /*211a0*/  FFMA R50, R50, R3, R50 ;  /* 0x0000000332327223 */ /* 0x000fce0000000032 */
.L_x_721:
[----:B------:R-:W-:Y:S05]  /*211b0*/  BSYNC B1 ;  /* 0x0000000000017941 */ /* 0x000fea0003800000 */
.L_x_719:
        /* <DEDUP_REMOVED lines=10> */
.L_x_723:
[----:B------:R-:W1:Y:S02]  /*21260*/  MUFU.RCP R49, R52 ;  /* 0x0000003400317308 */ /* 0x000e640000001000 */
[----:B-1----:R-:W-:-:S04]  /*21270*/  FFMA R0, R52, R49, -1 ;  /* 0xbf80000034007423 */ /* 0x002fc80000000031 */
[----:B------:R-:W-:-:S04]  /*21280*/  FADD.FTZ R0, -R0, -RZ ;  /* 0x800000ff00007221 */ /* 0x000fc80000010100 */
[----:B------:R-:W-:-:S07]  /*21290*/  FFMA R49, R49, R0, R49 ;  /* 0x0000000031317223 */ /* 0x000fce0000000031 */
.L_x_724:
[----:B------:R-:W-:Y:S05]  /*212a0*/  BSYNC B1 ;  /* 0x0000000000017941 */ /* 0x000fea0003800000 */
.L_x_722:
        /* <DEDUP_REMOVED lines=10> */
.L_x_726:
[----:B------:R-:W1:Y:S02]  /*21350*/  MUFU.RCP R52, R57 ;  /* 0x0000003900347308 */ /* 0x000e640000001000 */
[----:B-1----:R-:W-:-:S04]  /*21360*/  FFMA R0, R57, R52, -1 ;  /* 0xbf80000039007423 */ /* 0x002fc80000000034 */
[----:B------:R-:W-:-:S04]  /*21370*/  FADD.FTZ R3, -R0, -RZ ;  /* 0x800000ff00037221 */ /* 0x000fc80000010100 */
[----:B------:R-:W-:-:S07]  /*21380*/  FFMA R52, R52, R3, R52 ;  /* 0x0000000334347223 */ /* 0x000fce0000000034 */
.L_x_727:
[----:B------:R-:W-:Y:S05]  /*21390*/  BSYNC B1 ;  /* 0x0000000000017941 */ /* 0x000fea0003800000 */
.L_x_725:
        /* <DEDUP_REMOVED lines=10> */
.L_x_729:
[----:B------:R-:W1:Y:S02]  /*21440*/  MUFU.RCP R51, R58 ;  /* 0x0000003a00337308 */ /* 0x000e640000001000 */
[----:B-1----:R-:W-:-:S04]  /*21450*/  FFMA R0, R58, R51, -1 ;  /* 0xbf8000003a007423 */ /* 0x002fc80000000033 */
[----:B------:R-:W-:-:S04]  /*21460*/  FADD.FTZ R0, -R0, -RZ ;  /* 0x800000ff00007221 */ /* 0x000fc80000010100 */
[----:B------:R-:W-:-:S07]  /*21470*/  FFMA R51, R51, R0, R51 ;  /* 0x0000000033337223 */ /* 0x000fce0000000033 */
.L_x_730:
[----:B------:R-:W-:Y:S05]  /*21480*/  BSYNC B1 ;  /* 0x0000000000017941 */ /* 0x000fea0003800000 */
.L_x_728:
        /* <DEDUP_REMOVED lines=10> */
.L_x_732:
[----:B------:R-:W1:Y:S02]  /*21530*/  MUFU.RCP R3, R42 ;  /* 0x0000002a00037308 */ /* 0x000e640000001000 */
[----:B-1----:R-:W-:-:S04]  /*21540*/  FFMA R0, R42, R3, -1 ;  /* 0xbf8000002a007423 */ /* 0x002fc80000000003 */
[----:B------:R-:W-:-:S04]  /*21550*/  FADD.FTZ R0, -R0, -RZ ;  /* 0x800000ff00007221 */ /* 0x000fc80000010100 */
[----:B------:R-:W-:-:S07]  /*21560*/  FFMA R54, R3, R0, R3 ;  /* 0x0000000003367223 */ /* 0x000fce0000000003 */
.L_x_733:
[----:B------:R-:W-:Y:S05]  /*21570*/  BSYNC B1 ;  /* 0x0000000000017941 */ /* 0x000fea0003800000 */
.L_x_731:
        /* <DEDUP_REMOVED lines=10> */
.L_x_735:
[----:B------:R-:W1:Y:S02]  /*21620*/  MUFU.RCP R0, R41 ;  /* 0x0000002900007308 */ /* 0x000e640000001000 */
[----:B-1----:R-:W-:-:S04]  /*21630*/  FFMA R2, R41, R0, -1 ;  /* 0xbf80000029027423 */ /* 0x002fc80000000000 */
[----:B------:R-:W-:-:S04]  /*21640*/  FADD.FTZ R53, -R2, -RZ ;  /* 0x800000ff02357221 */ /* 0x000fc80000010100 */
[----:B------:R-:W-:-:S07]  /*21650*/  FFMA R53, R0, R53, R0 ;  /* 0x0000003500357223 */ /* 0x000fce0000000000 */
.L_x_736:
[----:B------:R-:W-:Y:S05]  /*21660*/  BSYNC B1 ;  /* 0x0000000000017941 */ /* 0x000fea0003800000 */
.L_x_734:
        /* <DEDUP_REMOVED lines=10> */
.L_x_738:
[----:B------:R-:W1:Y:S02]  /*21710*/  MUFU.RCP R3, R38 ;  /* 0x0000002600037308 */ /* 0x000e640000001000 */
[----:B-1----:R-:W-:-:S04]  /*21720*/  FFMA R0, R38, R3, -1 ;  /* 0xbf80000026007423 */ /* 0x002fc80000000003 */
[----:B------:R-:W-:-:S04]  /*21730*/  FADD.FTZ R0, -R0, -RZ ;  /* 0x800000ff00007221 */ /* 0x000fc80000010100 */
[----:B------:R-:W-:-:S07]  /*21740*/  FFMA R42, R3, R0, R3 ;  /* 0x00000000032a7223 */ /* 0x000fce0000000003 */
.L_x_739:
[----:B------:R-:W-:Y:S05]  /*21750*/  BSYNC B1 ;  /* 0x0000000000017941 */ /* 0x000fea0003800000 */
.L_x_737:
        /* <DEDUP_REMOVED lines=9> */
.L_x_741:
[----:B------:R-:W1:Y:S02]  /*217f0*/  MUFU.RCP R0, R37 ;  /* 0x0000002500007308 */ /* 0x000e640000001000 */
[----:B-1----:R-:W-:-:S04]  /*21800*/  FFMA R2, R37, R0, -1 ;  /* 0xbf80000025027423 */ /* 0x002fc80000000000 */
[----:B------:R-:W-:-:S04]  /*21810*/  FADD.FTZ R3, -R2, -RZ ;  /* 0x800000ff02037221 */ /* 0x000fc80000010100 */
[----:B------:R-:W-:-:S07]  /*21820*/  FFMA R0, R0, R3, R0 ;  /* 0x0000000300007223 */ /* 0x000fce0000000000 */
.L_x_742:
[----:B------:R-:W-:Y:S05]  /*21830*/  BSYNC B1 ;  /* 0x0000000000017941 */ /* 0x000fea0003800000 */
.L_x_740:
        /* <DEDUP_REMOVED lines=45> */
.L_x_744:
[----:B------:R-:W-:Y:S05]  /*21b10*/  BSYNC B0 ;  /* 0x0000000000007941 */ /* 0x000fea0003800000 */
.L_x_743:
[----:B------:R-:W-:Y:S06]  /*21b20*/  BAR.SYNC.DEFER_BLOCKING 0x1, 0x100 ;  /* 0x0044000000007b1d */ /* 0x000fec0000010000 */
[----:B------:R-:W-:Y:S04]  /*21b30*/  BSSY B0, `(.L_x_745) ;  /* 0x000000a000007945 */ /* 0x000fe80003800000 */
[----:B------:R-:W-:Y:S05]  /*21b40*/  @P0 BRA `(.L_x_746) ;  /* 0x0000000000200947 */ /* 0x000fea0003800000 */
[----:B------:R-:W-:-:S06]  /*21b50*/  UISETP.NE.AND UP0, UPT, UR43, 0x3, UPT ;  /* 0x000000032b00788c */ /* 0x000fcc000bf05270 */
[----:B------:R-:W-:-:S13]  /*21b60*/  PLOP3.LUT P2, PT, PT, PT, UP0, 0x80, 0x0 ;  /* 0x000000000000781c */ /* 0x000fda0003f4f008 */
[----:B------:R-:W-:Y:S05]  /*21b70*/  @!P2 BRA `(.L_x_747) ;  /* 0x000000000004a947 */ /* 0x000fea0003800000 */
[----:B------:R-:W-:Y:S01]  /*21b80*/  BPT.TRAP 0x1 ;  /* 0x000000040000795c */ /* 0x000fe20000300000 */
.L_x_747:
[----:B------:R-:W-:-:S04]  /*21b90*/  ULEA UR4, UR8, UR46, 0x3 ;  /* 0x0000002e08047291 */ /* 0x000fc8000f8e183f */
[----:B------:R-:W-:-:S04]  /*21ba0*/  UIADD3 UR4, UR4, 0x50, URZ ;  /* 0x0000005004047890 */ /* 0x000fc8000fffe03f */
[----:B------:R-:W-:-:S09]  /*21bb0*/  UPRMT UR4, UR47, 0x654, UR4 ;  /* 0x000006542f047896 */ /* 0x000fd20008000004 */
[----:B------:R-:W-:Y:S03]  /*21bc0*/  SYNCS.ARRIVE.TRANS64.RED.A1T0 RZ, [UR4], RZ ;  /* 0x000000ffffff79a7 */ /* 0x000fe60008100404 */
.L_x_746:
[----:B------:R-:W-:Y:S05]  /*21bd0*/  BSYNC B0 ;  /* 0x0000000000007941 */ /* 0x000fea0003800000 */
.L_x_745:
        /* <DEDUP_REMOVED lines=9> */
.L_x_750:
[C---:B------:R-:W-:Y:S01]  /*21c70*/  LEA R0, R12.reuse, UR46, 0x3 ;  /* 0x0000002e0c007c11 */ /* 0x040fe2000f8e18ff */
[----:B------:R-:W-:Y:S01]  /*21c80*/  BSSY B1, `(.L_x_751) ;  /* 0x0000006000017945 */ /* 0x000fe20003800000 */
[----:B------:R-:W-:Y:S02]  /*21c90*/  SHF.L.U32 R3, R13, 0x1f, RZ ;  /* 0x0000001f0d037819 */ /* 0x000fe400000006ff */
[----:B-1----:R-:W-:Y:S02]  /*21ca0*/  @!P1 LEA R21, R12, R15, 0xd ;  /* 0x0000000f0c159211 */ /* 0x002fe400078e68ff */
[----:B------:R-:W1:Y:S02]  /*21cb0*/  SYNCS.PHASECHK.TRANS64.TRYWAIT P2, [R0+URZ+0x30], R3 ;  /* 0x00003003000075a7 */ /* 0x000e64000804017f */
[----:B------:R-:W-:Y:S01]  /*21cc0*/  @!P1 LEA R2, R18, R21, 0x1 ;  /* 0x0000001512029211 */ /* 0x000fe200078e08ff */
[----:B-1----:R-:W-:Y:S06]  /*21cd0*/  @!P2 BRA `(.L_x_752) ;  /* 0x000000c400b8a947 */ /* 0x002fec0003800000 */
.L_x_1139:
[----:B------:R-:W-:Y:S05]  /*21ce0*/  BSYNC B1 ;  /* 0x0000000000017941 */ /* 0x000fea0003800000 */
.L_x_751:
        /* <DEDUP_REMOVED lines=8> */
.L_x_749:
[----:B------:R-:W-:Y:S05]  /*21d70*/  BSYNC B0 ;  /* 0x0000000000007941 */ /* 0x000fea0003800000 */
.L_x_748:
        /* <DEDUP_REMOVED lines=52> */
[-C--:B------:R-:W-:Y:S01]  /*220c0*/  FFMA.SAT R2, -R21, R63.reuse, 0.5 ;  /* 0x3f00000015027423 */ /* 0x080fe2000000213f */
[----:B------:R-:W-:Y:S01]  /*220d0*/  FFMA R29, R16, R30, R29 ;  /* 0x0000001e101d7223 */ /* 0x000fe2000000001d */
[----:B------:R-:W-:Y:S02]  /*220e0*/  HADD2.F32 R30, -RZ, R4.H1_H1 ;  /* 0x30000004ff1e7230 */ /* 0x000fe40000004100 */
[----:B------:R-:W-:Y:S01]  /*220f0*/  FFMA R31, -R20, 1.4426950216293334961, -R3 ;  /* 0x3fb8aa3b141f7823 */ /* 0x000fe20000000903 */
[-C--:B------:R-:W-:Y:S01]  /*22100*/  FFMA.SAT R33, -R23, R63.reuse, 0.5 ;  /* 0x3f00000017217423 */ /* 0x080fe2000000213f */
        /* <DEDUP_REMOVED lines=24> */
[----:B------:R-:W-:Y:S01]  /*22290*/  HADD2.F32 R35, -RZ, R6.H0_H0 ;  /* 0x20000006ff237230 */ /* 0x000fe20000004100 */
[----:B------:R-:W-:Y:S01]  /*222a0*/  SHF.L.U32 R0, R0, 0x17, RZ ;  /* 0x0000001700007819 */ /* 0x000fe200000006ff */
[----:B------:R-:W-:Y:S01]  /*222b0*/  FFMA R34, -R23, 1.4426950216293334961, -R34 ;  /* 0x3fb8aa3b17227823 */ /* 0x000fe20000000922 */
[----:B------:R-:W-:-:S02]  /*222c0*/  SHF.L.U32 R38, R38, 0x17, RZ ;  /* 0x0000001726267819 */ /* 0x000fc400000006ff */
[----:B------:R3:W-:Y:S01]  /*222d0*/  MUFU.EX2 R41, R2 ;  /* 0x0000000200297308 */ /* 0x0007e20000000800 */
[----:B-1----:R-:W-:Y:S01]  /*222e0*/  FFMA R32, R16, R36, R3 ;  /* 0x0000002410207223 */ /* 0x002fe20000000003 */
[----:B------:R-:W-:Y:S01]  /*222f0*/  FFMA.SAT R3, -R26, R63, 0.5 ;  /* 0x3f0000001a037423 */ /* 0x000fe2000000213f */
[----:B------:R-:W-:Y:S01]  /*22300*/  FFMA R34, -R23, 1.925963033500011079e-08, R34 ;  /* 0x32a5706017227823 */ /* 0x000fe20000000122 */
[----:B------:R-:W-:Y:S01]  /*22310*/  FADD R36, R46, -12583039 ;  /* 0xcb40007f2e247421 */ /* 0x000fe20000000000 */
[----:B------:R-:W-:Y:S01]  /*22320*/  SHF.L.U32 R40, R40, 0x17, RZ ;  /* 0x0000001728287819 */ /* 0x000fe200000006ff */
[-C--:B------:R-:W-:Y:S01]  /*22330*/  FFMA.RM R48, R3, R66.reuse, 12582913 ;  /* 0x4b40000103307423 */ /* 0x080fe20000004042 */
[----:B------:R-:W-:Y:S01]  /*22340*/  SHF.L.U32 R42, R42, 0x17, RZ ;  /* 0x000000172a2a7819 */ /* 0x000fe200000006ff */
[----:B------:R1:W4:Y:S01]  /*22350*/  MUFU.EX2 R43, R34 ;  /* 0x00000022002b7308 */ /* 0x0003220000000800 */
        /* <DEDUP_REMOVED lines=13> */
[-C--:B------:R-:W-:Y:S01]  /*22430*/  FFMA.SAT R49, -R29, R63.reuse, 0.5 ;  /* 0x3f0000001d317423 */ /* 0x080fe2000000213f */
[----:B------:R-:W-:Y:S01]  /*22440*/  FADD R52, R50, -12583039 ;  /* 0xcb40007f32347421 */ /* 0x000fe20000000000 */
[-C--:B------:R-:W-:Y:S01]  /*22450*/  FFMA.SAT R58, -R33, R63.reuse, 0.5 ;  /* 0x3f000000213a7423 */ /* 0x080fe2000000213f */
[----:B------:R-:W-:Y:S01]  /*22460*/  FFMA R34, R16, R34, R3 ;  /* 0x0000002210227223 */ /* 0x000fe20000000003 */
[-C--:B------:R-:W-:Y:S01]  /*22470*/  FFMA.RM R53, R49, R66.reuse, 12582913 ;  /* 0x4b40000131357423 */ /* 0x080fe20000004042 */
[----:B------:R-:W-:Y:S01]  /*22480*/  FFMA.SAT R3, -R30, R63, 0.5 ;  /* 0x3f0000001e037423 */ /* 0x000fe2000000213f */
[----:B-1----:R-:W-:Y:S01]  /*22490*/  FFMA R2, -R26, 1.925963033500011079e-08, R35 ;  /* 0x32a570601a027823 */ /* 0x002fe20000000123 */
[----:B------:R1:W-:Y:S01]  /*224a0*/  MUFU.EX2 R47, R36 ;  /* 0x00000024002f7308 */ /* 0x0003e20000000800 */
[----:B------:R-:W-:Y:S01]  /*224b0*/  FMUL R35, R17, R51 ;  /* 0x0000003311237220 */ /* 0x000fe20000400000 */
[-C--:B------:R-:W-:Y:S01]  /*224c0*/  FFMA.RM R54, R3, R66.reuse, 12582913 ;  /* 0x4b40000103367423 */ /* 0x080fe20000004042 */
[----:B------:R-:W-:Y:S01]  /*224d0*/  FFMA R52, -R27, 1.4426950216293334961, -R52 ;  /* 0x3fb8aa3b1b347823 */ /* 0x000fe20000000934 */
[----:B------:R-:W-:Y:S01]  /*224e0*/  FFMA.SAT R61, -R34, R63, 0.5 ;  /* 0x3f000000223d7423 */ /* 0x000fe2000000213f */
[----:B------:R-:W-:Y:S01]  /*224f0*/  FFMA R35, R16, R55, R35 ;  /* 0x0000003710237223 */ /* 0x000fe20000000023 */
[----:B------:R-:W-:Y:S01]  /*22500*/  FFMA.SAT R55, -R31, R63, 0.5 ;  /* 0x3f0000001f377423 */ /* 0x000fe2000000213f */
[----:B------:R-:W-:Y:S01]  /*22510*/  FADD R3, R54, -12583039 ;  /* 0xcb40007f36037421 */ /* 0x000fe20000000000 */
[----:B------:R2:W3:Y:S01]  /*22520*/  MUFU.EX2 R49, R2 ;  /* 0x0000000200317308 */ /* 0x0004e20000000800 */
[----:B-1----:R-:W-:Y:S01]  /*22530*/  FADD R36, R53, -12583039 ;  /* 0xcb40007f35247421 */ /* 0x002fe20000000000 */
[-C--:B------:R-:W-:Y:S01]  /*22540*/  FFMA.RM R56, R55, R66.reuse, 12582913 ;  /* 0x4b40000137387423 */ /* 0x080fe20000004042 */
[----:B------:R-:W-:Y:S01]  /*22550*/  FFMA R55, -R30, 1.4426950216293334961, -R3 ;  /* 0x3fb8aa3b1e377823 */ /* 0x000fe20000000903 */
[----:B------:R-:W-:Y:S01]  /*22560*/  FMUL R3, R17, R57 ;  /* 0x0000003911037220 */ /* 0x000fe20000400000 */
[----:B------:R-:W-:Y:S01]  /*22570*/  FFMA R36, -R29, 1.4426950216293334961, -R36 ;  /* 0x3fb8aa3b1d247823 */ /* 0x000fe20000000924 */
[----:B------:R-:W-:Y:S01]  /*22580*/  FFMA R52, -R27, 1.925963033500011079e-08, R52 ;  /* 0x32a570601b347823 */ /* 0x000fe20000000134 */
[-C--:B------:R-:W-:Y:S01]  /*22590*/  FFMA.SAT R57, -R32, R63.reuse, 0.5 ;  /* 0x3f00000020397423 */ /* 0x080fe2000000213f */
[-C--:B------:R-:W-:Y:S01]  /*225a0*/  FFMA.SAT R62, -R35, R63.reuse, 0.5 ;  /* 0x3f000000233e7423 */ /* 0x080fe2000000213f */
[----:B--2---:R-:W-:Y:S01]  /*225b0*/  FFMA R2, -R29, 1.925963033500011079e-08, R36 ;  /* 0x32a570601d027823 */ /* 0x004fe20000000124 */
[----:B------:R-:W-:Y:S01]  /*225c0*/  HADD2.F32 R36, -RZ, R7.H1_H1 ;  /* 0x30000007ff247230 */ /* 0x000fe20000004100 */
[----:B------:R1:W-:Y:S01]  /*225d0*/  MUFU.EX2 R51, R52 ;  /* 0x0000003400337308 */ /* 0x0003e20000000800 */
[-C--:B------:R-:W-:Y:S01]  /*225e0*/  FFMA.RM R57, R57, R66.reuse, 12582913 ;  /* 0x4b40000139397423 */ /* 0x080fe20000004042 */
[-C--:B------:R-:W-:Y:S01]  /*225f0*/  FFMA.RM R60, R58, R66.reuse, 12582913 ;  /* 0x4b4000013a3c7423 */ /* 0x080fe20000004042 */
[----:B------:R-:W-:Y:S01]  /*22600*/  FFMA.RM R61, R61, R66, 12582913 ;  /* 0x4b4000013d3d7423 */ /* 0x000fe20000004042 */
[----:B------:R-:W-:Y:S01]  /*22610*/  FFMA R36, R16, R36, R3 ;  /* 0x0000002410247223 */ /* 0x000fe20000000003 */
[----:B------:R-:W-:Y:S01]  /*22620*/  FADD R3, R57, -12583039 ;  /* 0xcb40007f39037421 */ /* 0x000fe20000000000 */
[-C--:B------:R-:W-:Y:S01]  /*22630*/  FFMA.RM R64, R62, R66.reuse, 12582913 ;  /* 0x4b4000013e407423 */ /* 0x080fe20000004042 */
[----:B------:R-:W-:Y:S01]  /*22640*/  FADD R58, R60, -12583039 ;  /* 0xcb40007f3c3a7421 */ /* 0x000fe20000000000 */
[----:B------:R-:W-:Y:S01]  /*22650*/  FFMA.SAT R63, -R36, R63, 0.5 ;  /* 0x3f000000243f7423 */ /* 0x000fe2000000213f */
[----:B-1----:R-:W-:Y:S01]  /*22660*/  FADD R52, R56, -12583039 ;  /* 0xcb40007f38347421 */ /* 0x002fe20000000000 */
[----:B------:R-:W-:Y:S01]  /*22670*/  FFMA R59, -R32, 1.4426950216293334961, -R3 ;  /* 0x3fb8aa3b203b7823 */ /* 0x000fe20000000903 */
[----:B------:R-:W-:Y:S01]  /*22680*/  FFMA R62, -R33, 1.4426950216293334961, -R58 ;  /* 0x3fb8aa3b213e7823 */ /* 0x000fe2000000093a */
[----:B------:R-:W-:Y:S01]  /*22690*/  FFMA.RM R65, R63, R66, 12582913 ;  /* 0x4b4000013f417423 */ /* 0x000fe20000004042 */
[----:B------:R-:W-:Y:S01]  /*226a0*/  FFMA R52, -R31, 1.4426950216293334961, -R52 ;  /* 0x3fb8aa3b1f347823 */ /* 0x000fe20000000934 */
[----:B------:R-:W-:Y:S01]  /*226b0*/  FFMA R66, R0, R37, 1 ;  /* 0x3f80000000427423 */ /* 0x000fe20000000025 */
[----:B------:R-:W-:Y:S01]  /*226c0*/  FADD R37, R61, -12583039 ;  /* 0xcb40007f3d257421 */ /* 0x000fe20000000000 */
[----:B------:R-:W-:Y:S01]  /*226d0*/  FADD R0, R64, -12583039 ;  /* 0xcb40007f40007421 */ /* 0x000fe20000000000 */
[----:B------:R-:W-:Y:S01]  /*226e0*/  FFMA R52, -R31, 1.925963033500011079e-08, R52 ;  /* 0x32a570601f347823 */ /* 0x000fe20000000134 */
[----:B------:R-:W-:Y:S01]  /*226f0*/  FADD R39, R65, -12583039 ;  /* 0xcb40007f41277421 */ /* 0x000fe20000000000 */
[----:B------:R-:W-:Y:S01]  /*22700*/  FFMA R63, -R34, 1.4426950216293334961, -R37 ;  /* 0x3fb8aa3b223f7823 */ /* 0x000fe20000000925 */
[----:B------:R-:W-:Y:S01]  /*22710*/  FFMA R38, -R35, 1.4426950216293334961, -R0 ;  /* 0x3fb8aa3b23267823 */ /* 0x000fe20000000900 */
[----:B------:R1:W2:Y:S01]  /*22720*/  MUFU.EX2 R3, R52 ;  /* 0x0000003400037308 */ /* 0x0002a20000000800 */
[----:B------:R-:W-:Y:S01]  /*22730*/  FFMA R55, -R30, 1.925963033500011079e-08, R55 ;  /* 0x32a570601e377823 */ /* 0x000fe20000000137 */
[----:B----4-:R-:W-:Y:S01]  /*22740*/  FFMA R43, R42, R43, 1 ;  /* 0x3f8000002a2b7423 */ /* 0x010fe2000000002b */
[----:B------:R-:W-:Y:S01]  /*22750*/  IADD3 R42, R66, 0x1800000, RZ ;  /* 0x01800000422a7810 */ /* 0x000fe20007ffe0ff */
[----:B------:R-:W-:Y:S01]  /*22760*/  FFMA R59, -R32, 1.925963033500011079e-08, R59 ;  /* 0x32a57060203b7823 */ /* 0x000fe2000000013b */
[----:B------:R-:W-:Y:S01]  /*22770*/  FFMA R62, -R33, 1.925963033500011079e-08, R62 ;  /* 0x32a57060213e7823 */ /* 0x000fe2000000013e */
[----:B------:R-:W-:Y:S01]  /*22780*/  FFMA R63, -R34, 1.925963033500011079e-08, R63 ;  /* 0x32a57060223f7823 */ /* 0x000fe2000000013f */
[----:B------:R-:W-:Y:S01]  /*22790*/  FFMA R38, -R35, 1.925963033500011079e-08, R38 ;  /* 0x32a5706023267823 */ /* 0x000fe20000000126 */
[----:B------:R-:W-:Y:S01]  /*227a0*/  LOP3.LUT R42, R42, 0x7f800000, RZ, 0xc0, !PT ;  /* 0x7f8000002a2a7812 */ /* 0x000fe200078ec0ff */
[----:B-1----:R-:W-:Y:S01]  /*227b0*/  FFMA R52, R40, R41, 1 ;  /* 0x3f80000028347423 */ /* 0x002fe20000000029 */
[----:B------:R-:W-:Y:S01]  /*227c0*/  FFMA R41, -R36, 1.4426950216293334961, -R39 ;  /* 0x3fb8aa3b24297823 */ /* 0x000fe20000000927 */
[----:B------:R-:W1:Y:S01]  /*227d0*/  MUFU.EX2 R55, R55 ;  /* 0x0000003700377308 */ /* 0x000e620000000800 */
[----:B------:R-:W-:-:S02]  /*227e0*/  ISETP.GT.U32.AND P2, PT, R42, 0x1ffffff, PT ;  /* 0x01ffffff2a00780c */ /* 0x000fc40003f44070 */
[----:B------:R-:W-:Y:S01]  /*227f0*/  FFMA R41, -R36, 1.925963033500011079e-08, R41 ;  /* 0x32a5706024297823 */ /* 0x000fe20000000129 */
[----:B------:R-:W-:Y:S02]  /*22800*/  SHF.L.U32 R48, R48, 0x17, RZ ;  /* 0x0000001730307819 */ /* 0x000fe400000006ff */
[----:B------:R-:W-:Y:S02]  /*22810*/  SHF.L.U32 R54, R54, 0x17, RZ ;  /* 0x0000001736367819 */ /* 0x000fe400000006ff */
[----:B------:R-:W4:Y:S01]  /*22820*/  MUFU.EX2 R58, R59 ;  /* 0x0000003b003a7308 */ /* 0x000f220000000800 */
[----:B------:R-:W-:Y:S01]  /*22830*/  SHF.L.U32 R56, R56, 0x17, RZ ;  /* 0x0000001738387819 */ /* 0x000fe200000006ff */
[----:B---3--:R-:W-:Y:S01]  /*22840*/  FFMA R48, R48, R49, 1 ;  /* 0x3f80000030307423 */ /* 0x008fe20000000031 */
[----:B------:R-:W-:Y:S02]  /*22850*/  SHF.L.U32 R57, R57, 0x17, RZ ;  /* 0x0000001739397819 */ /* 0x000fe400000006ff */
[----:B------:R-:W-:Y:S01]  /*22860*/  SHF.L.U32 R44, R44, 0x17, RZ ;  /* 0x000000172c2c7819 */ /* 0x000fe200000006ff */
[----:B--2---:R-:W-:Y:S01]  /*22870*/  FFMA R49, R56, R3, 1 ;  /* 0x3f80000038317423 */ /* 0x004fe20000000003 */
[----:B------:R-:W-:Y:S01]  /*22880*/  SHF.L.U32 R46, R46, 0x17, RZ ;  /* 0x000000172e2e7819 */ /* 0x000fe200000006ff */
[----:B------:R-:W2:Y:S01]  /*22890*/  MUFU.EX2 R2, R2 ;  /* 0x0000000200027308 */ /* 0x000ea20000000800 */
        /* <DEDUP_REMOVED lines=8> */
[----:B------:R-:W-:Y:S01]  /*22920*/  SHF.L.U32 R64, R64, 0x17, RZ ;  /* 0x0000001740407819 */ /* 0x000fe200000006ff */
[----:B----4-:R-:W-:Y:S01]  /*22930*/  FFMA R58, R57, R58, 1 ;  /* 0x3f800000393a7423 */ /* 0x010fe2000000003a */
[----:B------:R-:W-:Y:S01]  /*22940*/  SHF.L.U32 R65, R65, 0x17, RZ ;  /* 0x0000001741417819 */ /* 0x000fe200000006ff */
[----:B------:R-:W-:-:S04]  /*22950*/  FFMA R51, R50, R51, 1 ;  /* 0x3f80000032337423 */ /* 0x000fc80000000033 */
[----:B------:R-:W3:Y:S01]  /*22960*/  MUFU.EX2 R0, R63 ;  /* 0x0000003f00007308 */ /* 0x000ee20000000800 */
[----:B--2---:R-:W-:-:S07]  /*22970*/  FFMA R53, R53, R2, 1 ;  /* 0x3f80000035357423 */ /* 0x004fce0000000002 */
[----:B------:R-:W2:Y:S01]  /*22980*/  MUFU.EX2 R39, R38 ;  /* 0x0000002600277308 */ /* 0x000ea20000000800 */
[----:B-1----:R-:W-:-:S07]  /*22990*/  FFMA R55, R60, R37, 1 ;  /* 0x3f8000003c377423 */ /* 0x002fce0000000025 */
[----:B------:R-:W1:Y:S01]  /*229a0*/  MUFU.EX2 R40, R41 ;  /* 0x0000002900287308 */ /* 0x000e620000000800 */
[----:B---3--:R-:W-:Y:S01]  /*229b0*/  FFMA R56, R61, R0, 1 ;  /* 0x3f8000003d387423 */ /* 0x008fe20000000000 */
[----:B--2---:R-:W-:Y:S01]  /*229c0*/  FFMA R57, R64, R39, 1 ;  /* 0x3f80000040397423 */ /* 0x004fe20000000027 */
[----:B-1----:R-:W-:Y:S01]  /*229d0*/  FFMA R65, R65, R40, 1 ;  /* 0x3f80000041417423 */ /* 0x002fe20000000028 */
[----:B------:R-:W-:Y:S06]  /*229e0*/  @P2 BRA `(.L_x_754) ;  /* 0x0000000000142947 */ /* 0x000fec0003800000 */
[----:B------:R-:W-:Y:S02]  /*229f0*/  MOV R0, R66 ;  /* 0x0000004200007202 */ /* 0x000fe40000000f00 */
[----:B------:R-:W-:-:S07]  /*22a00*/  MOV R2, 0x22a20 ;  /* 0x00022a2000027802 */ /* 0x000fce0000000f00 */
[----:B------:R-:W-:Y:S05]  /*22a10*/  CALL.REL.NOINC `($__internal_0_$__cuda_sm20_rcp_rn_f32_slowpath) ;  /* 0x000000c400087944 */ /* 0x000fea0003c00000 */
[----:B------:R-:W-:Y:S01]  /*22a20*/  MOV R37, R0 ;  /* 0x0000000000257202 */ /* 0x000fe20000000f00 */
[----:B------:R-:W-:Y:S06]  /*22a30*/  BRA `(.L_x_755) ;  /* 0x0000000000107947 */ /* 0x000fec0003800000 */
.L_x_754:
[----:B------:R-:W1:Y:S02]  /*22a40*/  MUFU.RCP R37, R66 ;  /* 0x0000004200257308 */ /* 0x000e640000001000 */
[----:B-1----:R-:W-:-:S04]  /*22a50*/  FFMA R0, R66, R37, -1 ;  /* 0xbf80000042007423 */ /* 0x002fc80000000025 */
[----:B------:R-:W-:-:S04]  /*22a60*/  FADD.FTZ R0, -R0, -RZ ;  /* 0x800000ff00007221 */ /* 0x000fc80000010100 */
[----:B------:R-:W-:-:S07]  /*22a70*/  FFMA R37, R37, R0, R37 ;  /* 0x0000000025257223 */ /* 0x000fce0000000025 */
.L_x_755:
[----:B------:R-:W-:Y:S05]  /*22a80*/  BSYNC B1 ;  /* 0x0000000000017941 */ /* 0x000fea0003800000 */
.L_x_753:
        /* <DEDUP_REMOVED lines=10> */
.L_x_757:
[----:B------:R-:W1:Y:S02]  /*22b30*/  MUFU.RCP R38, R67 ;  /* 0x0000004300267308 */ /* 0x000e640000001000 */
[----:B-1----:R-:W-:-:S04]  /*22b40*/  FFMA R0, R67, R38, -1 ;  /* 0xbf80000043007423 */ /* 0x002fc80000000026 */
[----:B------:R-:W-:-:S04]  /*22b50*/  FADD.FTZ R3, -R0, -RZ ;  /* 0x800000ff00037221 */ /* 0x000fc80000010100 */
[----:B------:R-:W-:-:S07]  /*22b60*/  FFMA R38, R38, R3, R38 ;  /* 0x0000000326267223 */ /* 0x000fce0000000026 */
.L_x_758:
[----:B------:R-:W-:Y:S05]  /*22b70*/  BSYNC B1 ;  /* 0x0000000000017941 */ /* 0x000fea0003800000 */
.L_x_756:
        /* <DEDUP_REMOVED lines=10> */
.L_x_760:
[----:B------:R-:W1:Y:S02]  /*22c20*/  MUFU.RCP R39, R52 ;  /* 0x0000003400277308 */ /* 0x000e640000001000 */
[----:B-1----:R-:W-:-:S04]  /*22c30*/  FFMA R0, R52, R39, -1 ;  /* 0xbf80000034007423 */ /* 0x002fc80000000027 */
[----:B------:R-:W-:-:S04]  /*22c40*/  FADD.FTZ R0, -R0, -RZ ;  /* 0x800000ff00007221 */ /* 0x000fc80000010100 */
[----:B------:R-:W-:-:S07]  /*22c50*/  FFMA R39, R39, R0, R39 ;  /* 0x0000000027277223 */ /* 0x000fce0000000027 */
.L_x_761:
[----:B------:R-:W-:Y:S05]  /*22c60*/  BSYNC B1 ;  /* 0x0000000000017941 */ /* 0x000fea0003800000 */
.L_x_759:
        /* <DEDUP_REMOVED lines=10> */
.L_x_763:
[----:B------:R-:W1:Y:S02]  /*22d10*/  MUFU.RCP R40, R43 ;  /* 0x0000002b00287308 */ /* 0x000e640000001000 */
[----:B-1----:R-:W-:-:S04]  /*22d20*/  FFMA R0, R43, R40, -1 ;  /* 0xbf8000002b007423 */ /* 0x002fc80000000028 */
[----:B------:R-:W-:-:S04]  /*22d30*/  FADD.FTZ R3, -R0, -RZ ;  /* 0x800000ff00037221 */ /* 0x000fc80000010100 */
[----:B------:R-:W-:-:S07]  /*22d40*/  FFMA R40, R40, R3, R40 ;  /* 0x0000000328287223 */ /* 0x000fce0000000028 */
.L_x_764:
[----:B------:R-:W-:Y:S05]  /*22d50*/  BSYNC B1 ;  /* 0x0000000000017941 */ /* 0x000fea0003800000 */
.L_x_762:
        /* <DEDUP_REMOVED lines=10> */
.L_x_766:
[----:B------:R-:W1:Y:S02]  /*22e00*/  MUFU.RCP R41, R44 ;  /* 0x0000002c00297308 */ /* 0x000e640000001000 */
[----:B-1----:R-:W-:-:S04]  /*22e10*/  FFMA R0, R44, R41, -1 ;  /* 0xbf8000002c007423 */ /* 0x002fc80000000029 */
[----:B------:R-:W-:-:S04]  /*22e20*/  FADD.FTZ R0, -R0, -RZ ;  /* 0x800000ff00007221 */ /* 0x000fc80000010100 */
[----:B------:R-:W-:-:S07]  /*22e30*/  FFMA R41, R41, R0, R41 ;  /* 0x0000000029297223 */ /* 0x000fce0000000029 */
.L_x_767:
[----:B------:R-:W-:Y:S05]  /*22e40*/  BSYNC B1 ;  /* 0x0000000000017941 */ /* 0x000fea0003800000 */
.L_x_765:
        /* <DEDUP_REMOVED lines=10> */
.L_x_769:
[----:B------:R-:W1:Y:S02]  /*22ef0*/  MUFU.RCP R42, R47 ;  /* 0x0000002f002a7308 */ /* 0x000e640000001000 */
[----:B-1----:R-:W-:-:S04]  /*22f00*/  FFMA R0, R47, R42, -1 ;  /* 0xbf8000002f007423 */ /* 0x002fc8000000002a */
[----:B------:R-:W-:-:S04]  /*22f10*/  FADD.FTZ R3, -R0, -RZ ;  /* 0x800000ff00037221 */ /* 0x000fc80000010100 */
[----:B------:R-:W-:-:S07]  /*22f20*/  FFMA R42, R42, R3, R42 ;  /* 0x000000032a2a7223 */ /* 0x000fce000000002a */
.L_x_770:
[----:B------:R-:W-:Y:S05]  /*22f30*/  BSYNC B1 ;  /* 0x0000000000017941 */ /* 0x000fea0003800000 */
.L_x_768:
        /* <DEDUP_REMOVED lines=10> */
.L_x_772:
[----:B------:R-:W1:Y:S02]  /*22fe0*/  MUFU.RCP R43, R48 ;  /* 0x00000030002b7308 */ /* 0x000e640000001000 */
[----:B-1----:R-:W-:-:S04]  /*22ff0*/  FFMA R0, R48, R43, -1 ;  /* 0xbf80000030007423 */ /* 0x002fc8000000002b */
[----:B------:R-:W-:-:S04]  /*23000*/  FADD.FTZ R0, -R0, -RZ ;  /* 0x800000ff00007221 */ /* 0x000fc80000010100 */
[----:B------:R-:W-:-:S07]  /*23010*/  FFMA R43, R43, R0, R43 ;  /* 0x000000002b2b7223 */ /* 0x000fce000000002b */
.L_x_773:
[----:B------:R-:W-:Y:S05]  /*23020*/  BSYNC B1 ;  /* 0x0000000000017941 */ /* 0x000fea0003800000 */
.L_x_771:
        /* <DEDUP_REMOVED lines=10> */
.L_x_775:
[----:B------:R-:W1:Y:S02]  /*230d0*/  MUFU.RCP R44, R51 ;  /* 0x00000033002c7308 */ /* 0x000e640000001000 */
[----:B-1----:R-:W-:-:S04]  /*230e0*/  FFMA R0, R51, R44, -1 ;  /* 0xbf80000033007423 */ /* 0x002fc8000000002c */
[----:B------:R-:W-:-:S04]  /*230f0*/  FADD.FTZ R3, -R0, -RZ ;  /* 0x800000ff00037221 */ /* 0x000fc80000010100 */
[----:B------:R-:W-:-:S07]  /*23100*/  FFMA R44, R44, R3, R44 ;  /* 0x000000032c2c7223 */ /* 0x000fce000000002c */
.L_x_776:
[----:B------:R-:W-:Y:S05]  /*23110*/  BSYNC B1 ;  /* 0x0000000000017941 */ /* 0x000fea0003800000 */
.L_x_774:
        /* <DEDUP_REMOVED lines=10> */
.L_x_778:
[----:B------:R-:W1:Y:S02]  /*231c0*/  MUFU.RCP R46, R53 ;  /* 0x00000035002e7308 */ /* 0x000e640000001000 */
[----:B-1----:R-:W-:-:S04]  /*231d0*/  FFMA R0, R53, R46, -1 ;  /* 0xbf80000035007423 */ /* 0x002fc8000000002e */
[----:B------:R-:W-:-:S04]  /*231e0*/  FADD.FTZ R3, -R0, -RZ ;  /* 0x800000ff00037221 */ /* 0x000fc80000010100 */
[----:B------:R-:W-:-:S07]  /*231f0*/  FFMA R46, R46, R3, R46 ;  /* 0x000000032e2e7223 */ /* 0x000fce000000002e */
.L_x_779:
[----:B------:R-:W-:Y:S05]  /*23200*/  BSYNC B1 ;  /* 0x0000000000017941 */ /* 0x000fea0003800000 */
.L_x_777:
        /* <DEDUP_REMOVED lines=10> */
.L_x_781:
[----:B------:R-:W1:Y:S02]  /*232b0*/  MUFU.RCP R45, R54 ;  /* 0x00000036002d7308 */ /* 0x000e640000001000 */
[----:B-1----:R-:W-:-:S04]  /*232c0*/  FFMA R0, R54, R45, -1 ;  /* 0xbf80000036007423 */ /* 0x002fc8000000002d */
[----:B------:R-:W-:-:S04]  /*232d0*/  FADD.FTZ R0, -R0, -RZ ;  /* 0x800000ff00007221 */ /* 0x000fc80000010100 */
[----:B------:R-:W-:-:S07]  /*232e0*/  FFMA R45, R45, R0, R45 ;  /* 0x000000002d2d7223 */ /* 0x000fce000000002d */
.L_x_782:
[----:B------:R-:W-:Y:S05]  /*232f0*/  BSYNC B1 ;  /* 0x0000000000017941 */ /* 0x000fea0003800000 */
.L_x_780:
        /* <DEDUP_REMOVED lines=10> */
.L_x_784:
[----:B------:R-:W1:Y:S02]  /*233a0*/  MUFU.RCP R48, R49 ;  /* 0x0000003100307308 */ /* 0x000e640000001000 */
[----:B-1----:R-:W-:-:S04]  /*233b0*/  FFMA R0, R49, R48, -1 ;  /* 0xbf80000031007423 */ /* 0x002fc80000000030 */
[----:B------:R-:W-:-:S04]  /*233c0*/  FADD.FTZ R3, -R0, -RZ ;  /* 0x800000ff00037221 */ /* 0x000fc80000010100 */
[----:B------:R-:W-:-:S07]  /*233d0*/  FFMA R48, R48, R3, R48 ;  /* 0x0000000330307223 */ /* 0x000fce0000000030 */
.L_x_785:
[----:B------:R-:W-:Y:S05]  /*233e0*/  BSYNC B1 ;  /* 0x0000000000017941 */ /* 0x000fea0003800000 */
.L_x_783:
        /* <DEDUP_REMOVED lines=10> */
.L_x_787:
[----:B------:R-:W1:Y:S02]  /*23490*/  MUFU.RCP R47, R58 ;  /* 0x0000003a002f7308 */ /* 0x000e640000001000 */
[----:B-1----:R-:W-:-:S04]  /*234a0*/  FFMA R0, R58, R47, -1 ;  /* 0xbf8000003a007423 */ /* 0x002fc8000000002f */
[----:B------:R-:W-:-:S04]  /*234b0*/  FADD.FTZ R0, -R0, -RZ ;  /* 0x800000ff00007221 */ /* 0x000fc80000010100 */
[----:B------:R-:W-:-:S07]  /*234c0*/  FFMA R47, R47, R0, R47 ;  /* 0x000000002f2f7223 */ /* 0x000fce000000002f */
.L_x_788:
[----:B------:R-:W-:Y:S05]  /*234d0*/  BSYNC B1 ;  /* 0x0000000000017941 */ /* 0x000fea0003800000 */
.L_x_786:
        /* <DEDUP_REMOVED lines=10> */
.L_x_790:
[----:B------:R-:W1:Y:S02]  /*23580*/  MUFU.RCP R50, R55 ;  /* 0x0000003700327308 */ /* 0x000e640000001000 */
[----:B-1----:R-:W-:-:S04]  /*23590*/  FFMA R0, R55, R50, -1 ;  /* 0xbf80000037007423 */ /* 0x002fc80000000032 */
[----:B------:R-:W-:-:S04]  /*235a0*/  FADD.FTZ R3, -R0, -RZ ;  /* 0x800000ff00037221 */ /* 0x000fc80000010100 */
[----:B------:R-:W-:-:S07]  /*235b0*/  FFMA R50, R50, R3, R50 ;  /* 0x0000000332327223 */ /* 0x000fce0000000032 */
.L_x_791:
[----:B------:R-:W-:Y:S05]  /*235c0*/  BSYNC B1 ;  /* 0x0000000000017941 */ /* 0x000fea0003800000 */
.L_x_789:
        /* <DEDUP_REMOVED lines=10> */
.L_x_793:
[----:B------:R-:W1:Y:S02]  /*23670*/  MUFU.RCP R49, R56 ;  /* 0x0000003800317308 */ /* 0x000e640000001000 */
[----:B-1----:R-:W-:-:S04]  /*23680*/  FFMA R0, R56, R49, -1 ;  /* 0xbf80000038007423 */ /* 0x002fc80000000031 */
[----:B------:R-:W-:-:S04]  /*23690*/  FADD.FTZ R0, -R0, -RZ ;  /* 0x800000ff00007221 */ /* 0x000fc80000010100 */
[----:B------:R-:W-:-:S07]  /*236a0*/  FFMA R49, R49, R0, R49 ;  /* 0x0000000031317223 */ /* 0x000fce0000000031 */
.L_x_794:
[----:B------:R-:W-:Y:S05]  /*236b0*/  BSYNC B1 ;  /* 0x0000000000017941 */ /* 0x000fea0003800000 */
.L_x_792:
        /* <DEDUP_REMOVED lines=10> */
.L_x_796:
[----:B------:R-:W1:Y:S02]  /*23760*/  MUFU.RCP R52, R57 ;  /* 0x0000003900347308 */ /* 0x000e640000001000 */
[----:B-1----:R-:W-:-:S04]  /*23770*/  FFMA R0, R57, R52, -1 ;  /* 0xbf80000039007423 */ /* 0x002fc80000000034 */
[----:B------:R-:W-:-:S04]  /*23780*/  FADD.FTZ R3, -R0, -RZ ;  /* 0x800000ff00037221 */ /* 0x000fc80000010100 */
[----:B------:R-:W-:-:S07]  /*23790*/  FFMA R52, R52, R3, R52 ;  /* 0x0000000334347223 */ /* 0x000fce0000000034 */
.L_x_797:
[----:B------:R-:W-:Y:S05]  /*237a0*/  BSYNC B1 ;  /* 0x0000000000017941 */ /* 0x000fea0003800000 */
.L_x_795:
        /* <DEDUP_REMOVED lines=9> */
.L_x_799:
[----:B------:R-:W1:Y:S02]  /*23840*/  MUFU.RCP R0, R65 ;  /* 0x0000004100007308 */ /* 0x000e640000001000 */
[----:B-1----:R-:W-:-:S04]  /*23850*/  FFMA R2, R65, R0, -1 ;  /* 0xbf80000041027423 */ /* 0x002fc80000000000 */
[----:B------:R-:W-:-:S04]  /*23860*/  FADD.FTZ R3, -R2, -RZ ;  /* 0x800000ff02037221 */ /* 0x000fc80000010100 */
[----:B------:R-:W-:-:S07]  /*23870*/  FFMA R0, R0, R3, R0 ;  /* 0x0000000300007223 */ /* 0x000fce0000000000 */
.L_x_800:
[----:B------:R-:W-:Y:S05]  /*23880*/  BSYNC B1 ;  /* 0x0000000000017941 */ /* 0x000fea0003800000 */
.L_x_798:
        /* <DEDUP_REMOVED lines=45> */
.L_x_802:
[----:B------:R-:W-:Y:S05]  /*23b60*/  BSYNC B0 ;  /* 0x0000000000007941 */ /* 0x000fea0003800000 */
.L_x_801:
[----:B------:R-:W-:Y:S06]  /*23b70*/  BAR.SYNC.DEFER_BLOCKING 0x1, 0x100 ;  /* 0x0044000000007b1d */ /* 0x000fec0000010000 */
[----:B------:R-:W-:Y:S04]  /*23b80*/  BSSY B0, `(.L_x_803) ;  /* 0x000000a000007945 */ /* 0x000fe80003800000 */
[----:B------:R-:W-:Y:S05]  /*23b90*/  @P0 BRA `(.L_x_804) ;  /* 0x0000000000200947 */ /* 0x000fea0003800000 */
[----:B------:R-:W-:-:S06]  /*23ba0*/  UISETP.NE.AND UP0, UPT, UR43, 0x3, UPT ;  /* 0x000000032b00788c */ /* 0x000fcc000bf05270 */
[----:B------:R-:W-:-:S13]  /*23bb0*/  PLOP3.LUT P2, PT, PT, PT, UP0, 0x80, 0x0 ;  /* 0x000000000000781c */ /* 0x000fda0003f4f008 */
[----:B------:R-:W-:Y:S05]  /*23bc0*/  @!P2 BRA `(.L_x_805) ;  /* 0x000000000004a947 */ /* 0x000fea0003800000 */
[----:B------:R-:W-:Y:S01]  /*23bd0*/  BPT.TRAP 0x1 ;  /* 0x000000040000795c */ /* 0x000fe20000300000 */
.L_x_805:
[----:B------:R-:W-:-:S04]  /*23be0*/  ULEA UR4, UR8, UR46, 0x3 ;  /* 0x0000002e08047291 */ /* 0x000fc8000f8e183f */
[----:B------:R-:W-:-:S04]  /*23bf0*/  UIADD3 UR4, UR4, 0x50, URZ ;  /* 0x0000005004047890 */ /* 0x000fc8000fffe03f */
[----:B------:R-:W-:-:S09]  /*23c00*/  UPRMT UR4, UR47, 0x654, UR4 ;  /* 0x000006542f047896 */ /* 0x000fd20008000004 */
[----:B------:R-:W-:Y:S03]  /*23c10*/  SYNCS.ARRIVE.TRANS64.RED.A1T0 RZ, [UR4], RZ ;  /* 0x000000ffffff79a7 */ /* 0x000fe60008100404 */
.L_x_804:
[----:B------:R-:W-:Y:S05]  /*23c20*/  BSYNC B0 ;  /* 0x0000000000007941 */ /* 0x000fea0003800000 */
.L_x_803:
        /* <DEDUP_REMOVED lines=9> */
.L_x_808:
[C---:B------:R-:W-:Y:S01]  /*23cc0*/  LEA R0, R12.reuse, UR46, 0x3 ;  /* 0x0000002e0c007c11 */ /* 0x040fe2000f8e18ff */
[----:B------:R-:W-:Y:S01]  /*23cd0*/  BSSY B1, `(.L_x_809) ;  /* 0x0000006000017945 */ /* 0x000fe20003800000 */
[----:B------:R-:W-:Y:S02]  /*23ce0*/  SHF.L.U32 R3, R13, 0x1f, RZ ;  /* 0x0000001f0d037819 */ /* 0x000fe400000006ff */
[----:B-1----:R-:W-:Y:S02]  /*23cf0*/  @!P1 LEA R21, R12, R15, 0xd ;  /* 0x0000000f0c159211 */ /* 0x002fe400078e68ff */
[----:B------:R-:W1:Y:S02]  /*23d00*/  SYNCS.PHASECHK.TRANS64.TRYWAIT P2, [R0+URZ+0x30], R3 ;  /* 0x00003003000075a7 */ /* 0x000e64000804017f */
[----:B------:R-:W-:Y:S01]  /*23d10*/  @!P1 LEA R2, R18, R21, 0x1 ;  /* 0x0000001512029211 */ /* 0x000fe200078e08ff */
[----:B-1----:R-:W-:Y:S06]  /*23d20*/  @!P2 BRA `(.L_x_810) ;  /* 0x000000a400b8a947 */ /* 0x002fec0003800000 */
.L_x_1140:
[----:B------:R-:W-:Y:S05]  /*23d30*/  BSYNC B1 ;  /* 0x0000000000017941 */ /* 0x000fea0003800000 */
.L_x_809:
        /* <DEDUP_REMOVED lines=8> */
.L_x_807:
[----:B------:R-:W-:Y:S05]  /*23dc0*/  BSYNC B0 ;  /* 0x0000000000007941 */ /* 0x000fea0003800000 */
.L_x_806:
        /* <DEDUP_REMOVED lines=40> */
[-C--:B------:R-:W-:Y:S01]  /*24050*/  FFMA.SAT R43, -R26, R64.reuse, 0.5 ;  /* 0x3f0000001a2b7423 */ /* 0x080fe20000002140 */
[----:B------:R-:W-:Y:S01]  /*24060*/  FFMA.SAT R0, -R20, R64, 0.5 ;  /* 0x3f00000014007423 */ /* 0x000fe20000002140 */
[----:B------:R-:W-:Y:S01]  /*24070*/  FFMA.RM R42, R35, R66, 12582913 ;  /* 0x4b400001232a7423 */ /* 0x000fe20000004042 */
[----:B------:R-:W-:Y:S01]  /*24080*/  FFMA.SAT R34, -R23, R64, 0.5 ;  /* 0x3f00000017227423 */ /* 0x000fe20000002140 */
[----:B------:R1:W-:Y:S01]  /*24090*/  MUFU.EX2 R39, R33 ;  /* 0x0000002100277308 */ /* 0x0003e20000000800 */
[----:B------:R-:W-:-:S02]  /*240a0*/  HADD2.F32 R45, -RZ, R6.H0_H0 ;  /* 0x20000006ff2d7230 */ /* 0x000fc40000004100 */
[----:B------:R-:W-:Y:S01]  /*240b0*/  FADD R36, R44, -12583039 ;  /* 0xcb40007f2c247421 */ /* 0x000fe20000000000 */
[----:B------:R-:W-:Y:S01]  /*240c0*/  FFMA R29, R16, R30, R29 ;  /* 0x0000001e101d7223 */ /* 0x000fe2000000001d */
[-C--:B------:R-:W-:Y:S01]  /*240d0*/  FFMA.RM R2, R2, R66.reuse, 12582913 ;  /* 0x4b40000102027423 */ /* 0x080fe20000004042 */
[-C--:B------:R-:W-:Y:S01]  /*240e0*/  FFMA.RM R46, R43, R66.reuse, 12582913 ;  /* 0x4b4000012b2e7423 */ /* 0x080fe20000004042 */
[-C--:B------:R-:W-:Y:S01]  /*240f0*/  FFMA.RM R0, R0, R66.reuse, 12582913 ;  /* 0x4b40000100007423 */ /* 0x080fe20000004042 */
[----:B------:R-:W-:Y:S01]  /*24100*/  FADD R35, R42, -12583039 ;  /* 0xcb40007f2a237421 */ /* 0x000fe20000000000 */
        /* <DEDUP_REMOVED lines=8> */
[----:B------:R-:W-:Y:S01]  /*24190*/  FADD R3, R0, -12583039 ;  /* 0xcb40007f00037421 */ /* 0x000fe20000000000 */
[----:B------:R-:W-:Y:S01]  /*241a0*/  FFMA R35, -R24, 1.4426950216293334961, -R35 ;  /* 0x3fb8aa3b18237823 */ /* 0x000fe20000000923 */
[----:B------:R-:W-:Y:S01]  /*241b0*/  FADD R34, R40, -12583039 ;  /* 0xcb40007f28227421 */ /* 0x000fe20000000000 */
[----:B------:R-:W-:Y:S01]  /*241c0*/  FFMA R36, -R25, 1.925963033500011079e-08, R36 ;  /* 0x32a5706019247823 */ /* 0x000fe20000000124 */
[-C--:B------:R-:W-:Y:S01]  /*241d0*/  FFMA.RM R51, R49, R66.reuse, 12582913 ;  /* 0x4b40000131337423 */ /* 0x080fe20000004042 */
[----:B------:R-:W-:Y:S01]  /*241e0*/  FFMA R32, -R21, 1.4426950216293334961, -R32 ;  /* 0x3fb8aa3b15207823 */ /* 0x000fe20000000920 */
[----:B------:R-:W-:Y:S01]  /*241f0*/  FFMA.RM R48, R47, R66, 12582913 ;  /* 0x4b4000012f307423 */ /* 0x000fe20000004042 */
[----:B------:R-:W-:Y:S01]  /*24200*/  FFMA R3, -R20, 1.4426950216293334961, -R3 ;  /* 0x3fb8aa3b14037823 */ /* 0x000fe20000000903 */
[----:B------:R-:W-:Y:S01]  /*24210*/  FFMA R35, -R24, 1.925963033500011079e-08, R35 ;  /* 0x32a5706018237823 */ /* 0x000fe20000000123 */
[----:B------:R-:W-:Y:S01]  /*24220*/  FFMA R47, -R26, 1.4426950216293334961, -R45 ;  /* 0x3fb8aa3b1a2f7823 */ /* 0x000fe2000000092d */
[----:B------:R-:W-:Y:S01]  /*24230*/  FFMA R34, -R23, 1.4426950216293334961, -R34 ;  /* 0x3fb8aa3b17227823 */ /* 0x000fe20000000922 */
[----:B------:R1:W-:Y:S01]  /*24240*/  MUFU.EX2 R45, R36 ;  /* 0x00000024002d7308 */ /* 0x0003e20000000800 */
[----:B------:R-:W-:Y:S01]  /*24250*/  FFMA R32, -R21, 1.925963033500011079e-08, R32 ;  /* 0x32a5706015207823 */ /* 0x000fe20000000120 */
[----:B------:R-:W-:-:S02]  /*24260*/  HADD2.F32 R41, -RZ, R5.H1_H1 ;  /* 0x30000005ff297230 */ /* 0x000fc40000004100 */
[----:B------:R-:W-:Y:S01]  /*24270*/  FFMA R3, -R20, 1.925963033500011079e-08, R3 ;  /* 0x32a5706014037823 */ /* 0x000fe20000000103 */
[----:B------:R-:W-:Y:S02]  /*24280*/  HADD2.F32 R30, -RZ, R4.H1_H1 ;  /* 0x30000004ff1e7230 */ /* 0x000fe40000004100 */
[C---:B------:R-:W-:Y:S01]  /*24290*/  FMUL R131, R17.reuse, R131 ;  /* 0x0000008311837220 */ /* 0x040fe20000400000 */
[--C-:B------:R-:W-:Y:S02]  /*242a0*/  HADD2.F32 R52, -RZ, R7.reuse.H0_H0 ;  /* 0x20000007ff347230 */ /* 0x100fe40000004100 */
[----:B------:R-:W-:Y:S01]  /*242b0*/  FMUL R129, R17, R129 ;  /* 0x0000008111817220 */ /* 0x000fe20000400000 */
[----:B------:R2:W-:Y:S01]  /*242c0*/  MUFU.EX2 R43, R35 ;  /* 0x00000023002b7308 */ /* 0x0005e20000000800 */
[----:B-1----:R-:W-:Y:S01]  /*242d0*/  FADD R36, R51, -12583039 ;  /* 0xcb40007f33247421 */ /* 0x002fe20000000000 */
[----:B------:R-:W-:Y:S01]  /*242e0*/  FFMA R34, -R23, 1.925963033500011079e-08, R34 ;  /* 0x32a5706017227823 */ /* 0x000fe20000000122 */
[----:B------:R-:W-:Y:S01]  /*242f0*/  FFMA R30, R16, R30, R129 ;  /* 0x0000001e101e7223 */ /* 0x000fe20000000081 */
[----:B------:R-:W-:Y:S01]  /*24300*/  FADD R50, R48, -12583039 ;  /* 0xcb40007f30327421 */ /* 0x000fe20000000000 */
[----:B------:R-:W-:Y:S01]  /*24310*/  FFMA R36, -R29, 1.4426950216293334961, -R36 ;  /* 0x3fb8aa3b1d247823 */ /* 0x000fe20000000924 */
[C---:B------:R-:W-:Y:S01]  /*24320*/  FMUL R133, R17.reuse, R133 ;  /* 0x0000008511857220 */ /* 0x040fe20000400000 */
[C---:B------:R-:W-:Y:S01]  /*24330*/  FMUL R135, R17.reuse, R135 ;  /* 0x0000008711877220 */ /* 0x040fe20000400000 */
[----:B------:R1:W3:Y:S01]  /*24340*/  MUFU.EX2 R37, R32 ;  /* 0x0000002000257308 */ /* 0x0002e20000000800 */
[----:B--2---:R-:W-:Y:S01]  /*24350*/  FMUL R35, R17, R134 ;  /* 0x0000008611237220 */ /* 0x004fe20000400000 */
[----:B------:R-:W-:Y:S01]  /*24360*/  FFMA R50, -R27, 1.4426950216293334961, -R50 ;  /* 0x3fb8aa3b1b327823 */ /* 0x000fe20000000932 */
[-C--:B------:R-:W-:Y:S01]  /*24370*/  FFMA.SAT R49, -R30, R64.reuse, 0.5 ;  /* 0x3f0000001e317423 */ /* 0x080fe20000002140 */
[----:B------:R-:W-:Y:S01]  /*24380*/  FFMA.SAT R54, -R31, R64, 0.5 ;  /* 0x3f0000001f367423 */ /* 0x000fe20000002140 */
[C---:B------:R-:W-:Y:S01]  /*24390*/  FFMA R35, R16.reuse, R52, R35 ;  /* 0x0000003410237223 */ /* 0x040fe20000000023 */
[----:B------:R-:W-:Y:S01]  /*243a0*/  FFMA R52, -R29, 1.925963033500011079e-08, R36 ;  /* 0x32a570601d347823 */ /* 0x000fe20000000124 */
[----:B------:R-:W-:Y:S01]  /*243b0*/  HADD2.F32 R36, -RZ, R7.H1_H1 ;  /* 0x30000007ff247230 */ /* 0x000fe20000004100 */
[----:B------:R-:W2:Y:S01]  /*243c0*/  MUFU.EX2 R3, R3 ;  /* 0x0000000300037308 */ /* 0x000ea20000000800 */
[C---:B-1----:R-:W-:Y:S01]  /*243d0*/  FFMA R32, R16.reuse, R41, R131 ;  /* 0x0000002910207223 */ /* 0x042fe20000000083 */
[----:B------:R-:W-:Y:S01]  /*243e0*/  FFMA R50, -R27, 1.925963033500011079e-08, R50 ;  /* 0x32a570601b327823 */ /* 0x000fe20000000132 */
[----:B------:R-:W-:Y:S01]  /*243f0*/  FFMA.RM R53, R49, R66, 12582913 ;  /* 0x4b40000131357423 */ /* 0x000fe20000004042 */
[----:B------:R-:W-:Y:S01]  /*24400*/  FFMA R36, R16, R36, R135 ;  /* 0x0000002410247223 */ /* 0x000fe20000000087 */
[----:B------:R-:W-:Y:S01]  /*24410*/  FFMA.RM R54, R54, R66, 12582913 ;  /* 0x4b40000136367423 */ /* 0x000fe20000004042 */
[-C--:B------:R-:W-:Y:S01]  /*24420*/  FFMA.SAT R56, -R32, R64.reuse, 0.5 ;  /* 0x3f00000020387423 */ /* 0x080fe20000002140 */
[-C--:B------:R-:W-:Y:S01]  /*24430*/  FFMA.SAT R59, -R33, R64.reuse, 0.5 ;  /* 0x3f000000213b7423 */ /* 0x080fe20000002140 */
[----:B------:R1:W-:Y:S01]  /*24440*/  MUFU.EX2 R41, R34 ;  /* 0x0000002200297308 */ /* 0x0003e20000000800 */
[----:B------:R-:W-:Y:S01]  /*24450*/  FFMA.SAT R63, -R35, R64, 0.5 ;  /* 0x3f000000233f7423 */ /* 0x000fe20000002140 */
[----:B------:R-:W-:Y:S01]  /*24460*/  FADD R55, R53, -12583039 ;  /* 0xcb40007f35377421 */ /* 0x000fe20000000000 */
[----:B------:R-:W-:Y:S01]  /*24470*/  SHF.L.U32 R0, R0, 0x17, RZ ;  /* 0x0000001700007819 */ /* 0x000fe200000006ff */
[-C--:B------:R-:W-:Y:S01]  /*24480*/  FFMA.RM R58, R56, R66.reuse, 12582913 ;  /* 0x4b400001383a7423 */ /* 0x080fe20000004042 */
[----:B------:R-:W-:Y:S01]  /*24490*/  SHF.L.U32 R2, R2, 0x17, RZ ;  /* 0x0000001702027819 */ /* 0x000fe200000006ff */
[----:B------:R-:W-:Y:S01]  /*244a0*/  FFMA.RM R63, R63, R66, 12582913 ;  /* 0x4b4000013f3f7423 */ /* 0x000fe20000004042 */
[----:B------:R-:W-:Y:S01]  /*244b0*/  FFMA R55, -R30, 1.4426950216293334961, -R55 ;  /* 0x3fb8aa3b1e377823 */ /* 0x000fe20000000937 */
[----:B------:R4:W-:Y:S01]  /*244c0*/  MUFU.EX2 R49, R50 ;  /* 0x0000003200317308 */ /* 0x0009e20000000800 */
[----:B-1----:R-:W-:-:S02]  /*244d0*/  HADD2.F32 R34, -RZ, R6.H1_H1 ;  /* 0x30000006ff227230 */ /* 0x002fc40000004100 */
[----:B------:R-:W-:Y:S01]  /*244e0*/  FFMA.RM R60, R59, R66, 12582913 ;  /* 0x4b4000013b3c7423 */ /* 0x000fe20000004042 */
[----:B---3--:R-:W-:Y:S01]  /*244f0*/  FFMA R65, R2, R37, 1 ;  /* 0x3f80000002417423 */ /* 0x008fe20000000025 */
[----:B------:R-:W-:Y:S01]  /*24500*/  FADD R57, R58, -12583039 ;  /* 0xcb40007f3a397421 */ /* 0x000fe20000000000 */
[----:B------:R-:W-:Y:S01]  /*24510*/  FFMA R55, -R30, 1.925963033500011079e-08, R55 ;  /* 0x32a570601e377823 */ /* 0x000fe20000000137 */
[----:B------:R-:W-:Y:S01]  /*24520*/  FFMA R34, R16, R34, R133 ;  /* 0x0000002210227223 */ /* 0x000fe20000000085 */
[----:B------:R-:W-:Y:S01]  /*24530*/  FADD R62, R60, -12583039 ;  /* 0xcb40007f3c3e7421 */ /* 0x000fe20000000000 */
[----:B------:R-:W-:Y:S01]  /*24540*/  SHF.L.U32 R38, R38, 0x17, RZ ;  /* 0x0000001726267819 */ /* 0x000fe200000006ff */
[----:B----4-:R-:W-:Y:S01]  /*24550*/  FADD R50, R54, -12583039 ;  /* 0xcb40007f36327421 */ /* 0x010fe20000000000 */
[-C--:B------:R-:W-:Y:S01]  /*24560*/  FFMA.SAT R61, -R34, R64.reuse, 0.5 ;  /* 0x3f000000223d7423 */ /* 0x080fe20000002140 */
[----:B------:R-:W-:Y:S01]  /*24570*/  FFMA.SAT R64, -R36, R64, 0.5 ;  /* 0x3f00000024407423 */ /* 0x000fe20000002140 */
[----:B------:R-:W-:Y:S01]  /*24580*/  FFMA R59, -R32, 1.4426950216293334961, -R57 ;  /* 0x3fb8aa3b203b7823 */ /* 0x000fe20000000939 */
[----:B------:R-:W-:Y:S01]  /*24590*/  FFMA R56, -R31, 1.4426950216293334961, -R50 ;  /* 0x3fb8aa3b1f387823 */ /* 0x000fe20000000932 */
[-C--:B------:R-:W-:Y:S01]  /*245a0*/  FFMA.RM R61, R61, R66.reuse, 12582913 ;  /* 0x4b4000013d3d7423 */ /* 0x080fe20000004042 */
[----:B------:R-:W-:Y:S01]  /*245b0*/  FFMA.RM R64, R64, R66, 12582913 ;  /* 0x4b40000140407423 */ /* 0x000fe20000004042 */
[----:B--2---:R-:W-:Y:S01]  /*245c0*/  FFMA R66, R0, R3, 1 ;  /* 0x3f80000000427423 */ /* 0x004fe20000000003 */
[----:B------:R-:W-:Y:S01]  /*245d0*/  FADD R0, R63, -12583039 ;  /* 0xcb40007f3f007421 */ /* 0x000fe20000000000 */
[----:B------:R-:W-:Y:S01]  /*245e0*/  FFMA R56, -R31, 1.925963033500011079e-08, R56 ;  /* 0x32a570601f387823 */ /* 0x000fe20000000138 */
[----:B------:R-:W-:Y:S01]  /*245f0*/  FADD R37, R64, -12583039 ;  /* 0xcb40007f40257421 */ /* 0x000fe20000000000 */
[----:B------:R-:W-:Y:S01]  /*24600*/  FADD R3, R61, -12583039 ;  /* 0xcb40007f3d037421 */ /* 0x000fe20000000000 */
[----:B------:R-:W-:Y:S01]  /*24610*/  FFMA R2, -R35, 1.4426950216293334961, -R0 ;  /* 0x3fb8aa3b23027823 */ /* 0x000fe20000000900 */
[----:B------:R1:W2:Y:S01]  /*24620*/  MUFU.EX2 R50, R55 ;  /* 0x0000003700327308 */ /* 0x0002a20000000800 */
[----:B------:R-:W-:Y:S01]  /*24630*/  FFMA R37, -R36, 1.4426950216293334961, -R37 ;  /* 0x3fb8aa3b24257823 */ /* 0x000fe20000000925 */
[----:B------:R-:W-:Y:S01]  /*24640*/  FFMA R62, -R33, 1.4426950216293334961, -R62 ;  /* 0x3fb8aa3b213e7823 */ /* 0x000fe2000000093e */
[----:B------:R-:W-:Y:S01]  /*24650*/  FFMA R47, -R26, 1.925963033500011079e-08, R47 ;  /* 0x32a570601a2f7823 */ /* 0x000fe2000000012f */
[----:B------:R-:W-:Y:S01]  /*24660*/  FFMA R59, -R32, 1.925963033500011079e-08, R59 ;  /* 0x32a57060203b7823 */ /* 0x000fe2000000013b */
[----:B------:R-:W-:Y:S01]  /*24670*/  FFMA R2, -R35, 1.925963033500011079e-08, R2 ;  /* 0x32a5706023027823 */ /* 0x000fe20000000102 */
[----:B------:R-:W-:Y:S01]  /*24680*/  FFMA R37, -R36, 1.925963033500011079e-08, R37 ;  /* 0x32a5706024257823 */ /* 0x000fe20000000125 */
[----:B------:R-:W-:Y:S01]  /*24690*/  FFMA R62, -R33, 1.925963033500011079e-08, R62 ;  /* 0x32a57060213e7823 */ /* 0x000fe2000000013e */
[----:B------:R3:W-:Y:S01]  /*246a0*/  MUFU.EX2 R57, R56 ;  /* 0x0000003800397308 */ /* 0x0007e20000000800 */
[C---:B-1----:R-:W-:Y:S01]  /*246b0*/  FFMA R55, -R34.reuse, 1.4426950216293334961, -R3 ;  /* 0x3fb8aa3b22377823 */ /* 0x042fe20000000903 */
[----:B------:R-:W-:Y:S01]  /*246c0*/  SHF.L.U32 R51, R51, 0x17, RZ ;  /* 0x0000001733337819 */ /* 0x000fe200000006ff */
[----:B------:R-:W-:Y:S01]  /*246d0*/  BSSY B1, `(.L_x_811) ;  /* 0x0000030000017945 */ /* 0x000fe20003800000 */
[----:B------:R-:W-:Y:S01]  /*246e0*/  SHF.L.U32 R53, R53, 0x17, RZ ;  /* 0x0000001735357819 */ /* 0x000fe200000006ff */
[----:B------:R-:W-:Y:S01]  /*246f0*/  FFMA R55, -R34, 1.925963033500011079e-08, R55 ;  /* 0x32a5706022377823 */ /* 0x000fe20000000137 */
[----:B------:R-:W-:-:S02]  /*24700*/  SHF.L.U32 R40, R40, 0x17, RZ ;  /* 0x0000001728287819 */ /* 0x000fc400000006ff */
[----:B------:R-:W1:Y:S01]  /*24710*/  MUFU.EX2 R52, R52 ;  /* 0x0000003400347308 */ /* 0x000e620000000800 */
[----:B---3--:R-:W-:Y:S01]  /*24720*/  FFMA R56, R38, R39, 1 ;  /* 0x3f80000026387423 */ /* 0x008fe20000000027 */
[----:B------:R-:W-:Y:S01]  /*24730*/  IADD3 R38, R66, 0x1800000, RZ ;  /* 0x0180000042267810 */ /* 0x000fe20007ffe0ff */
[----:B--2---:R-:W-:Y:S01]  /*24740*/  FFMA R50, R53, R50, 1 ;  /* 0x3f80000035327423 */ /* 0x004fe20000000032 */
[----:B------:R-:W-:Y:S01]  /*24750*/  SHF.L.U32 R42, R42, 0x17, RZ ;  /* 0x000000172a2a7819 */ /* 0x000fe200000006ff */
[----:B------:R-:W-:Y:S01]  /*24760*/  FFMA R41, R40, R41, 1 ;  /* 0x3f80000028297423 */ /* 0x000fe20000000029 */
[----:B------:R-:W-:Y:S02]  /*24770*/  LOP3.LUT R38, R38, 0x7f800000, RZ, 0xc0, !PT ;  /* 0x7f80000026267812 */ /* 0x000fe400078ec0ff */
[----:B------:R-:W2:Y:S01]  /*24780*/  MUFU.EX2 R47, R47 ;  /* 0x0000002f002f7308 */ /* 0x000ea20000000800 */
[----:B------:R-:W-:Y:S01]  /*24790*/  SHF.L.U32 R44, R44, 0x17, RZ ;  /* 0x000000172c2c7819 */ /* 0x000fe200000006ff */
[----:B------:R-:W-:Y:S01]  /*247a0*/  FFMA R42, R42, R43, 1 ;  /* 0x3f8000002a2a7423 */ /* 0x000fe2000000002b */
[----:B------:R-:W-:-:S02]  /*247b0*/  ISETP.GT.U32.AND P2, PT, R38, 0x1ffffff, PT ;  /* 0x01ffffff2600780c */ /* 0x000fc40003f44070 */
        /* <DEDUP_REMOVED lines=13> */
[----:B--2---:R-:W-:Y:S01]  /*24890*/  FFMA R46, R46, R47, 1 ;  /* 0x3f8000002e2e7423 */ /* 0x004fe2000000002f */
[----:B------:R-:W-:-:S05]  /*248a0*/  SHF.L.U32 R64, R64, 0x17, RZ ;  /* 0x0000001740407819 */ /* 0x000fca00000006ff */
[----:B------:R-:W2:Y:S01]  /*248b0*/  MUFU.EX2 R0, R55 ;  /* 0x0000003700007308 */ /* 0x000ea20000000800 */
[----:B---3--:R-:W-:-:S07]  /*248c0*/  FFMA R58, R58, R59, 1 ;  /* 0x3f8000003a3a7423 */ /* 0x008fce000000003b */
[----:B------:R-:W3:Y:S01]  /*248d0*/  MUFU.EX2 R2, R2 ;  /* 0x0000000200027308 */ /* 0x000ee20000000800 */
[----:B-1----:R-:W-:-:S07]  /*248e0*/  FFMA R53, R60, R3, 1 ;  /* 0x3f8000003c357423 */ /* 0x002fce0000000003 */
[----:B------:R-:W1:Y:S01]  /*248f0*/  MUFU.EX2 R37, R37 ;  /* 0x0000002500257308 */ /* 0x000e620000000800 */
[----:B--2---:R-:W-:Y:S01]  /*24900*/  FFMA R52, R61, R0, 1 ;  /* 0x3f8000003d347423 */ /* 0x004fe20000000000 */
        /* <DEDUP_REMOVED lines=8> */
.L_x_812:
[----:B------:R-:W1:Y:S02]  /*24990*/  MUFU.RCP R37, R66 ;  /* 0x0000004200257308 */ /* 0x000e640000001000 */
[----:B-1----:R-:W-:-:S04]  /*249a0*/  FFMA R0, R66, R37, -1 ;  /* 0xbf80000042007423 */ /* 0x002fc80000000025 */
[----:B------:R-:W-:-:S04]  /*249b0*/  FADD.FTZ R0, -R0, -RZ ;  /* 0x800000ff00007221 */ /* 0x000fc80000010100 */
[----:B------:R-:W-:-:S07]  /*249c0*/  FFMA R37, R37, R0, R37 ;  /* 0x0000000025257223 */ /* 0x000fce0000000025 */
.L_x_813:
[----:B------:R-:W-:Y:S05]  /*249d0*/  BSYNC B1 ;  /* 0x0000000000017941 */ /* 0x000fea0003800000 */
.L_x_811:
        /* <DEDUP_REMOVED lines=10> */
.L_x_815:
[----:B------:R-:W1:Y:S02]  /*24a80*/  MUFU.RCP R38, R65 ;  /* 0x0000004100267308 */ /* 0x000e640000001000 */
[----:B-1----:R-:W-:-:S04]  /*24a90*/  FFMA R0, R65, R38, -1 ;  /* 0xbf80000041007423 */ /* 0x002fc80000000026 */
[----:B------:R-:W-:-:S04]  /*24aa0*/  FADD.FTZ R3, -R0, -RZ ;  /* 0x800000ff00037221 */ /* 0x000fc80000010100 */
[----:B------:R-:W-:-:S07]  /*24ab0*/  FFMA R38, R38, R3, R38 ;  /* 0x0000000326267223 */ /* 0x000fce0000000026 */
.L_x_816:
[----:B------:R-:W-:Y:S05]  /*24ac0*/  BSYNC B1 ;  /* 0x0000000000017941 */ /* 0x000fea0003800000 */
.L_x_814:
        /* <DEDUP_REMOVED lines=10> */
.L_x_818:
[----:B------:R-:W1:Y:S02]  /*24b70*/  MUFU.RCP R39, R56 ;  /* 0x0000003800277308 */ /* 0x000e640000001000 */
[----:B-1----:R-:W-:-:S04]  /*24b80*/  FFMA R0, R56, R39, -1 ;  /* 0xbf80000038007423 */ /* 0x002fc80000000027 */
[----:B------:R-:W-:-:S04]  /*24b90*/  FADD.FTZ R0, -R0, -RZ ;  /* 0x800000ff00007221 */ /* 0x000fc80000010100 */
[----:B------:R-:W-:-:S07]  /*24ba0*/  FFMA R39, R39, R0, R39 ;  /* 0x0000000027277223 */ /* 0x000fce0000000027 */
.L_x_819:
[----:B------:R-:W-:Y:S05]  /*24bb0*/  BSYNC B1 ;  /* 0x0000000000017941 */ /* 0x000fea0003800000 */
.L_x_817:
        /* <DEDUP_REMOVED lines=10> */
.L_x_821:
[----:B------:R-:W1:Y:S02]  /*24c60*/  MUFU.RCP R40, R41 ;  /* 0x0000002900287308 */ /* 0x000e640000001000 */
[----:B-1----:R-:W-:-:S04]  /*24c70*/  FFMA R0, R41, R40, -1 ;  /* 0xbf80000029007423 */ /* 0x002fc80000000028 */
[----:B------:R-:W-:-:S04]  /*24c80*/  FADD.FTZ R3, -R0, -RZ ;  /* 0x800000ff00037221 */ /* 0x000fc80000010100 */
[----:B------:R-:W-:-:S07]  /*24c90*/  FFMA R40, R40, R3, R40 ;  /* 0x0000000328287223 */ /* 0x000fce0000000028 */
.L_x_822:
[----:B------:R-:W-:Y:S05]  /*24ca0*/  BSYNC B1 ;  /* 0x0000000000017941 */ /* 0x000fea0003800000 */
.L_x_820:
        /* <DEDUP_REMOVED lines=10> */
.L_x_824:
[----:B------:R-:W1:Y:S02]  /*24d50*/  MUFU.RCP R41, R42 ;  /* 0x0000002a00297308 */ /* 0x000e640000001000 */
[----:B-1----:R-:W-:-:S04]  /*24d60*/  FFMA R0, R42, R41, -1 ;  /* 0xbf8000002a007423 */ /* 0x002fc80000000029 */
[----:B------:R-:W-:-:S04]  /*24d70*/  FADD.FTZ R0, -R0, -RZ ;  /* 0x800000ff00007221 */ /* 0x000fc80000010100 */
[----:B------:R-:W-:-:S07]  /*24d80*/  FFMA R41, R41, R0, R41 ;  /* 0x0000000029297223 */ /* 0x000fce0000000029 */
.L_x_825:
[----:B------:R-:W-:Y:S05]  /*24d90*/  BSYNC B1 ;  /* 0x0000000000017941 */ /* 0x000fea0003800000 */
.L_x_823:
        /* <DEDUP_REMOVED lines=10> */
.L_x_827:
[----:B------:R-:W1:Y:S02]  /*24e40*/  MUFU.RCP R42, R45 ;  /* 0x0000002d002a7308 */ /* 0x000e640000001000 */
[----:B-1----:R-:W-:-:S04]  /*24e50*/  FFMA R0, R45, R42, -1 ;  /* 0xbf8000002d007423 */ /* 0x002fc8000000002a */
[----:B------:R-:W-:-:S04]  /*24e60*/  FADD.FTZ R3, -R0, -RZ ;  /* 0x800000ff00037221 */ /* 0x000fc80000010100 */
[----:B------:R-:W-:-:S07]  /*24e70*/  FFMA R42, R42, R3, R42 ;  /* 0x000000032a2a7223 */ /* 0x000fce000000002a */
.L_x_828:
[----:B------:R-:W-:Y:S05]  /*24e80*/  BSYNC B1 ;  /* 0x0000000000017941 */ /* 0x000fea0003800000 */
.L_x_826:
        /* <DEDUP_REMOVED lines=10> */
.L_x_830:
[----:B------:R-:W1:Y:S02]  /*24f30*/  MUFU.RCP R43, R46 ;  /* 0x0000002e002b7308 */ /* 0x000e640000001000 */
[----:B-1----:R-:W-:-:S04]  /*24f40*/  FFMA R0, R46, R43, -1 ;  /* 0xbf8000002e007423 */ /* 0x002fc8000000002b */
[----:B------:R-:W-:-:S04]  /*24f50*/  FADD.FTZ R0, -R0, -RZ ;  /* 0x800000ff00007221 */ /* 0x000fc80000010100 */
[----:B------:R-:W-:-:S07]  /*24f60*/  FFMA R43, R43, R0, R43 ;  /* 0x000000002b2b7223 */ /* 0x000fce000000002b */
.L_x_831:
[----:B------:R-:W-:Y:S05]  /*24f70*/  BSYNC B1 ;  /* 0x0000000000017941 */ /* 0x000fea0003800000 */
.L_x_829:
        /* <DEDUP_REMOVED lines=10> */
.L_x_833:
[----:B------:R-:W1:Y:S02]  /*25020*/  MUFU.RCP R44, R49 ;  /* 0x00000031002c7308 */ /* 0x000e640000001000 */
[----:B-1----:R-:W-:-:S04]  /*25030*/  FFMA R0, R49, R44, -1 ;  /* 0xbf80000031007423 */ /* 0x002fc8000000002c */
[----:B------:R-:W-:-:S04]  /*25040*/  FADD.FTZ R3, -R0, -RZ ;  /* 0x800000ff00037221 */ /* 0x000fc80000010100 */
[----:B------:R-:W-:-:S07]  /*25050*/  FFMA R44, R44, R3, R44 ;  /* 0x000000032c2c7223 */ /* 0x000fce000000002c */
.L_x_834:
[----:B------:R-:W-:Y:S05]  /*25060*/  BSYNC B1 ;  /* 0x0000000000017941 */ /* 0x000fea0003800000 */
.L_x_832:
        /* <DEDUP_REMOVED lines=10> */
.L_x_836:
[----:B------:R-:W1:Y:S02]  /*25110*/  MUFU.RCP R46, R51 ;  /* 0x00000033002e7308 */ /* 0x000e640000001000 */
[----:B-1----:R-:W-:-:S04]  /*25120*/  FFMA R0, R51, R46, -1 ;  /* 0xbf80000033007423 */ /* 0x002fc8000000002e */
[----:B------:R-:W-:-:S04]  /*25130*/  FADD.FTZ R3, -R0, -RZ ;  /* 0x800000ff00037221 */ /* 0x000fc80000010100 */
[----:B------:R-:W-:-:S07]  /*25140*/  FFMA R46, R46, R3, R46 ;  /* 0x000000032e2e7223 */ /* 0x000fce000000002e */
.L_x_837:
[----:B------:R-:W-:Y:S05]  /*25150*/  BSYNC B1 ;  /* 0x0000000000017941 */ /* 0x000fea0003800000 */
.L_x_835:
        /* <DEDUP_REMOVED lines=10> */
.L_x_839:
[----:B------:R-:W1:Y:S02]  /*25200*/  MUFU.RCP R45, R50 ;  /* 0x00000032002d7308 */ /* 0x000e640000001000 */
[----:B-1----:R-:W-:-:S04]  /*25210*/  FFMA R0, R50, R45, -1 ;  /* 0xbf80000032007423 */ /* 0x002fc8000000002d */
[----:B------:R-:W-:-:S04]  /*25220*/  FADD.FTZ R0, -R0, -RZ ;  /* 0x800000ff00007221 */ /* 0x000fc80000010100 */
[----:B------:R-:W-:-:S07]  /*25230*/  FFMA R45, R45, R0, R45 ;  /* 0x000000002d2d7223 */ /* 0x000fce000000002d */
.L_x_840:
[----:B------:R-:W-:Y:S05]  /*25240*/  BSYNC B1 ;  /* 0x0000000000017941 */ /* 0x000fea0003800000 */
.L_x_838:
        /* <DEDUP_REMOVED lines=10> */
.L_x_842:
[----:B------:R-:W1:Y:S02]  /*252f0*/  MUFU.RCP R48, R57 ;  /* 0x0000003900307308 */ /* 0x000e640000001000 */
[----:B-1----:R-:W-:-:S04]  /*25300*/  FFMA R0, R57, R48, -1 ;  /* 0xbf80000039007423 */ /* 0x002fc80000000030 */
[----:B------:R-:W-:-:S04]  /*25310*/  FADD.FTZ R3, -R0, -RZ ;  /* 0x800000ff00037221 */ /* 0x000fc80000010100 */
[----:B------:R-:W-:-:S07]  /*25320*/  FFMA R48, R48, R3, R48 ;  /* 0x0000000330307223 */ /* 0x000fce0000000030 */
.L_x_843:
[----:B------:R-:W-:Y:S05]  /*25330*/  BSYNC B1 ;  /* 0x0000000000017941 */ /* 0x000fea0003800000 */
.L_x_841:
        /* <DEDUP_REMOVED lines=10> */
.L_x_845:
[----:B------:R-:W1:Y:S02]  /*253e0*/  MUFU.RCP R47, R58 ;  /* 0x0000003a002f7308 */ /* 0x000e640000001000 */
[----:B-1----:R-:W-:-:S04]  /*253f0*/  FFMA R0, R58, R47, -1 ;  /* 0xbf8000003a007423 */ /* 0x002fc8000000002f */
[----:B------:R-:W-:-:S04]  /*25400*/  FADD.FTZ R0, -R0, -RZ ;  /* 0x800000ff00007221 */ /* 0x000fc80000010100 */
[----:B------:R-:W-:-:S07]  /*25410*/  FFMA R47, R47, R0, R47 ;  /* 0x000000002f2f7223 */ /* 0x000fce000000002f */
.L_x_846:
[----:B------:R-:W-:Y:S05]  /*25420*/  BSYNC B1 ;  /* 0x0000000000017941 */ /* 0x000fea0003800000 */
.L_x_844:
        /* <DEDUP_REMOVED lines=10> */
.L_x_848:
[----:B------:R-:W1:Y:S02]  /*254d0*/  MUFU.RCP R50, R53 ;  /* 0x0000003500327308 */ /* 0x000e640000001000 */
[----:B-1----:R-:W-:-:S04]  /*254e0*/  FFMA R0, R53, R50, -1 ;  /* 0xbf80000035007423 */ /* 0x002fc80000000032 */
[----:B------:R-:W-:-:S04]  /*254f0*/  FADD.FTZ R3, -R0, -RZ ;  /* 0x800000ff00037221 */ /* 0x000fc80000010100 */
[----:B------:R-:W-:-:S07]  /*25500*/  FFMA R50, R50, R3, R50 ;  /* 0x0000000332327223 */ /* 0x000fce0000000032 */
.L_x_849:
[----:B------:R-:W-:Y:S05]  /*25510*/  BSYNC B1 ;  /* 0x0000000000017941 */ /* 0x000fea0003800000 */
.L_x_847:
        /* <DEDUP_REMOVED lines=10> */
.L_x_851:
[----:B------:R-:W1:Y:S02]  /*255c0*/  MUFU.RCP R49, R52 ;  /* 0x0000003400317308 */ /* 0x000e640000001000 */
[----:B-1----:R-:W-:-:S04]  /*255d0*/  FFMA R0, R52, R49, -1 ;  /* 0xbf80000034007423 */ /* 0x002fc80000000031 */
[----:B------:R-:W-:-:S04]  /*255e0*/  FADD.FTZ R0, -R0, -RZ ;  /* 0x800000ff00007221 */ /* 0x000fc80000010100 */
[----:B------:R-:W-:-:S07]  /*255f0*/  FFMA R49, R49, R0, R49 ;  /* 0x0000000031317223 */ /* 0x000fce0000000031 */
.L_x_852:
[----:B------:R-:W-:Y:S05]  /*25600*/  BSYNC B1 ;  /* 0x0000000000017941 */ /* 0x000fea0003800000 */
.L_x_850:
        /* <DEDUP_REMOVED lines=10> */
.L_x_854:
[----:B------:R-:W1:Y:S02]  /*256b0*/  MUFU.RCP R52, R63 ;  /* 0x0000003f00347308 */ /* 0x000e640000001000 */
[----:B-1----:R-:W-:-:S04]  /*256c0*/  FFMA R0, R63, R52, -1 ;  /* 0xbf8000003f007423 */ /* 0x002fc80000000034 */
[----:B------:R-:W-:-:S04]  /*256d0*/  FADD.FTZ R3, -R0, -RZ ;  /* 0x800000ff00037221 */ /* 0x000fc80000010100 */
[----:B------:R-:W-:-:S07]  /*256e0*/  FFMA R52, R52, R3, R52 ;  /* 0x0000000334347223 */ /* 0x000fce0000000034 */
.L_x_855:
[----:B------:R-:W-:Y:S05]  /*256f0*/  BSYNC B1 ;  /* 0x0000000000017941 */ /* 0x000fea0003800000 */
.L_x_853:
        /* <DEDUP_REMOVED lines=9> */
.L_x_857:
[----:B------:R-:W1:Y:S02]  /*25790*/  MUFU.RCP R0, R55 ;  /* 0x0000003700007308 */ /* 0x000e640000001000 */
[----:B-1----:R-:W-:-:S04]  /*257a0*/  FFMA R2, R55, R0, -1 ;  /* 0xbf80000037027423 */ /* 0x002fc80000000000 */
[----:B------:R-:W-:-:S04]  /*257b0*/  FADD.FTZ R3, -R2, -RZ ;  /* 0x800000ff02037221 */ /* 0x000fc80000010100 */
[----:B------:R-:W-:-:S07]  /*257c0*/  FFMA R0, R0, R3, R0 ;  /* 0x0000000300007223 */ /* 0x000fce0000000000 */
.L_x_858:
[----:B------:R-:W-:Y:S05]  /*257d0*/  BSYNC B1 ;  /* 0x0000000000017941 */ /* 0x000fea0003800000 */
.L_x_856:
        /* <DEDUP_REMOVED lines=45> */
.L_x_860:
[----:B------:R-:W-:Y:S05]  /*25ab0*/  BSYNC B0 ;  /* 0x0000000000007941 */ /* 0x000fea0003800000 */
.L_x_859:
[----:B------:R-:W-:Y:S06]  /*25ac0*/  BAR.SYNC.DEFER_BLOCKING 0x1, 0x100 ;  /* 0x0044000000007b1d */ /* 0x000fec0000010000 */
[----:B------:R-:W-:Y:S04]  /*25ad0*/  BSSY B0, `(.L_x_861) ;  /* 0x000000a000007945 */ /* 0x000fe80003800000 */
[----:B------:R-:W-:Y:S05]  /*25ae0*/  @P0 BRA `(.L_x_862) ;  /* 0x0000000000200947 */ /* 0x000fea0003800000 */
[----:B------:R-:W-:-:S06]  /*25af0*/  UISETP.NE.AND UP0, UPT, UR43, 0x3, UPT ;  /* 0x000000032b00788c */ /* 0x000fcc000bf05270 */
[----:B------:R-:W-:-:S13]  /*25b00*/  PLOP3.LUT P2, PT, PT, PT, UP0, 0x80, 0x0 ;  /* 0x000000000000781c */ /* 0x000fda0003f4f008 */
[----:B------:R-:W-:Y:S05]  /*25b10*/  @!P2 BRA `(.L_x_863) ;  /* 0x000000000004a947 */ /* 0x000fea0003800000 */
[----:B------:R-:W-:Y:S01]  /*25b20*/  BPT.TRAP 0x1 ;  /* 0x000000040000795c */ /* 0x000fe20000300000 */
.L_x_863:
[----:B------:R-:W-:-:S04]  /*25b30*/  ULEA UR4, UR8, UR46, 0x3 ;  /* 0x0000002e08047291 */ /* 0x000fc8000f8e183f */
[----:B------:R-:W-:-:S04]  /*25b40*/  UIADD3 UR4, UR4, 0x50, URZ ;  /* 0x0000005004047890 */ /* 0x000fc8000fffe03f */
[----:B------:R-:W-:-:S09]  /*25b50*/  UPRMT UR4, UR47, 0x654, UR4 ;  /* 0x000006542f047896 */ /* 0x000fd20008000004 */
[----:B------:R-:W-:Y:S03]  /*25b60*/  SYNCS.ARRIVE.TRANS64.RED.A1T0 RZ, [UR4], RZ ;  /* 0x000000ffffff79a7 */ /* 0x000fe60008100404 */
.L_x_862:
[----:B------:R-:W-:Y:S05]  /*25b70*/  BSYNC B0 ;  /* 0x0000000000007941 */ /* 0x000fea0003800000 */
.L_x_861:
        /* <DEDUP_REMOVED lines=9> */
.L_x_866:
[C---:B------:R-:W-:Y:S01]  /*25c10*/  LEA R0, R12.reuse, UR46, 0x3 ;  /* 0x0000002e0c007c11 */ /* 0x040fe2000f8e18ff */
[----:B------:R-:W-:Y:S01]  /*25c20*/  BSSY B1, `(.L_x_867) ;  /* 0x0000006000017945 */ /* 0x000fe20003800000 */
[----:B------:R-:W-:Y:S02]  /*25c30*/  SHF.L.U32 R3, R13, 0x1f, RZ ;  /* 0x0000001f0d037819 */ /* 0x000fe400000006ff */
[----:B-1----:R-:W-:Y:S02]  /*25c40*/  @!P1 LEA R21, R12, R15, 0xd ;  /* 0x0000000f0c159211 */ /* 0x002fe400078e68ff */
[----:B------:R-:W1:Y:S02]  /*25c50*/  SYNCS.PHASECHK.TRANS64.TRYWAIT P2, [R0+URZ+0x30], R3 ;  /* 0x00003003000075a7 */ /* 0x000e64000804017f */
[----:B------:R-:W-:Y:S01]  /*25c60*/  @!P1 LEA R2, R18, R21, 0x1 ;  /* 0x0000001512029211 */ /* 0x000fe200078e08ff */
[----:B-1----:R-:W-:Y:S06]  /*25c70*/  @!P2 BRA `(.L_x_868) ;  /* 0x0000008400f8a947 */ /* 0x002fec0003800000 */
.L_x_1141:
[----:B------:R-:W-:Y:S05]  /*25c80*/  BSYNC B1 ;  /* 0x0000000000017941 */ /* 0x000fea0003800000 */
.L_x_867:
        /* <DEDUP_REMOVED lines=8> */
.L_x_865:
[----:B------:R-:W-:Y:S05]  /*25d10*/  BSYNC B0 ;  /* 0x0000000000007941 */ /* 0x000fea0003800000 */
.L_x_864:
[----:B------:R-:W2:Y:S04]  /*25d20*/  LDL.LU R3, [R1+0x1c0] ;  /* 0x0001c00001037983 */ /* 0x000ea80000300800 */
[----:B-1----:R-:W5:Y:S04]  /*25d30*/  LDL.LU R21, [R1+0x1c4] ;  /* 0x0001c40001157983 */ /* 0x002f680000300800 */
        /* <DEDUP_REMOVED lines=14> */
[----:B------:R-:W-:Y:S01]  /*25e20*/  MOV R63, 0x3bbb989d ;  /* 0x3bbb989d003f7802 */ /* 0x000fe20000000f00 */
[--C-:B----4-:R-:W-:Y:S01]  /*25e30*/  HADD2.F32 R34, -RZ, R4.reuse.H0_H0 ;  /* 0x20000004ff227230 */ /* 0x110fe20000004100 */
[----:B------:R-:W-:Y:S01]  /*25e40*/  MOV R66, 0x437c0000 ;  /* 0x437c000000427802 */ /* 0x000fe20000000f00 */
[----:B------:R-:W-:Y:S01]  /*25e50*/  HADD2.F32 R36, -RZ, R4.H1_H1 ;  /* 0x30000004ff247230 */ /* 0x000fe20000004100 */
[----:B------:R-:W-:Y:S01]  /*25e60*/  BSSY B1, `(.L_x_869) ;  /* 0x00000bc000017945 */ /* 0x000fe20003800000 */
[----:B------:R-:W-:-:S02]  /*25e70*/  HADD2.F32 R48, -RZ, R5.H1_H1 ;  /* 0x30000005ff307230 */ /* 0x000fc40000004100 */
[--C-:B------:R-:W-:Y:S02]  /*25e80*/  HADD2.F32 R52, -RZ, R6.reuse.H0_H0 ;  /* 0x20000006ff347230 */ /* 0x100fe40000004100 */
[----:B------:R-:W-:Y:S02]  /*25e90*/  HADD2.F32 R54, -RZ, R6.H1_H1 ;  /* 0x30000006ff367230 */ /* 0x000fe40000004100 */
[--C-:B------:R-:W-:Y:S02]  /*25ea0*/  HADD2.F32 R58, -RZ, R7.reuse.H0_H0 ;  /* 0x20000007ff3a7230 */ /* 0x100fe40000004100 */
[----:B------:R-:W-:Y:S02]  /*25eb0*/  HADD2.F32 R59, -RZ, R7.H1_H1 ;  /* 0x30000007ff3b7230 */ /* 0x000fe40000004100 */
[C---:B--2---:R-:W-:Y:S01]  /*25ec0*/  FMUL R3, R17.reuse, R3 ;  /* 0x0000000311037220 */ /* 0x044fe20000400000 */
[C---:B-----5:R-:W-:Y:S01]  /*25ed0*/  FMUL R21, R17.reuse, R21 ;  /* 0x0000001511157220 */ /* 0x060fe20000400000 */
[C---:B---3--:R-:W-:Y:S01]  /*25ee0*/  FMUL R23, R17.reuse, R23 ;  /* 0x0000001711177220 */ /* 0x048fe20000400000 */
[C---:B------:R-:W-:Y:S01]  /*25ef0*/  FMUL R25, R17.reuse, R25 ;  /* 0x0000001911197220 */ /* 0x040fe20000400000 */
[C---:B------:R-:W-:Y:S01]  /*25f00*/  FMUL R27, R17.reuse, R27 ;  /* 0x0000001b111b7220 */ /* 0x040fe20000400000 */
[C---:B------:R-:W-:Y:S01]  /*25f10*/  FMUL R29, R17.reuse, R29 ;  /* 0x0000001d111d7220 */ /* 0x040fe20000400000 */
[C---:B------:R-:W-:Y:S01]  /*25f20*/  FMUL R31, R17.reuse, R31 ;  /* 0x0000001f111f7220 */ /* 0x040fe20000400000 */
[C---:B------:R-:W-:Y:S01]  /*25f30*/  FMUL R33, R17.reuse, R33 ;  /* 0x0000002111217220 */ /* 0x040fe20000400000 */
[----:B------:R-:W-:Y:S01]  /*25f40*/  FMUL R35, R17, R32 ;  /* 0x0000002011237220 */ /* 0x000fe20000400000 */
[----:B------:R-:W-:-:S02]  /*25f50*/  HADD2.F32 R32, -RZ, R11.H1_H1 ;  /* 0x3000000bff207230 */ /* 0x000fc40000004100 */
[C---:B------:R-:W-:Y:S01]  /*25f60*/  FMUL R37, R17.reuse, R30 ;  /* 0x0000001e11257220 */ /* 0x040fe20000400000 */
[C---:B------:R-:W-:Y:S01]  /*25f70*/  FMUL R39, R17.reuse, R26 ;  /* 0x0000001a11277220 */ /* 0x040fe20000400000 */
[--C-:B------:R-:W-:Y:S02]  /*25f80*/  HADD2.F32 R26, -RZ, R10.reuse.H1_H1 ;  /* 0x3000000aff1a7230 */ /* 0x100fe40000004100 */
[C---:B------:R-:W-:Y:S01]  /*25f90*/  FMUL R41, R17.reuse, R24 ;  /* 0x0000001811297220 */ /* 0x040fe20000400000 */
[----:B------:R-:W-:Y:S02]  /*25fa0*/  HADD2.F32 R24, -RZ, R10.H0_H0 ;  /* 0x2000000aff187230 */ /* 0x000fe40000004100 */
[C---:B------:R-:W-:Y:S01]  /*25fb0*/  FMUL R43, R17.reuse, R22 ;  /* 0x00000016112b7220 */ /* 0x040fe20000400000 */
[----:B------:R-:W-:Y:S02]  /*25fc0*/  HADD2.F32 R22, -RZ, R9.H0_H0 ;  /* 0x20000009ff167230 */ /* 0x000fe40000004100 */
[----:B------:R-:W-:Y:S01]  /*25fd0*/  FFMA R24, R16, R24, R27 ;  /* 0x0000001810187223 */ /* 0x000fe2000000001b */
[----:B------:R-:W-:Y:S01]  /*25fe0*/  FMUL R45, R17, R20 ;  /* 0x00000014112d7220 */ /* 0x000fe20000400000 */
[----:B------:R-:W-:-:S02]  /*25ff0*/  HADD2.F32 R20, -RZ, R8.H0_H0 ;  /* 0x20000008ff147230 */ /* 0x000fc40000004100 */
[----:B------:R-:W-:Y:S01]  /*26000*/  FFMA R22, R16, R22, R23 ;  /* 0x0000001610167223 */ /* 0x000fe20000000017 */
[C---:B------:R-:W-:Y:S01]  /*26010*/  FMUL R47, R17.reuse, R0 ;  /* 0x00000000112f7220 */ /* 0x040fe20000400000 */
[----:B------:R-:W-:Y:S02]  /*26020*/  HADD2.F32 R0, -RZ, R8.H1_H1 ;  /* 0x30000008ff007230 */ /* 0x000fe40000004100 */
[-C--:B------:R-:W-:Y:S01]  /*26030*/  FFMA.SAT R27, -R22, R63.reuse, 0.5 ;  /* 0x3f000000161b7423 */ /* 0x080fe2000000213f */
[C---:B------:R-:W-:Y:S01]  /*26040*/  FFMA R20, R16.reuse, R20, R3 ;  /* 0x0000001410147223 */ /* 0x040fe20000000003 */
[----:B------:R-:W-:Y:S01]  /*26050*/  FMUL R49, R17, R2 ;  /* 0x0000000211317220 */ /* 0x000fe20000400000 */
[----:B------:R-:W-:Y:S02]  /*26060*/  HADD2.F32 R2, -RZ, R9.H1_H1 ;  /* 0x30000009ff027230 */ /* 0x000fe40000004100 */
[C---:B------:R-:W-:Y:S01]  /*26070*/  FFMA R21, R16.reuse, R0, R21 ;  /* 0x0000000010157223 */ /* 0x040fe20000000015 */
[----:B------:R-:W-:Y:S01]  /*26080*/  FFMA.RM R38, R27, R66, 12582913 ;  /* 0x4b4000011b267423 */ /* 0x000fe20000004042 */
[----:B------:R-:W-:Y:S01]  /*26090*/  FFMA R27, R16, R32, R33 ;  /* 0x00000020101b7223 */ /* 0x000fe20000000021 */
[-C--:B------:R-:W-:Y:S01]  /*260a0*/  FFMA.SAT R33, -R24, R63.reuse, 0.5 ;  /* 0x3f00000018217423 */ /* 0x080fe2000000213f */
[C---:B------:R-:W-:Y:S01]  /*260b0*/  FFMA R23, R16.reuse, R2, R25 ;  /* 0x0000000210177223 */ /* 0x040fe20000000019 */
[----:B------:R-:W-:Y:S01]  /*260c0*/  FFMA.SAT R2, -R21, R63, 0.5 ;  /* 0x3f00000015027423 */ /* 0x000fe2000000213f */
[----:B------:R-:W-:Y:S01]  /*260d0*/  FFMA R25, R16, R26, R29 ;  /* 0x0000001a10197223 */ /* 0x000fe2000000001d */
[----:B------:R-:W-:-:S02]  /*260e0*/  HADD2.F32 R29, -RZ, R11.H0_H0 ;  /* 0x2000000bff1d7230 */ /* 0x000fc40000004100 */
[-C--:B------:R-:W-:Y:S01]  /*260f0*/  FFMA.RM R42, R33, R66.reuse, 12582913 ;  /* 0x4b400001212a7423 */ /* 0x080fe20000004042 */
[-C--:B------:R-:W-:Y:S01]  /*26100*/  FFMA.RM R2, R2, R66.reuse, 12582913 ;  /* 0x4b40000102027423 */ /* 0x080fe20000004042 */
[----:B------:R-:W-:Y:S02]  /*26110*/  FFMA.SAT R0, -R20, R63, 0.5 ;  /* 0x3f00000014007423 */ /* 0x000fe4000000213f */
[----:B------:R-:W-:Y:S01]  /*26120*/  FADD R33, R42, -12583039 ;  /* 0xcb40007f2a217421 */ /* 0x000fe20000000000 */
[----:B------:R-:W-:Y:S01]  /*26130*/  FADD R26, R2, -12583039 ;  /* 0xcb40007f021a7421 */ /* 0x000fe20000000000 */
[-C--:B------:R-:W-:Y:S01]  /*26140*/  FFMA.RM R0, R0, R66.reuse, 12582913 ;  /* 0x4b40000100007423 */ /* 0x080fe20000004042 */
[----:B------:R-:W-:Y:S01]  /*26150*/  SHF.L.U32 R2, R2, 0x17, RZ ;  /* 0x0000001702027819 */ /* 0x000fe200000006ff */
[----:B------:R-:W-:Y:S01]  /*26160*/  FFMA R33, -R24, 1.4426950216293334961, -R33 ;  /* 0x3fb8aa3b18217823 */ /* 0x000fe20000000921 */
[----:B------:R-:W-:Y:S01]  /*26170*/  FFMA R30, -R21, 1.4426950216293334961, -R26 ;  /* 0x3fb8aa3b151e7823 */ /* 0x000fe2000000091a */
[----:B------:R-:W-:Y:S01]  /*26180*/  FFMA R26, R16, R29, R31 ;  /* 0x0000001d101a7223 */ /* 0x000fe2000000001f */
[----:B------:R-:W-:Y:S01]  /*26190*/  FADD R29, R38, -12583039 ;  /* 0xcb40007f261d7421 */ /* 0x000fe20000000000 */
[-C--:B------:R-:W-:Y:S01]  /*261a0*/  FFMA.SAT R31, -R23, R63.reuse, 0.5 ;  /* 0x3f000000171f7423 */ /* 0x080fe2000000213f */
[----:B------:R-:W-:Y:S01]  /*261b0*/  FFMA R30, -R21, 1.925963033500011079e-08, R30 ;  /* 0x32a57060151e7823 */ /* 0x000fe2000000011e */
[----:B------:R-:W-:Y:S01]  /*261c0*/  FFMA R33, -R24, 1.925963033500011079e-08, R33 ;  /* 0x32a5706018217823 */ /* 0x000fe20000000121 */
[----:B------:R-:W-:Y:S01]  /*261d0*/  FFMA R29, -R22, 1.4426950216293334961, -R29 ;  /* 0x3fb8aa3b161d7823 */ /* 0x000fe2000000091d */
[----:B------:R-:W-:Y:S01]  /*261e0*/  FFMA.RM R40, R31, R66, 12582913 ;  /* 0x4b4000011f287423 */ /* 0x000fe20000004042 */
[----:B------:R1:W2:Y:S01]  /*261f0*/  MUFU.EX2 R51, R30 ;  /* 0x0000001e00337308 */ /* 0x0002a20000000800 */
[----:B------:R-:W-:Y:S01]  /*26200*/  FADD R3, R0, -12583039 ;  /* 0xcb40007f00037421 */ /* 0x000fe20000000000 */
[----:B------:R-:W-:Y:S01]  /*26210*/  FFMA R31, -R22, 1.925963033500011079e-08, R29 ;  /* 0x32a57060161f7823 */ /* 0x000fe2000000011d */
[----:B------:R-:W-:Y:S01]  /*26220*/  FFMA R29, R16, R34, R35 ;  /* 0x00000022101d7223 */ /* 0x000fe20000000023 */
[-C--:B------:R-:W-:Y:S01]  /*26230*/  FFMA.SAT R34, -R25, R63.reuse, 0.5 ;  /* 0x3f00000019227423 */ /* 0x080fe2000000213f */
[----:B------:R-:W-:Y:S01]  /*26240*/  FADD R32, R40, -12583039 ;  /* 0xcb40007f28207421 */ /* 0x000fe20000000000 */
[----:B------:R-:W-:Y:S01]  /*26250*/  FFMA.SAT R35, -R26, R63, 0.5 ;  /* 0x3f0000001a237423 */ /* 0x000fe2000000213f */
[----:B------:R-:W-:Y:S01]  /*26260*/  FFMA R3, -R20, 1.4426950216293334961, -R3 ;  /* 0x3fb8aa3b14037823 */ /* 0x000fe20000000903 */
[----:B------:R-:W-:Y:S01]  /*26270*/  FFMA.RM R44, R34, R66, 12582913 ;  /* 0x4b400001222c7423 */ /* 0x000fe20000004042 */
[----:B-1----:R-:W-:Y:S01]  /*26280*/  FFMA R30, R16, R36, R37 ;  /* 0x00000024101e7223 */ /* 0x002fe20000000025 */
[----:B------:R-:W-:Y:S01]  /*26290*/  FFMA R32, -R23, 1.4426950216293334961, -R32 ;  /* 0x3fb8aa3b17207823 */ /* 0x000fe20000000920 */
[----:B------:R-:W-:-:S02]  /*262a0*/  HADD2.F32 R36, -RZ, R5.H0_H0 ;  /* 0x20000005ff247230 */ /* 0x000fc40000004100 */
[----:B------:R-:W-:Y:S01]  /*262b0*/  FADD R34, R44, -12583039 ;  /* 0xcb40007f2c227421 */ /* 0x000fe20000000000 */
[----:B------:R-:W-:Y:S01]  /*262c0*/  FFMA.RM R46, R35, R66, 12582913 ;  /* 0x4b400001232e7423 */ /* 0x000fe20000004042 */
[----:B------:R1:W-:Y:S01]  /*262d0*/  MUFU.EX2 R53, R31 ;  /* 0x0000001f00357308 */ /* 0x0003e20000000800 */
[----:B------:R-:W-:Y:S01]  /*262e0*/  FFMA R32, -R23, 1.925963033500011079e-08, R32 ;  /* 0x32a5706017207823 */ /* 0x000fe20000000120 */
[C---:B------:R-:W-:Y:S01]  /*262f0*/  FFMA R34, -R25.reuse, 1.4426950216293334961, -R34 ;  /* 0x3fb8aa3b19227823 */ /* 0x040fe20000000922 */
[----:B------:R-:W-:Y:S01]  /*26300*/  FADD R35, R46, -12583039 ;  /* 0xcb40007f2e237421 */ /* 0x000fe20000000000 */
[----:B------:R-:W-:Y:S01]  /*26310*/  FFMA R3, -R20, 1.925963033500011079e-08, R3 ;  /* 0x32a5706014037823 */ /* 0x000fe20000000103 */
[----:B------:R-:W-:Y:S01]  /*26320*/  SHF.L.U32 R38, R38, 0x17, RZ ;  /* 0x0000001726267819 */ /* 0x000fe200000006ff */
[----:B------:R-:W-:Y:S01]  /*26330*/  FFMA R34, -R25, 1.925963033500011079e-08, R34 ;  /* 0x32a5706019227823 */ /* 0x000fe20000000122 */
[----:B------:R-:W-:Y:S01]  /*26340*/  FFMA R35, -R26, 1.4426950216293334961, -R35 ;  /* 0x3fb8aa3b1a237823 */ /* 0x000fe20000000923 */
[----:B------:R3:W-:Y:S01]  /*26350*/  MUFU.EX2 R37, R32 ;  /* 0x0000002000257308 */ /* 0x0007e20000000800 */
[----:B-1----:R-:W-:Y:S01]  /*26360*/  FFMA R31, R16, R36, R39 ;  /* 0x00000024101f7223 */ /* 0x002fe20000000027 */
[----:B------:R-:W-:Y:S01]  /*26370*/  FFMA.SAT R36, -R27, R63, 0.5 ;  /* 0x3f0000001b247423 */ /* 0x000fe2000000213f */
[----:B------:R-:W-:Y:S01]  /*26380*/  FFMA R35, -R26, 1.925963033500011079e-08, R35 ;  /* 0x32a570601a237823 */ /* 0x000fe20000000123 */
[----:B------:R-:W-:Y:S01]  /*26390*/  SHF.L.U32 R0, R0, 0x17, RZ ;  /* 0x0000001700007819 */ /* 0x000fe200000006ff */
[----:B--2---:R-:W-:Y:S01]  /*263a0*/  FFMA R67, R2, R51, 1 ;  /* 0x3f80000002437423 */ /* 0x004fe20000000033 */
[----:B------:R-:W-:-:S02]  /*263b0*/  SHF.L.U32 R40, R40, 0x17, RZ ;  /* 0x0000001728287819 */ /* 0x000fc400000006ff */
[----:B------:R1:W2:Y:S01]  /*263c0*/  MUFU.EX2 R55, R33 ;  /* 0x0000002100377308 */ /* 0x0002a20000000800 */
[----:B---3--:R-:W-:Y:S01]  /*263d0*/  FFMA R32, R16, R48, R41 ;  /* 0x0000003010207223 */ /* 0x008fe20000000029 */
[-C--:B------:R-:W-:Y:S01]  /*263e0*/  FFMA.RM R48, R36, R66.reuse, 12582913 ;  /* 0x4b40000124307423 */ /* 0x080fe20000004042 */
[-C--:B------:R-:W-:Y:S01]  /*263f0*/  FFMA.SAT R41, -R29, R63.reuse, 0.5 ;  /* 0x3f0000001d297423 */ /* 0x080fe2000000213f */
[----:B------:R-:W-:Y:S02]  /*26400*/  SHF.L.U32 R42, R42, 0x17, RZ ;  /* 0x000000172a2a7819 */ /* 0x000fe400000006ff */
[----:B------:R-:W-:Y:S01]  /*26410*/  FADD R36, R48, -12583039 ;  /* 0xcb40007f30247421 */ /* 0x000fe20000000000 */
[----:B------:R-:W-:Y:S01]  /*26420*/  FFMA.RM R50, R41, R66, 12582913 ;  /* 0x4b40000129327423 */ /* 0x000fe20000004042 */
[----:B------:R3:W4:Y:S01]  /*26430*/  MUFU.EX2 R39, R34 ;  /* 0x0000002200277308 */ /* 0x0007220000000800 */
[----:B-1----:R-:W-:Y:S01]  /*26440*/  FFMA R33, R16, R52, R43 ;  /* 0x0000003410217223 */ /* 0x002fe2000000002b */
[----:B------:R-:W-:Y:S01]  /*26450*/  FFMA.SAT R43, -R30, R63, 0.5 ;  /* 0x3f0000001e2b7423 */ /* 0x000fe2000000213f */
[----:B------:R-:W-:Y:S01]  /*26460*/  FFMA R36, -R27, 1.4426950216293334961, -R36 ;  /* 0x3fb8aa3b1b247823 */ /* 0x000fe20000000924 */
[----:B------:R-:W-:Y:S01]  /*26470*/  FADD R52, R50, -12583039 ;  /* 0xcb40007f32347421 */ /* 0x000fe20000000000 */
[----:B------:R-:W-:-:S02]  /*26480*/  SHF.L.U32 R44, R44, 0x17, RZ ;  /* 0x000000172c2c7819 */ /* 0x000fc400000006ff */
[----:B------:R-:W-:Y:S01]  /*26490*/  FFMA R36, -R27, 1.925963033500011079e-08, R36 ;  /* 0x32a570601b247823 */ /* 0x000fe20000000124 */
[----:B------:R1:W-:Y:S01]  /*264a0*/  MUFU.EX2 R41, R35 ;  /* 0x0000002300297308 */ /* 0x0003e20000000800 */
[----:B---3--:R-:W-:Y:S01]  /*264b0*/  FFMA R34, R16, R54, R45 ;  /* 0x0000003610227223 */ /* 0x008fe2000000002d */
[-C--:B------:R-:W-:Y:S01]  /*264c0*/  FFMA.RM R54, R43, R66.reuse, 12582913 ;  /* 0x4b4000012b367423 */ /* 0x080fe20000004042 */
[-C--:B------:R-:W-:Y:S01]  /*264d0*/  FFMA.SAT R45, -R31, R63.reuse, 0.5 ;  /* 0x3f0000001f2d7423 */ /* 0x080fe2000000213f */
[----:B------:R-:W-:Y:S01]  /*264e0*/  FFMA R52, -R29, 1.4426950216293334961, -R52 ;  /* 0x3fb8aa3b1d347823 */ /* 0x000fe20000000934 */
[----:B------:R-:W-:Y:S01]  /*264f0*/  FFMA.SAT R61, -R34, R63, 0.5 ;  /* 0x3f000000223d7423 */ /* 0x000fe2000000213f */
[----:B--2---:R-:W-:Y:S01]  /*26500*/  FFMA R42, R42, R55, 1 ;  /* 0x3f8000002a2a7423 */ /* 0x004fe20000000037 */
[-C--:B------:R-:W-:Y:S01]  /*26510*/  FFMA.RM R56, R45, R66.reuse, 12582913 ;  /* 0x4b4000012d387423 */ /* 0x080fe20000004042 */
[----:B------:R-:W2:Y:S01]  /*26520*/  MUFU.EX2 R3, R3 ;  /* 0x0000000300037308 */ /* 0x000ea20000000800 */
[----:B-1----:R-:W-:Y:S01]  /*26530*/  FADD R35, R54, -12583039 ;  /* 0xcb40007f36237421 */ /* 0x002fe20000000000 */
[----:B------:R-:W-:Y:S01]  /*26540*/  FFMA R52, -R29, 1.925963033500011079e-08, R52 ;  /* 0x32a570601d347823 */ /* 0x000fe20000000134 */
[----:B------:R-:W-:Y:S01]  /*26550*/  FFMA.RM R61, R61, R66, 12582913 ;  /* 0x4b4000013d3d7423 */ /* 0x000fe20000004042 */
[----:B----4-:R-:W-:Y:S01]  /*26560*/  FFMA R55, R44, R39, 1 ;  /* 0x3f8000002c377423 */ /* 0x010fe20000000027 */
[----:B------:R-:W-:Y:S01]  /*26570*/  FFMA R57, -R30, 1.4426950216293334961, -R35 ;  /* 0x3fb8aa3b1e397823 */ /* 0x000fe20000000923 */
[----:B------:R-:W-:Y:S01]  /*26580*/  FFMA R35, R16, R58, R47 ;  /* 0x0000003a10237223 */ /* 0x000fe2000000002f */
[-C--:B------:R-:W-:Y:S01]  /*26590*/  FFMA.SAT R47, -R32, R63.reuse, 0.5 ;  /* 0x3f000000202f7423 */ /* 0x080fe2000000213f */
[----:B------:R1:W-:Y:S01]  /*265a0*/  MUFU.EX2 R43, R36 ;  /* 0x00000024002b7308 */ /* 0x0003e20000000800 */
[----:B------:R-:W-:Y:S01]  /*265b0*/  FADD R58, R56, -12583039 ;  /* 0xcb40007f383a7421 */ /* 0x000fe20000000000 */
[----:B------:R-:W-:Y:S01]  /*265c0*/  FFMA.SAT R62, -R35, R63, 0.5 ;  /* 0x3f000000233e7423 */ /* 0x000fe2000000213f */
[----:B------:R-:W-:Y:S01]  /*265d0*/  FFMA R57, -R30, 1.925963033500011079e-08, R57 ;  /* 0x32a570601e397823 */ /* 0x000fe20000000139 */
[----:B------:R-:W-:Y:S01]  /*265e0*/  SHF.L.U32 R56, R56, 0x17, RZ ;  /* 0x0000001738387819 */ /* 0x000fe200000006ff */
[----:B------:R-:W-:Y:S01]  /*265f0*/  FFMA R58, -R31, 1.4426950216293334961, -R58 ;  /* 0x3fb8aa3b1f3a7823 */ /* 0x000fe2000000093a */
[-C--:B------:R-:W-:Y:S01]  /*26600*/  FFMA.RM R64, R62, R66.reuse, 12582913 ;  /* 0x4b4000013e407423 */ /* 0x080fe20000004042 */
[----:B------:R-:W-:Y:S01]  /*26610*/  SHF.L.U32 R46, R46, 0x17, RZ ;  /* 0x000000172e2e7819 */ /* 0x000fe200000006ff */
[----:B------:R3:W-:Y:S01]  /*26620*/  MUFU.EX2 R45, R52 ;  /* 0x00000034002d7308 */ /* 0x0007e20000000800 */
[----:B-1----:R-:W-:Y:S01]  /*26630*/  FFMA R36, R16, R59, R49 ;  /* 0x0000003b10247223 */ /* 0x002fe20000000031 */
[-C--:B------:R-:W-:Y:S01]  /*26640*/  FFMA.RM R49, R47, R66.reuse, 12582913 ;  /* 0x4b4000012f317423 */ /* 0x080fe20000004042 */
[-C--:B------:R-:W-:Y:S01]  /*26650*/  FFMA.SAT R59, -R33, R63.reuse, 0.5 ;  /* 0x3f000000213b7423 */ /* 0x080fe2000000213f */
[----:B------:R-:W-:Y:S01]  /*26660*/  FFMA R58, -R31, 1.925963033500011079e-08, R58 ;  /* 0x32a570601f3a7823 */ /* 0x000fe2000000013a */
[----:B------:R-:W-:Y:S01]  /*26670*/  FFMA.SAT R63, -R36, R63, 0.5 ;  /* 0x3f000000243f7423 */ /* 0x000fe2000000213f */
[----:B------:R-:W-:Y:S01]  /*26680*/  FADD R47, R49, -12583039 ;  /* 0xcb40007f312f7421 */ /* 0x000fe20000000000 */
[-C--:B------:R-:W-:Y:S01]  /*26690*/  FFMA.RM R60, R59, R66.reuse, 12582913 ;  /* 0x4b4000013b3c7423 */ /* 0x080fe20000004042 */
[----:B------:R-:W-:Y:S01]  /*266a0*/  MUFU.EX2 R57, R57 ;  /* 0x0000003900397308 */ /* 0x000fe20000000800 */
[----:B------:R-:W-:Y:S01]  /*266b0*/  FFMA.RM R65, R63, R66, 12582913 ;  /* 0x4b4000013f417423 */ /* 0x000fe20000004042 */
[----:B------:R-:W-:Y:S01]  /*266c0*/  FFMA R59, -R32, 1.4426950216293334961, -R47 ;  /* 0x3fb8aa3b203b7823 */ /* 0x000fe2000000092f */
[----:B--2---:R-:W-:Y:S01]  /*266d0*/  FFMA R66, R0, R3, 1 ;  /* 0x3f80000000427423 */ /* 0x004fe20000000003 */
[----:B---3--:R-:W-:Y:S01]  /*266e0*/  FADD R52, R60, -12583039 ;  /* 0xcb40007f3c347421 */ /* 0x008fe20000000000 */
[----:B------:R-:W-:Y:S01]  /*266f0*/  FADD R3, R61, -12583039 ;  /* 0xcb40007f3d037421 */ /* 0x000fe20000000000 */
[----:B------:R-:W-:Y:S01]  /*26700*/  FADD R0, R64, -12583039 ;  /* 0xcb40007f40007421 */ /* 0x000fe20000000000 */
[----:B------:R-:W-:Y:S01]  /*26710*/  FFMA R59, -R32, 1.925963033500011079e-08, R59 ;  /* 0x32a57060203b7823 */ /* 0x000fe2000000013b */
[----:B------:R1:W2:Y:S01]  /*26720*/  MUFU.EX2 R47, R58 ;  /* 0x0000003a002f7308 */ /* 0x0002a20000000800 */
[----:B------:R-:W-:Y:S01]  /*26730*/  FFMA R62, -R33, 1.4426950216293334961, -R52 ;  /* 0x3fb8aa3b213e7823 */ /* 0x000fe20000000934 */
[----:B------:R-:W-:Y:S01]  /*26740*/  FFMA R63, -R34, 1.4426950216293334961, -R3 ;  /* 0x3fb8aa3b223f7823 */ /* 0x000fe20000000903 */
[----:B------:R-:W-:Y:S01]  /*26750*/  FFMA R2, -R35, 1.4426950216293334961, -R0 ;  /* 0x3fb8aa3b23027823 */ /* 0x000fe20000000900 */
[----:B------:R-:W-:Y:S01]  /*26760*/  IADD3 R39, R66, 0x1800000, RZ ;  /* 0x0180000042277810 */ /* 0x000fe20007ffe0ff */
[----:B------:R-:W-:Y:S01]  /*26770*/  FFMA R62, -R33, 1.925963033500011079e-08, R62 ;  /* 0x32a57060213e7823 */ /* 0x000fe2000000013e */
[----:B------:R-:W-:Y:S01]  /*26780*/  FFMA R63, -R34, 1.925963033500011079e-08, R63 ;  /* 0x32a57060223f7823 */ /* 0x000fe2000000013f */
[----:B------:R-:W-:Y:S01]  /*26790*/  FFMA R2, -R35, 1.925963033500011079e-08, R2 ;  /* 0x32a5706023027823 */ /* 0x000fe20000000102 */
[----:B------:R-:W-:Y:S01]  /*267a0*/  LOP3.LUT R39, R39, 0x7f800000, RZ, 0xc0, !PT ;  /* 0x7f80000027277812 */ /* 0x000fe200078ec0ff */
[----:B-1----:R-:W-:Y:S01]  /*267b0*/  FFMA R58, R38, R53, 1 ;  /* 0x3f800000263a7423 */ /* 0x002fe20000000035 */
[----:B------:R-:W-:Y:S01]  /*267c0*/  FFMA R53, R40, R37, 1 ;  /* 0x3f80000028357423 */ /* 0x000fe20000000025 */
[----:B------:R-:W-:Y:S01]  /*267d0*/  FADD R37, R65, -12583039 ;  /* 0xcb40007f41257421 */ /* 0x000fe20000000000 */
[----:B------:R1:W3:Y:S01]  /*267e0*/  MUFU.EX2 R52, R59 ;  /* 0x0000003b00347308 */ /* 0x0002e20000000800 */
[----:B------:R-:W-:Y:S01]  /*267f0*/  ISETP.GT.U32.AND P2, PT, R39, 0x1ffffff, PT ;  /* 0x01ffffff2700780c */ /* 0x000fe20003f44070 */
[----:B------:R-:W-:Y:S01]  /*26800*/  FFMA R46, R46, R41, 1 ;  /* 0x3f8000002e2e7423 */ /* 0x000fe20000000029 */
[----:B------:R-:W-:Y:S01]  /*26810*/  FFMA R51, -R36, 1.4426950216293334961, -R37 ;  /* 0x3fb8aa3b24337823 */ /* 0x000fe20000000925 */
[----:B------:R-:W-:Y:S01]  /*26820*/  SHF.L.U32 R49, R49, 0x17, RZ ;  /* 0x0000001731317819 */ /* 0x000fe200000006ff */
[----:B--2---:R-:W-:Y:S01]  /*26830*/  FFMA R47, R56, R47, 1 ;  /* 0x3f800000382f7423 */ /* 0x004fe2000000002f */
[----:B------:R-:W-:Y:S01]  /*26840*/  SHF.L.U32 R48, R48, 0x17, RZ ;  /* 0x0000001730307819 */ /* 0x000fe200000006ff */
[----:B------:R-:W-:Y:S01]  /*26850*/  FFMA R51, -R36, 1.925963033500011079e-08, R51 ;  /* 0x32a5706024337823 */ /* 0x000fe20000000133 */
[----:B------:R-:W2:Y:S01]  /*26860*/  MUFU.EX2 R3, R62 ;  /* 0x0000003e00037308 */ /* 0x000ea20000000800 */
[----:B------:R-:W-:-:S02]  /*26870*/  SHF.L.U32 R50, R50, 0x17, RZ ;  /* 0x0000001732327819 */ /* 0x000fc400000006ff */
[----:B------:R-:W-:Y:S01]  /*26880*/  SHF.L.U32 R54, R54, 0x17, RZ ;  /* 0x0000001736367819 */ /* 0x000fe200000006ff */
[----:B-1----:R-:W-:Y:S01]  /*26890*/  FFMA R59, R48, R43, 1 ;  /* 0x3f800000303b7423 */ /* 0x002fe2000000002b */
[----:B------:R-:W-:Y:S01]  /*268a0*/  SHF.L.U32 R60, R60, 0x17, RZ ;  /* 0x000000173c3c7819 */ /* 0x000fe200000006ff */
[----:B------:R-:W-:Y:S01]  /*268b0*/  FFMA R45, R50, R45, 1 ;  /* 0x3f800000322d7423 */ /* 0x000fe2000000002d */
[----:B------:R-:W-:Y:S01]  /*268c0*/  SHF.L.U32 R61, R61, 0x17, RZ ;  /* 0x000000173d3d7819 */ /* 0x000fe200000006ff */
[----:B------:R-:W1:Y:S01]  /*268d0*/  MUFU.EX2 R0, R63 ;  /* 0x0000003f00007308 */ /* 0x000e620000000800 */
[----:B------:R-:W-:Y:S01]  /*268e0*/  SHF.L.U32 R64, R64, 0x17, RZ ;  /* 0x0000001740407819 */ /* 0x000fe200000006ff */
[----:B---3--:R-:W-:Y:S01]  /*268f0*/  FFMA R52, R49, R52, 1 ;  /* 0x3f80000031347423 */ /* 0x008fe20000000034 */
[----:B------:R-:W-:Y:S01]  /*26900*/  SHF.L.U32 R65, R65, 0x17, RZ ;  /* 0x0000001741417819 */ /* 0x000fe200000006ff */
[----:B------:R-:W-:-:S04]  /*26910*/  FFMA R54, R54, R57, 1 ;  /* 0x3f80000036367423 */ /* 0x000fc80000000039 */
[----:B------:R-:W3:Y:S01]  /*26920*/  MUFU.EX2 R37, R2 ;  /* 0x0000000200257308 */ /* 0x000ee20000000800 */
[----:B--2---:R-:W-:-:S07]  /*26930*/  FFMA R49, R60, R3, 1 ;  /* 0x3f8000003c317423 */ /* 0x004fce0000000003 */
[----:B------:R3:W2:Y:S01]  /*26940*/  MUFU.EX2 R38, R51 ;  /* 0x0000003300267308 */ /* 0x0006a20000000800 */
[----:B-1----:R-:W-:Y:S01]  /*26950*/  FFMA R56, R61, R0, 1 ;  /* 0x3f8000003d387423 */ /* 0x002fe20000000000 */
[----:B---3--:R-:W-:Y:S01]  /*26960*/  FFMA R51, R64, R37, 1 ;  /* 0x3f80000040337423 */ /* 0x008fe20000000025 */
[----:B--2---:R-:W-:Y:S01]  /*26970*/  FFMA R65, R65, R38, 1 ;  /* 0x3f80000041417423 */ /* 0x004fe20000000026 */
[----:B------:R-:W-:Y:S06]  /*26980*/  @P2 BRA `(.L_x_870) ;  /* 0x0000000000142947 */ /* 0x000fec0003800000 */
[----:B------:R-:W-:Y:S02]  /*26990*/  MOV R0, R66 ;  /* 0x0000004200007202 */ /* 0x000fe40000000f00 */
[----:B------:R-:W-:-:S07]  /*269a0*/  MOV R2, 0x269c0 ;  /* 0x000269c000027802 */ /* 0x000fce0000000f00 */
[----:B------:R-:W-:Y:S05]  /*269b0*/  CALL.REL.NOINC `($__internal_0_$__cuda_sm20_rcp_rn_f32_slowpath) ;  /* 0x0000008400207944 */ /* 0x000fea0003c00000 */
[----:B------:R-:W-:Y:S01]  /*269c0*/  MOV R37, R0 ;  /* 0x0000000000257202 */ /* 0x000fe20000000f00 */
[----:B------:R-:W-:Y:S06]  /*269d0*/  BRA `(.L_x_871) ;  /* 0x0000000000107947 */ /* 0x000fec0003800000 */
.L_x_870:
[----:B------:R-:W1:Y:S02]  /*269e0*/  MUFU.RCP R37, R66 ;  /* 0x0000004200257308 */ /* 0x000e640000001000 */
[----:B-1----:R-:W-:-:S04]  /*269f0*/  FFMA R0, R66, R37, -1 ;  /* 0xbf80000042007423 */ /* 0x002fc80000000025 */
[----:B------:R-:W-:-:S04]  /*26a00*/  FADD.FTZ R0, -R0, -RZ ;  /* 0x800000ff00007221 */ /* 0x000fc80000010100 */
[----:B------:R-:W-:-:S07]  /*26a10*/  FFMA R37, R37, R0, R37 ;  /* 0x0000000025257223 */ /* 0x000fce0000000025 */
.L_x_871:
[----:B------:R-:W-:Y:S05]  /*26a20*/  BSYNC B1 ;  /* 0x0000000000017941 */ /* 0x000fea0003800000 */
.L_x_869:
        /* <DEDUP_REMOVED lines=10> */
.L_x_873:
[----:B------:R-:W1:Y:S02]  /*26ad0*/  MUFU.RCP R38, R67 ;  /* 0x0000004300267308 */ /* 0x000e640000001000 */
[----:B-1----:R-:W-:-:S04]  /*26ae0*/  FFMA R0, R67, R38, -1 ;  /* 0xbf80000043007423 */ /* 0x002fc80000000026 */
[----:B------:R-:W-:-:S04]  /*26af0*/  FADD.FTZ R3, -R0, -RZ ;  /* 0x800000ff00037221 */ /* 0x000fc80000010100 */
[----:B------:R-:W-:-:S07]  /*26b00*/  FFMA R38, R38, R3, R38 ;  /* 0x0000000326267223 */ /* 0x000fce0000000026 */
.L_x_874:
[----:B------:R-:W-:Y:S05]  /*26b10*/  BSYNC B1 ;  /* 0x0000000000017941 */ /* 0x000fea0003800000 */
.L_x_872:
        /* <DEDUP_REMOVED lines=10> */
.L_x_876:
[----:B------:R-:W1:Y:S02]  /*26bc0*/  MUFU.RCP R39, R58 ;  /* 0x0000003a00277308 */ /* 0x000e640000001000 */
[----:B-1----:R-:W-:-:S04]  /*26bd0*/  FFMA R0, R58, R39, -1 ;  /* 0xbf8000003a007423 */ /* 0x002fc80000000027 */
[----:B------:R-:W-:-:S04]  /*26be0*/  FADD.FTZ R0, -R0, -RZ ;  /* 0x800000ff00007221 */ /* 0x000fc80000010100 */
[----:B------:R-:W-:-:S07]  /*26bf0*/  FFMA R39, R39, R0, R39 ;  /* 0x0000000027277223 */ /* 0x000fce0000000027 */
.L_x_877:
[----:B------:R-:W-:Y:S05]  /*26c00*/  BSYNC B1 ;  /* 0x0000000000017941 */ /* 0x000fea0003800000 */
.L_x_875:
        /* <DEDUP_REMOVED lines=10> */
.L_x_879:
[----:B------:R-:W1:Y:S02]  /*26cb0*/  MUFU.RCP R40, R53 ;  /* 0x0000003500287308 */ /* 0x000e640000001000 */
[----:B-1----:R-:W-:-:S04]  /*26cc0*/  FFMA R0, R53, R40, -1 ;  /* 0xbf80000035007423 */ /* 0x002fc80000000028 */
[----:B------:R-:W-:-:S04]  /*26cd0*/  FADD.FTZ R3, -R0, -RZ ;  /* 0x800000ff00037221 */ /* 0x000fc80000010100 */
[----:B------:R-:W-:-:S07]  /*26ce0*/  FFMA R40, R40, R3, R40 ;  /* 0x0000000328287223 */ /* 0x000fce0000000028 */
.L_x_880:
[----:B------:R-:W-:Y:S05]  /*26cf0*/  BSYNC B1 ;  /* 0x0000000000017941 */ /* 0x000fea0003800000 */
.L_x_878:
        /* <DEDUP_REMOVED lines=10> */
.L_x_882:
[----:B------:R-:W1:Y:S02]  /*26da0*/  MUFU.RCP R41, R42 ;  /* 0x0000002a00297308 */ /* 0x000e640000001000 */
[----:B-1----:R-:W-:-:S04]  /*26db0*/  FFMA R0, R42, R41, -1 ;  /* 0xbf8000002a007423 */ /* 0x002fc80000000029 */
[----:B------:R-:W-:-:S04]  /*26dc0*/  FADD.FTZ R0, -R0, -RZ ;  /* 0x800000ff00007221 */ /* 0x000fc80000010100 */
[----:B------:R-:W-:-:S07]  /*26dd0*/  FFMA R41, R41, R0, R41 ;  /* 0x0000000029297223 */ /* 0x000fce0000000029 */
.L_x_883:
[----:B------:R-:W-:Y:S05]  /*26de0*/  BSYNC B1 ;  /* 0x0000000000017941 */ /* 0x000fea0003800000 */
.L_x_881:
        /* <DEDUP_REMOVED lines=10> */
.L_x_885:
[----:B------:R-:W1:Y:S02]  /*26e90*/  MUFU.RCP R42, R55 ;  /* 0x00000037002a7308 */ /* 0x000e640000001000 */
[----:B-1----:R-:W-:-:S04]  /*26ea0*/  FFMA R0, R55, R42, -1 ;  /* 0xbf80000037007423 */ /* 0x002fc8000000002a */
[----:B------:R-:W-:-:S04]  /*26eb0*/  FADD.FTZ R3, -R0, -RZ ;  /* 0x800000ff00037221 */ /* 0x000fc80000010100 */
[----:B------:R-:W-:-:S07]  /*26ec0*/  FFMA R42, R42, R3, R42 ;  /* 0x000000032a2a7223 */ /* 0x000fce000000002a */
.L_x_886:
[----:B------:R-:W-:Y:S05]  /*26ed0*/  BSYNC B1 ;  /* 0x0000000000017941 */ /* 0x000fea0003800000 */
.L_x_884:
        /* <DEDUP_REMOVED lines=10> */
.L_x_888:
[----:B------:R-:W1:Y:S02]  /*26f80*/  MUFU.RCP R43, R46 ;  /* 0x0000002e002b7308 */ /* 0x000e640000001000 */
[----:B-1----:R-:W-:-:S04]  /*26f90*/  FFMA R0, R46, R43, -1 ;  /* 0xbf8000002e007423 */ /* 0x002fc8000000002b */
[----:B------:R-:W-:-:S04]  /*26fa0*/  FADD.FTZ R0, -R0, -RZ ;  /* 0x800000ff00007221 */ /* 0x000fc80000010100 */
[----:B------:R-:W-:-:S07]  /*26fb0*/  FFMA R43, R43, R0, R43 ;  /* 0x000000002b2b7223 */ /* 0x000fce000000002b */
.L_x_889:
[----:B------:R-:W-:Y:S05]  /*26fc0*/  BSYNC B1 ;  /* 0x0000000000017941 */ /* 0x000fea0003800000 */
.L_x_887:
        /* <DEDUP_REMOVED lines=10> */
.L_x_891:
[----:B------:R-:W1:Y:S02]  /*27070*/  MUFU.RCP R44, R59 ;  /* 0x0000003b002c7308 */ /* 0x000e640000001000 */
[----:B-1----:R-:W-:-:S04]  /*27080*/  FFMA R0, R59, R44, -1 ;  /* 0xbf8000003b007423 */ /* 0x002fc8000000002c */
[----:B------:R-:W-:-:S04]  /*27090*/  FADD.FTZ R3, -R0, -RZ ;  /* 0x800000ff00037221 */ /* 0x000fc80000010100 */
[----:B------:R-:W-:-:S07]  /*270a0*/  FFMA R44, R44, R3, R44 ;  /* 0x000000032c2c7223 */ /* 0x000fce000000002c */
.L_x_892:
[----:B------:R-:W-:Y:S05]  /*270b0*/  BSYNC B1 ;  /* 0x0000000000017941 */ /* 0x000fea0003800000 */
.L_x_890:
        /* <DEDUP_REMOVED lines=10> */
.L_x_894:
[----:B------:R-:W1:Y:S02]  /*27160*/  MUFU.RCP R46, R45 ;  /* 0x0000002d002e7308 */ /* 0x000e640000001000 */
[----:B-1----:R-:W-:-:S04]  /*27170*/  FFMA R0, R45, R46, -1 ;  /* 0xbf8000002d007423 */ /* 0x002fc8000000002e */
[----:B------:R-:W-:-:S04]  /*27180*/  FADD.FTZ R3, -R0, -RZ ;  /* 0x800000ff00037221 */ /* 0x000fc80000010100 */
[----:B------:R-:W-:-:S07]  /*27190*/  FFMA R46, R46, R3, R46 ;  /* 0x000000032e2e7223 */ /* 0x000fce000000002e */
.L_x_895:
[----:B------:R-:W-:Y:S05]  /*271a0*/  BSYNC B1 ;  /* 0x0000000000017941 */ /* 0x000fea0003800000 */
.L_x_893:
        /* <DEDUP_REMOVED lines=10> */
.L_x_897:
[----:B------:R-:W1:Y:S02]  /*27250*/  MUFU.RCP R45, R54 ;  /* 0x00000036002d7308 */ /* 0x000e640000001000 */
[----:B-1----:R-:W-:-:S04]  /*27260*/  FFMA R0, R54, R45, -1 ;  /* 0xbf80000036007423 */ /* 0x002fc8000000002d */
[----:B------:R-:W-:-:S04]  /*27270*/  FADD.FTZ R0, -R0, -RZ ;  /* 0x800000ff00007221 */ /* 0x000fc80000010100 */
[----:B------:R-:W-:-:S07]  /*27280*/  FFMA R45, R45, R0, R45 ;  /* 0x000000002d2d7223 */ /* 0x000fce000000002d */
.L_x_898:
[----:B------:R-:W-:Y:S05]  /*27290*/  BSYNC B1 ;  /* 0x0000000000017941 */ /* 0x000fea0003800000 */
.L_x_896:
        /* <DEDUP_REMOVED lines=10> */
.L_x_900:
[----:B------:R-:W1:Y:S02]  /*27340*/  MUFU.RCP R48, R47 ;  /* 0x0000002f00307308 */ /* 0x000e640000001000 */
[----:B-1----:R-:W-:-:S04]  /*27350*/  FFMA R0, R47, R48, -1 ;  /* 0xbf8000002f007423 */ /* 0x002fc80000000030 */
[----:B------:R-:W-:-:S04]  /*27360*/  FADD.FTZ R3, -R0, -RZ ;  /* 0x800000ff00037221 */ /* 0x000fc80000010100 */
[----:B------:R-:W-:-:S07]  /*27370*/  FFMA R48, R48, R3, R48 ;  /* 0x0000000330307223 */ /* 0x000fce0000000030 */
.L_x_901:
[----:B------:R-:W-:Y:S05]  /*27380*/  BSYNC B1 ;  /* 0x0000000000017941 */ /* 0x000fea0003800000 */
.L_x_899:
        /* <DEDUP_REMOVED lines=10> */
.L_x_903:
[----:B------:R-:W1:Y:S02]  /*27430*/  MUFU.RCP R47, R52 ;  /* 0x00000034002f7308 */ /* 0x000e640000001000 */
[----:B-1----:R-:W-:-:S04]  /*27440*/  FFMA R0, R52, R47, -1 ;  /* 0xbf80000034007423 */ /* 0x002fc8000000002f */
[----:B------:R-:W-:-:S04]  /*27450*/  FADD.FTZ R0, -R0, -RZ ;  /* 0x800000ff00007221 */ /* 0x000fc80000010100 */
[----:B------:R-:W-:-:S07]  /*27460*/  FFMA R47, R47, R0, R47 ;  /* 0x000000002f2f7223 */ /* 0x000fce000000002f */
.L_x_904:
[----:B------:R-:W-:Y:S05]  /*27470*/  BSYNC B1 ;  /* 0x0000000000017941 */ /* 0x000fea0003800000 */
.L_x_902:
        /* <DEDUP_REMOVED lines=10> */
.L_x_906:
[----:B------:R-:W1:Y:S02]  /*27520*/  MUFU.RCP R50, R49 ;  /* 0x0000003100327308 */ /* 0x000e640000001000 */
[----:B-1----:R-:W-:-:S04]  /*27530*/  FFMA R0, R49, R50, -1 ;  /* 0xbf80000031007423 */ /* 0x002fc80000000032 */
[----:B------:R-:W-:-:S04]  /*27540*/  FADD.FTZ R3, -R0, -RZ ;  /* 0x800000ff00037221 */ /* 0x000fc80000010100 */
[----:B------:R-:W-:-:S07]  /*27550*/  FFMA R50, R50, R3, R50 ;  /* 0x0000000332327223 */ /* 0x000fce0000000032 */
.L_x_907:
[----:B------:R-:W-:Y:S05]  /*27560*/  BSYNC B1 ;  /* 0x0000000000017941 */ /* 0x000fea0003800000 */
.L_x_905:
        /* <DEDUP_REMOVED lines=10> */
.L_x_909:
[----:B------:R-:W1:Y:S02]  /*27610*/  MUFU.RCP R49, R56 ;  /* 0x0000003800317308 */ /* 0x000e640000001000 */
[----:B-1----:R-:W-:-:S04]  /*27620*/  FFMA R0, R56, R49, -1 ;  /* 0xbf80000038007423 */ /* 0x002fc80000000031 */
[----:B------:R-:W-:-:S04]  /*27630*/  FADD.FTZ R0, -R0, -RZ ;  /* 0x800000ff00007221 */ /* 0x000fc80000010100 */
[----:B------:R-:W-:-:S07]  /*27640*/  FFMA R49, R49, R0, R49 ;  /* 0x0000000031317223 */ /* 0x000fce0000000031 */
.L_x_910:
[----:B------:R-:W-:Y:S05]  /*27650*/  BSYNC B1 ;  /* 0x0000000000017941 */ /* 0x000fea0003800000 */
.L_x_908:
        /* <DEDUP_REMOVED lines=10> */
.L_x_912:
[----:B------:R-:W1:Y:S02]  /*27700*/  MUFU.RCP R52, R51 ;  /* 0x0000003300347308 */ /* 0x000e640000001000 */
[----:B-1----:R-:W-:-:S04]  /*27710*/  FFMA R0, R51, R52, -1 ;  /* 0xbf80000033007423 */ /* 0x002fc80000000034 */
[----:B------:R-:W-:-:S04]  /*27720*/  FADD.FTZ R3, -R0, -RZ ;  /* 0x800000ff00037221 */ /* 0x000fc80000010100 */
[----:B------:R-:W-:-:S07]  /*27730*/  FFMA R52, R52, R3, R52 ;  /* 0x0000000334347223 */ /* 0x000fce0000000034 */
.L_x_913:
[----:B------:R-:W-:Y:S05]  /*27740*/  BSYNC B1 ;  /* 0x0000000000017941 */ /* 0x000fea0003800000 */
.L_x_911:
        /* <DEDUP_REMOVED lines=9> */
.L_x_915:
[----:B------:R-:W1:Y:S02]  /*277e0*/  MUFU.RCP R0, R65 ;  /* 0x0000004100007308 */ /* 0x000e640000001000 */
[----:B-1----:R-:W-:-:S04]  /*277f0*/  FFMA R2, R65, R0, -1 ;  /* 0xbf80000041027423 */ /* 0x002fc80000000000 */
[----:B------:R-:W-:-:S04]  /*27800*/  FADD.FTZ R3, -R2, -RZ ;  /* 0x800000ff02037221 */ /* 0x000fc80000010100 */
[----:B------:R-:W-:-:S07]  /*27810*/  FFMA R0, R0, R3, R0 ;  /* 0x0000000300007223 */ /* 0x000fce0000000000 */
.L_x_916:
[----:B------:R-:W-:Y:S05]  /*27820*/  BSYNC B1 ;  /* 0x0000000000017941 */ /* 0x000fea0003800000 */
.L_x_914:
        /* <DEDUP_REMOVED lines=45> */
.L_x_918:
[----:B------:R-:W-:Y:S05]  /*27b00*/  BSYNC B0 ;  /* 0x0000000000007941 */ /* 0x000fea0003800000 */
.L_x_917:
[----:B------:R-:W-:Y:S06]  /*27b10*/  BAR.SYNC.DEFER_BLOCKING 0x1, 0x100 ;  /* 0x0044000000007b1d */ /* 0x000fec0000010000 */
[----:B------:R-:W-:Y:S04]  /*27b20*/  BSSY B0, `(.L_x_919) ;  /* 0x000000a000007945 */ /* 0x000fe80003800000 */
[----:B------:R-:W-:Y:S05]  /*27b30*/  @P0 BRA `(.L_x_920) ;  /* 0x0000000000200947 */ /* 0x000fea0003800000 */
[----:B------:R-:W-:-:S06]  /*27b40*/  UISETP.NE.AND UP0, UPT, UR43, 0x3, UPT ;  /* 0x000000032b00788c */ /* 0x000fcc000bf05270 */
[----:B------:R-:W-:-:S13]  /*27b50*/  PLOP3.LUT P2, PT, PT, PT, UP0, 0x80, 0x0 ;  /* 0x000000000000781c */ /* 0x000fda0003f4f008 */
[----:B------:R-:W-:Y:S05]  /*27b60*/  @!P2 BRA `(.L_x_921) ;  /* 0x000000000004a947 */ /* 0x000fea0003800000 */
[----:B------:R-:W-:Y:S01]  /*27b70*/  BPT.TRAP 0x1 ;  /* 0x000000040000795c */ /* 0x000fe20000300000 */
.L_x_921:
[----:B------:R-:W-:-:S04]  /*27b80*/  ULEA UR4, UR8, UR46, 0x3 ;  /* 0x0000002e08047291 */ /* 0x000fc8000f8e183f */
[----:B------:R-:W-:-:S04]  /*27b90*/  UIADD3 UR4, UR4, 0x50, URZ ;  /* 0x0000005004047890 */ /* 0x000fc8000fffe03f */
[----:B------:R-:W-:-:S09]  /*27ba0*/  UPRMT UR4, UR47, 0x654, UR4 ;  /* 0x000006542f047896 */ /* 0x000fd20008000004 */
[----:B------:R-:W-:Y:S03]  /*27bb0*/  SYNCS.ARRIVE.TRANS64.RED.A1T0 RZ, [UR4], RZ ;  /* 0x000000ffffff79a7 */ /* 0x000fe60008100404 */
.L_x_920:
[----:B------:R-:W-:Y:S05]  /*27bc0*/  BSYNC B0 ;  /* 0x0000000000007941 */ /* 0x000fea0003800000 */
.L_x_919:
        /* <DEDUP_REMOVED lines=9> */
.L_x_924:
[----:B------:R-:W-:Y:S01]  /*27c60*/  SHF.L.U32 R13, R13, 0x1f, RZ ;  /* 0x0000001f0d0d7819 */ /* 0x000fe200000006ff */
[----:B------:R-:W-:Y:S01]  /*27c70*/  BSSY B1, `(.L_x_925) ;  /* 0x0000006000017945 */ /* 0x000fe20003800000 */
[C---:B------:R-:W-:Y:S02]  /*27c80*/  LEA R2, R12.reuse, UR46, 0x3 ;  /* 0x0000002e0c027c11 */ /* 0x040fe4000f8e18ff */
[----:B------:R-:W-:Y:S02]  /*27c90*/  @!P1 LEA R15, R12, R15, 0xd ;  /* 0x0000000f0c0f9211 */ /* 0x000fe400078e68ff */
[----:B------:R-:W2:Y:S02]  /*27ca0*/  SYNCS.PHASECHK.TRANS64.TRYWAIT P2, [R2+URZ+0x30], R13 ;  /* 0x0000300d020075a7 */ /* 0x000ea4000804017f */
[----:B------:R-:W-:Y:S01]  /*27cb0*/  @!P1 LEA R0, R18, R15, 0x1 ;  /* 0x0000000f12009211 */ /* 0x000fe200078e08ff */
[----:B--2---:R-:W-:Y:S06]  /*27cc0*/  @!P2 BRA `(.L_x_926) ;  /* 0x0000006400f8a947 */ /* 0x004fec0003800000 */
.L_x_1142:
[----:B------:R-:W-:Y:S05]  /*27cd0*/  BSYNC B1 ;  /* 0x0000000000017941 */ /* 0x000fea0003800000 */
.L_x_925:
[----:B------:R-:W-:Y:S05]  /*27ce0*/  @!P1 WARPSYNC.ALL ;  /* 0x0000000000009948 */ /* 0x000fea0003800000 */
[----:B------:R3:W4:Y:S04]  /*27cf0*/  @!P1 LDSM.16.M88.4 R8, [R15] ;  /* 0x000000000f08983b */ /* 0x0007280000000200 */
[----:B------:R3:W1:Y:S02]  /*27d00*/  @!P1 LDSM.16.M88.4 R4, [R0] ;  /* 0x000000000004983b */ /* 0x0006640000000200 */
.L_x_923:
[----:B------:R-:W-:Y:S05]  /*27d10*/  BSYNC B0 ;  /* 0x0000000000007941 */ /* 0x000fea0003800000 */
.L_x_922:
[--C-:B----4-:R-:W-:Y:S02]  /*27d20*/  HADD2.F32 R3, -RZ, R8.reuse.H0_H0 ;  /* 0x20000008ff037230 */ /* 0x110fe40000004100 */
[C---:B------:R-:W-:Y:S01]  /*27d30*/  FMUL R31, R17.reuse, R136 ;  /* 0x00000088111f7220 */ /* 0x040fe20000400000 */
[----:B--2---:R-:W-:Y:S02]  /*27d40*/  HADD2.F32 R13, -RZ, R8.H1_H1 ;  /* 0x30000008ff0d7230 */ /* 0x004fe40000004100 */
[C---:B---3--:R-:W-:Y:S01]  /*27d50*/  FMUL R0, R17.reuse, R137 ;  /* 0x0000008911007220 */ /* 0x048fe20000400000 */
[--C-:B------:R-:W-:Y:S02]  /*27d60*/  HADD2.F32 R15, -RZ, R9.reuse.H0_H0 ;  /* 0x20000009ff0f7230 */ /* 0x100fe40000004100 */
[C---:B------:R-:W-:Y:S01]  /*27d70*/  FFMA R8, R16.reuse, R3, R31 ;  /* 0x0000000310087223 */ /* 0x040fe2000000001f */
[----:B-1----:R-:W-:Y:S02]  /*27d80*/  HADD2.F32 R21, -RZ, R9.H1_H1 ;  /* 0x30000009ff157230 */ /* 0x002fe40000004100 */
[----:B------:R-:W-:Y:S01]  /*27d90*/  FFMA R9, R16, R13, R0 ;  /* 0x0000000d10097223 */ /* 0x000fe20000000000 */
[C---:B------:R-:W-:Y:S01]  /*27da0*/  FMUL R3, R17.reuse, R138 ;  /* 0x0000008a11037220 */ /* 0x040fe20000400000 */
[----:B------:R-:W-:Y:S01]  /*27db0*/  FMUL R0, R17, R139 ;  /* 0x0000008b11007220 */ /* 0x000fe20000400000 */
[----:B------:R-:W-:-:S02]  /*27dc0*/  HADD2.F32 R23, -RZ, R10.H0_H0 ;  /* 0x2000000aff177230 */ /* 0x000fc40000004100 */
[----:B------:R-:W-:Y:S01]  /*27dd0*/  FMUL R12, R17, R140 ;  /* 0x0000008c110c7220 */ /* 0x000fe20000400000 */
[----:B------:R-:W-:Y:S01]  /*27de0*/  HADD2.F32 R25, -RZ, R10.H1_H1 ;  /* 0x3000000aff197230 */ /* 0x000fe20000004100 */
[----:B------:R-:W-:Y:S01]  /*27df0*/  MOV R52, 0x3bbb989d ;  /* 0x3bbb989d00347802 */ /* 0x000fe20000000f00 */
[--C-:B------:R-:W-:Y:S02]  /*27e00*/  HADD2.F32 R27, -RZ, R11.reuse.H0_H0 ;  /* 0x2000000bff1b7230 */ /* 0x100fe40000004100 */
[C---:B------:R-:W-:Y:S01]  /*27e10*/  FFMA R10, R16.reuse, R15, R3 ;  /* 0x0000000f100a7223 */ /* 0x040fe20000000003 */
[----:B------:R-:W-:Y:S02]  /*27e20*/  HADD2.F32 R29, -RZ, R11.H1_H1 ;  /* 0x3000000bff1d7230 */ /* 0x000fe40000004100 */
[C---:B------:R-:W-:Y:S01]  /*27e30*/  FFMA R11, R16.reuse, R21, R0 ;  /* 0x00000015100b7223 */ /* 0x040fe20000000000 */
[----:B------:R-:W-:Y:S01]  /*27e40*/  MOV R54, 0x437c0000 ;  /* 0x437c000000367802 */ /* 0x000fe20000000f00 */
[----:B------:R-:W-:Y:S01]  /*27e50*/  FFMA R12, R16, R23, R12 ;  /* 0x00000017100c7223 */ /* 0x000fe2000000000c */
[-C--:B------:R-:W-:Y:S01]  /*27e60*/  FFMA.SAT R3, -R10, R52.reuse, 0.5 ;  /* 0x3f0000000a037423 */ /* 0x080fe20000002134 */
[-C--:B------:R-:W-:Y:S01]  /*27e70*/  FFMA.SAT R23, -R11, R52.reuse, 0.5 ;  /* 0x3f0000000b177423 */ /* 0x080fe20000002134 */
[----:B------:R-:W-:Y:S01]  /*27e80*/  FFMA.SAT R20, -R9, R52, 0.5 ;  /* 0x3f00000009147423 */ /* 0x000fe20000002134 */
[----:B------:R-:W-:Y:S01]  /*27e90*/  FMUL R13, R17, R141 ;  /* 0x0000008d110d7220 */ /* 0x000fe20000400000 */
[-C--:B------:R-:W-:Y:S01]  /*27ea0*/  FFMA.RM R26, R3, R54.reuse, 12582913 ;  /* 0x4b400001031a7423 */ /* 0x080fe20000004036 */
[----:B------:R-:W-:Y:S01]  /*27eb0*/  FFMA.RM R30, R23, R54, 12582913 ;  /* 0x4b400001171e7423 */ /* 0x000fe20000004036 */
[----:B------:R-:W-:Y:S01]  /*27ec0*/  FFMA.SAT R23, -R12, R52, 0.5 ;  /* 0x3f0000000c177423 */ /* 0x000fe20000002134 */
[----:B------:R-:W-:Y:S01]  /*27ed0*/  FFMA.RM R0, R20, R54, 12582913 ;  /* 0x4b40000114007423 */ /* 0x000fe20000004036 */
[----:B------:R-:W-:Y:S01]  /*27ee0*/  FADD R3, R26, -12583039 ;  /* 0xcb40007f1a037421 */ /* 0x000fe20000000000 */
[----:B------:R-:W-:Y:S01]  /*27ef0*/  FMUL R31, R17, R142 ;  /* 0x0000008e111f7220 */ /* 0x000fe20000400000 */
[----:B------:R-:W-:Y:S01]  /*27f00*/  FFMA.RM R34, R23, R54, 12582913 ;  /* 0x4b40000117227423 */ /* 0x000fe20000004036 */
[----:B------:R-:W-:Y:S01]  /*27f10*/  FADD R20, R0, -12583039 ;  /* 0xcb40007f00147421 */ /* 0x000fe20000000000 */
[----:B------:R-:W-:Y:S01]  /*27f20*/  FFMA R13, R16, R25, R13 ;  /* 0x00000019100d7223 */ /* 0x000fe2000000000d */
[----:B------:R-:W-:Y:S01]  /*27f30*/  FFMA R3, -R10, 1.4426950216293334961, -R3 ;  /* 0x3fb8aa3b0a037823 */ /* 0x000fe20000000903 */
[----:B------:R-:W-:Y:S01]  /*27f40*/  FADD R25, R34, -12583039 ;  /* 0xcb40007f22197421 */ /* 0x000fe20000000000 */
[----:B------:R-:W-:Y:S01]  /*27f50*/  FFMA R20, -R9, 1.4426950216293334961, -R20 ;  /* 0x3fb8aa3b09147823 */ /* 0x000fe20000000914 */
[----:B------:R-:W-:Y:S01]  /*27f60*/  FFMA R15, R16, R27, R31 ;  /* 0x0000001b100f7223 */ /* 0x000fe2000000001f */
[----:B------:R-:W-:Y:S01]  /*27f70*/  FADD R32, R30, -12583039 ;  /* 0xcb40007f1e207421 */ /* 0x000fe20000000000 */
[----:B------:R-:W-:Y:S01]  /*27f80*/  FMUL R143, R17, R143 ;  /* 0x0000008f118f7220 */ /* 0x000fe20000400000 */
[----:B------:R-:W-:Y:S01]  /*27f90*/  FFMA R24, -R10, 1.925963033500011079e-08, R3 ;  /* 0x32a570600a187823 */ /* 0x000fe20000000103 */
[----:B------:R-:W-:-:S02]  /*27fa0*/  HADD2.F32 R21, -RZ, R4.H0_H0 ;  /* 0x20000004ff157230 */ /* 0x000fc40000004100 */
[----:B------:R-:W-:Y:S01]  /*27fb0*/  FFMA R27, -R12, 1.4426950216293334961, -R25 ;  /* 0x3fb8aa3b0c1b7823 */ /* 0x000fe20000000919 */
[----:B------:R-:W-:Y:S02]  /*27fc0*/  HADD2.F32 R3, -RZ, R4.H1_H1 ;  /* 0x30000004ff037230 */ /* 0x000fe40000004100 */
[-C--:B------:R-:W-:Y:S01]  /*27fd0*/  FFMA.SAT R4, -R13, R52.reuse, 0.5 ;  /* 0x3f0000000d047423 */ /* 0x080fe20000002134 */
[--C-:B------:R-:W-:Y:S02]  /*27fe0*/  HADD2.F32 R23, -RZ, R5.reuse.H0_H0 ;  /* 0x20000005ff177230 */ /* 0x100fe40000004100 */
[----:B------:R-:W-:Y:S01]  /*27ff0*/  FFMA R22, -R9, 1.925963033500011079e-08, R20 ;  /* 0x32a5706009167823 */ /* 0x000fe20000000114 */
[----:B------:R-:W-:Y:S02]  /*28000*/  HADD2.F32 R25, -RZ, R5.H1_H1 ;  /* 0x30000005ff197230 */ /* 0x000fe40000004100 */
[----:B------:R-:W-:Y:S01]  /*28010*/  FFMA R32, -R11, 1.4426950216293334961, -R32 ;  /* 0x3fb8aa3b0b207823 */ /* 0x000fe20000000920 */
[----:B------:R-:W-:Y:S01]  /*28020*/  FFMA.SAT R5, -R15, R52, 0.5 ;  /* 0x3f0000000f057423 */ /* 0x000fe20000002134 */
[----:B------:R-:W-:Y:S01]  /*28030*/  FFMA R20, R16, R29, R143 ;  /* 0x0000001d10147223 */ /* 0x000fe2000000008f */
[----:B------:R-:W-:Y:S01]  /*28040*/  FFMA.RM R36, R4, R54, 12582913 ;  /* 0x4b40000104247423 */ /* 0x000fe20000004036 */
[----:B------:R-:W-:Y:S01]  /*28050*/  FMUL R33, R17, R144 ;  /* 0x0000009011217220 */ /* 0x000fe20000400000 */
[----:B------:R-:W-:Y:S01]  /*28060*/  FFMA R32, -R11, 1.925963033500011079e-08, R32 ;  /* 0x32a570600b207823 */ /* 0x000fe20000000120 */
[----:B------:R-:W-:Y:S01]  /*28070*/  FFMA.RM R38, R5, R54, 12582913 ;  /* 0x4b40000105267423 */ /* 0x000fe20000004036 */
[----:B------:R-:W-:Y:S01]  /*28080*/  FFMA.SAT R5, -R20, R52, 0.5 ;  /* 0x3f00000014057423 */ /* 0x000fe20000002134 */
[----:B------:R1:W2:Y:S01]  /*28090*/  MUFU.EX2 R43, R22 ;  /* 0x00000016002b7308 */ /* 0x0002a20000000800 */
[----:B------:R-:W-:Y:S01]  /*280a0*/  FFMA R21, R16, R21, R33 ;  /* 0x0000001510157223 */ /* 0x000fe20000000021 */
[----:B------:R-:W-:Y:S01]  /*280b0*/  FFMA R4, -R12, 1.925963033500011079e-08, R27 ;  /* 0x32a570600c047823 */ /* 0x000fe2000000011b */
[----:B------:R-:W-:Y:S01]  /*280c0*/  FMUL R145, R17, R145 ;  /* 0x0000009111917220 */ /* 0x000fe20000400000 */
[----:B------:R-:W-:-:S02]  /*280d0*/  HADD2.F32 R31, -RZ, R7.H0_H0 ;  /* 0x20000007ff1f7230 */ /* 0x000fc40000004100 */
[----:B------:R-:W-:Y:S01]  /*280e0*/  FMUL R35, R17, R146 ;  /* 0x0000009211237220 */ /* 0x000fe20000400000 */
[----:B------:R-:W-:Y:S02]  /*280f0*/  HADD2.F32 R33, -RZ, R7.H1_H1 ;  /* 0x30000007ff217230 */ /* 0x000fe40000004100 */
[-C--:B------:R-:W-:Y:S01]  /*28100*/  FFMA.SAT R7, -R21, R52.reuse, 0.5 ;  /* 0x3f00000015077423 */ /* 0x080fe20000002134 */
[----:B------:R3:W-:Y:S01]  /*28110*/  MUFU.EX2 R47, R32 ;  /* 0x00000020002f7308 */ /* 0x0007e20000000800 */
[----:B-1----:R-:W-:Y:S01]  /*28120*/  FADD R22, R36, -12583039 ;  /* 0xcb40007f24167421 */ /* 0x002fe20000000000 */
[----:B------:R-:W-:Y:S01]  /*28130*/  FFMA.SAT R2, -R8, R52, 0.5 ;  /* 0x3f00000008027423 */ /* 0x000fe20000002134 */
[----:B------:R-:W-:Y:S01]  /*28140*/  FFMA.RM R40, R7, R54, 12582913 ;  /* 0x4b40000107287423 */ /* 0x000fe20000004036 */
[--C-:B------:R-:W-:Y:S02]  /*28150*/  HADD2.F32 R27, -RZ, R6.reuse.H0_H0 ;  /* 0x20000006ff1b7230 */ /* 0x100fe40000004100 */
[----:B------:R-:W-:Y:S01]  /*28160*/  FFMA R22, -R13, 1.4426950216293334961, -R22 ;  /* 0x3fb8aa3b0d167823 */ /* 0x000fe20000000916 */
[----:B------:R-:W-:-:S02]  /*28170*/  HADD2.F32 R29, -RZ, R6.H1_H1 ;  /* 0x30000006ff1d7230 */ /* 0x000fc40000004100 */
[----:B------:R-:W-:Y:S01]  /*28180*/  FADD R6, R38, -12583039 ;  /* 0xcb40007f26067421 */ /* 0x000fe20000000000 */
[----:B------:R1:W-:Y:S01]  /*28190*/  MUFU.EX2 R49, R4 ;  /* 0x0000000400317308 */ /* 0x0003e20000000800 */
[-C--:B---3--:R-:W-:Y:S01]  /*281a0*/  FFMA.RM R32, R5, R54.reuse, 12582913 ;  /* 0x4b40000105207423 */ /* 0x088fe20000004036 */
[----:B------:R-:W-:Y:S01]  /*281b0*/  FFMA R22, -R13, 1.925963033500011079e-08, R22 ;  /* 0x32a570600d167823 */ /* 0x000fe20000000116 */
[----:B------:R-:W-:Y:S01]  /*281c0*/  FFMA.RM R2, R2, R54, 12582913 ;  /* 0x4b40000102027423 */ /* 0x000fe20000004036 */
[----:B------:R-:W-:Y:S01]  /*281d0*/  FMUL R37, R17, R148 ;  /* 0x0000009411257220 */ /* 0x000fe20000400000 */
[----:B------:R-:W-:Y:S01]  /*281e0*/  FADD R5, R32, -12583039 ;  /* 0xcb40007f20057421 */ /* 0x000fe20000000000 */
[----:B------:R-:W-:Y:S01]  /*281f0*/  FFMA R6, -R15, 1.4426950216293334961, -R6 ;  /* 0x3fb8aa3b0f067823 */ /* 0x000fe20000000906 */
[C---:B------:R-:W-:Y:S01]  /*28200*/  FMUL R147, R17.reuse, R147 ;  /* 0x0000009311937220 */ /* 0x040fe20000400000 */
[----:B------:R3:W-:Y:S01]  /*28210*/  MUFU.EX2 R51, R22 ;  /* 0x0000001600337308 */ /* 0x0007e20000000800 */
[----:B-1----:R-:W-:Y:S01]  /*28220*/  FFMA R4, R16, R3, R145 ;  /* 0x0000000310047223 */ /* 0x002fe20000000091 */
[----:B------:R-:W-:Y:S01]  /*28230*/  FFMA R7, -R20, 1.4426950216293334961, -R5 ;  /* 0x3fb8aa3b14077823 */ /* 0x000fe20000000905 */
[----:B------:R-:W-:Y:S01]  /*28240*/  FFMA R5, R16, R23, R35 ;  /* 0x0000001710057223 */ /* 0x000fe20000000023 */
[----:B------:R-:W-:Y:S01]  /*28250*/  FADD R41, R2, -12583039 ;  /* 0xcb40007f02297421 */ /* 0x000fe20000000000 */
[----:B------:R-:W-:Y:S01]  /*28260*/  FFMA.SAT R23, -R4, R52, 0.5 ;  /* 0x3f00000004177423 */ /* 0x000fe20000002134 */
[----:B------:R-:W-:Y:S01]  /*28270*/  FFMA R35, -R20, 1.925963033500011079e-08, R7 ;  /* 0x32a5706014237823 */ /* 0x000fe20000000107 */
[----:B------:R-:W-:Y:S01]  /*28280*/  FMUL R149, R17, R149 ;  /* 0x0000009511957220 */ /* 0x000fe20000400000 */
[----:B------:R1:W-:Y:S01]  /*28290*/  MUFU.EX2 R45, R24 ;  /* 0x00000018002d7308 */ /* 0x0003e20000000800 */
[----:B---3--:R-:W-:Y:S01]  /*282a0*/  FADD R22, R40, -12583039 ;  /* 0xcb40007f28167421 */ /* 0x008fe20000000000 */
[----:B------:R-:W-:Y:S01]  /*282b0*/  FFMA.RM R42, R23, R54, 12582913 ;  /* 0x4b400001172a7423 */ /* 0x000fe20000004036 */
[----:B------:R-:W-:Y:S01]  /*282c0*/  FFMA R7, R16, R27, R37 ;  /* 0x0000001b10077223 */ /* 0x000fe20000000025 */
[----:B------:R-:W-:Y:S01]  /*282d0*/  FFMA.SAT R27, -R5, R52, 0.5 ;  /* 0x3f000000051b7423 */ /* 0x000fe20000002134 */
[----:B------:R-:W-:Y:S01]  /*282e0*/  FFMA R22, -R21, 1.4426950216293334961, -R22 ;  /* 0x3fb8aa3b15167823 */ /* 0x000fe20000000916 */
[----:B------:R-:W-:Y:S01]  /*282f0*/  FFMA R41, -R8, 1.4426950216293334961, -R41 ;  /* 0x3fb8aa3b08297823 */ /* 0x000fe20000000929 */
[----:B------:R-:W-:Y:S01]  /*28300*/  FADD R23, R42, -12583039 ;  /* 0xcb40007f2a177421 */ /* 0x000fe20000000000 */
[----:B------:R-:W-:Y:S01]  /*28310*/  FMUL R39, R17, R150 ;  /* 0x0000009611277220 */ /* 0x000fe20000400000 */
[----:B-1----:R-:W-:Y:S01]  /*28320*/  FFMA R24, -R15, 1.925963033500011079e-08, R6 ;  /* 0x32a570600f187823 */ /* 0x002fe20000000106 */
[C---:B------:R-:W-:Y:S01]  /*28330*/  FFMA R6, R16.reuse, R25, R147 ;  /* 0x0000001910067223 */ /* 0x040fe20000000093 */
[----:B------:R-:W-:Y:S01]  /*28340*/  FFMA R25, -R21, 1.925963033500011079e-08, R22 ;  /* 0x32a5706015197823 */ /* 0x000fe20000000116 */
[----:B------:R-:W-:Y:S01]  /*28350*/  FFMA R22, R16, R29, R149 ;  /* 0x0000001d10167223 */ /* 0x000fe20000000095 */
[----:B------:R-:W-:Y:S01]  /*28360*/  FFMA.RM R29, R27, R54, 12582913 ;  /* 0x4b4000011b1d7423 */ /* 0x000fe20000004036 */
[----:B------:R-:W-:Y:S01]  /*28370*/  FFMA R41, -R8, 1.925963033500011079e-08, R41 ;  /* 0x32a5706008297823 */ /* 0x000fe20000000129 */
[----:B------:R-:W-:Y:S01]  /*28380*/  FFMA R27, -R4, 1.4426950216293334961, -R23 ;  /* 0x3fb8aa3b041b7823 */ /* 0x000fe20000000917 */
[----:B------:R-:W-:Y:S01]  /*28390*/  FFMA R23, R16, R31, R39 ;  /* 0x0000001f10177223 */ /* 0x000fe20000000027 */
[-C--:B------:R-:W-:Y:S01]  /*283a0*/  FFMA.SAT R31, -R6, R52.reuse, 0.5 ;  /* 0x3f000000061f7423 */ /* 0x080fe20000002134 */
[----:B------:R-:W-:Y:S01]  /*283b0*/  FMUL R151, R17, R151 ;  /* 0x0000009711977220 */ /* 0x000fe20000400000 */
[----:B------:R1:W-:Y:S01]  /*283c0*/  MUFU.EX2 R3, R24 ;  /* 0x0000001800037308 */ /* 0x0003e20000000800 */
[----:B------:R-:W-:Y:S01]  /*283d0*/  FFMA.SAT R37, -R7, R52, 0.5 ;  /* 0x3f00000007257423 */ /* 0x000fe20000002134 */
[----:B------:R-:W-:Y:S01]  /*283e0*/  FFMA.RM R31, R31, R54, 12582913 ;  /* 0x4b4000011f1f7423 */ /* 0x000fe20000004036 */
[-C--:B------:R-:W-:Y:S01]  /*283f0*/  FFMA.SAT R39, -R22, R52.reuse, 0.5 ;  /* 0x3f00000016277423 */ /* 0x080fe20000002134 */
[----:B------:R-:W-:Y:S01]  /*28400*/  FFMA.SAT R48, -R23, R52, 0.5 ;  /* 0x3f00000017307423 */ /* 0x000fe20000002134 */
[-C--:B------:R-:W-:Y:S01]  /*28410*/  FFMA.RM R37, R37, R54.reuse, 12582913 ;  /* 0x4b40000125257423 */ /* 0x080fe20000004036 */
[----:B------:R-:W-:Y:S01]  /*28420*/  SHF.L.U32 R2, R2, 0x17, RZ ;  /* 0x0000001702027819 */ /* 0x000fe200000006ff */
[----:B------:R-:W-:Y:S01]  /*28430*/  FFMA.RM R39, R39, R54, 12582913 ;  /* 0x4b40000127277423 */ /* 0x000fe20000004036 */
[----:B------:R-:W3:Y:S01]  /*28440*/  MUFU.EX2 R41, R41 ;  /* 0x0000002900297308 */ /* 0x000ee20000000800 */
[----:B-1----:R-:W-:Y:S01]  /*28450*/  FFMA R24, R16, R33, R151 ;  /* 0x0000002110187223 */ /* 0x002fe20000000097 */
[----:B------:R-:W-:Y:S01]  /*28460*/  FADD R33, R31, -12583039 ;  /* 0xcb40007f1f217421 */ /* 0x000fe20000000000 */
[----:B------:R-:W-:Y:S01]  /*28470*/  FADD R46, R37, -12583039 ;  /* 0xcb40007f252e7421 */ /* 0x000fe20000000000 */
[----:B------:R-:W-:Y:S01]  /*28480*/  SHF.L.U32 R0, R0, 0x17, RZ ;  /* 0x0000001700007819 */ /* 0x000fe200000006ff */
[----:B------:R-:W-:Y:S01]  /*28490*/  FFMA.SAT R52, -R24, R52, 0.5 ;  /* 0x3f00000018347423 */ /* 0x000fe20000002134 */
[----:B------:R-:W-:Y:S01]  /*284a0*/  FFMA R33, -R6, 1.4426950216293334961, -R33 ;  /* 0x3fb8aa3b06217823 */ /* 0x000fe20000000921 */
[-C--:B------:R-:W-:Y:S01]  /*284b0*/  FFMA.RM R50, R48, R54.reuse, 12582913 ;  /* 0x4b40000130327423 */ /* 0x080fe20000004036 */
[----:B------:R-:W-:Y:S01]  /*284c0*/  FADD R44, R29, -12583039 ;  /* 0xcb40007f1d2c7421 */ /* 0x000fe20000000000 */
[----:B------:R-:W-:Y:S01]  /*284d0*/  FFMA.RM R52, R52, R54, 12582913 ;  /* 0x4b40000134347423 */ /* 0x000fe20000004036 */
[----:B------:R-:W-:Y:S01]  /*284e0*/  FFMA R33, -R6, 1.925963033500011079e-08, R33 ;  /* 0x32a5706006217823 */ /* 0x000fe20000000121 */
[----:B------:R-:W-:Y:S01]  /*284f0*/  FFMA R48, -R7, 1.4426950216293334961, -R46 ;  /* 0x3fb8aa3b07307823 */ /* 0x000fe2000000092e */
[----:B------:R-:W-:Y:S01]  /*28500*/  SHF.L.U32 R26, R26, 0x17, RZ ;  /* 0x000000171a1a7819 */ /* 0x000fe200000006ff */
[----:B--2---:R-:W-:Y:S01]  /*28510*/  FFMA R53, R0, R43, 1 ;  /* 0x3f80000000357423 */ /* 0x004fe2000000002b */
[----:B------:R1:W-:Y:S01]  /*28520*/  MUFU.EX2 R46, R33 ;  /* 0x00000021002e7308 */ /* 0x0003e20000000800 */
[----:B------:R-:W-:Y:S01]  /*28530*/  FFMA R44, -R5, 1.4426950216293334961, -R44 ;  /* 0x3fb8aa3b052c7823 */ /* 0x000fe2000000092c */
[----:B------:R-:W-:Y:S01]  /*28540*/  FADD R0, R50, -12583039 ;  /* 0xcb40007f32007421 */ /* 0x000fe20000000000 */
[----:B---3--:R-:W-:Y:S01]  /*28550*/  FFMA R54, R2, R41, 1 ;  /* 0x3f80000002367423 */ /* 0x008fe20000000029 */
[----:B------:R-:W-:Y:S01]  /*28560*/  FADD R41, R39, -12583039 ;  /* 0xcb40007f27297421 */ /* 0x000fe20000000000 */
[----:B------:R-:W-:Y:S01]  /*28570*/  SHF.L.U32 R38, R38, 0x17, RZ ;  /* 0x0000001726267819 */ /* 0x000fe200000006ff */
[----:B------:R-:W-:Y:S01]  /*28580*/  FFMA R44, -R5, 1.925963033500011079e-08, R44 ;  /* 0x32a57060052c7823 */ /* 0x000fe2000000012c */
[----:B------:R-:W-:Y:S01]  /*28590*/  FFMA R56, R26, R45, 1 ;  /* 0x3f8000001a387423 */ /* 0x000fe2000000002d */
[----:B------:R-:W-:Y:S01]  /*285a0*/  FFMA R41, -R22, 1.4426950216293334961, -R41 ;  /* 0x3fb8aa3b16297823 */ /* 0x000fe20000000929 */
[----:B-1----:R-:W-:Y:S01]  /*285b0*/  FADD R33, R52, -12583039 ;  /* 0xcb40007f34217421 */ /* 0x002fe20000000000 */
[----:B------:R-:W-:Y:S01]  /*285c0*/  FFMA R2, -R23, 1.4426950216293334961, -R0 ;  /* 0x3fb8aa3b17027823 */ /* 0x000fe20000000900 */
[----:B------:R-:W-:Y:S01]  /*285d0*/  FFMA R45, R38, R3, 1 ;  /* 0x3f800000262d7423 */ /* 0x000fe20000000003 */
[----:B------:R-:W-:Y:S01]  /*285e0*/  FFMA R27, -R4, 1.925963033500011079e-08, R27 ;  /* 0x32a57060041b7823 */ /* 0x000fe2000000011b */
[----:B------:R-:W-:Y:S01]  /*285f0*/  FFMA R43, -R24, 1.4426950216293334961, -R33 ;  /* 0x3fb8aa3b182b7823 */ /* 0x000fe20000000921 */
[----:B------:R-:W-:Y:S01]  /*28600*/  FFMA R48, -R7, 1.925963033500011079e-08, R48 ;  /* 0x32a5706007307823 */ /* 0x000fe20000000130 */
[----:B------:R-:W-:Y:S01]  /*28610*/  IADD3 R3, R54, 0x1800000, RZ ;  /* 0x0180000036037810 */ /* 0x000fe20007ffe0ff */
[----:B------:R-:W-:Y:S01]  /*28620*/  FFMA R41, -R22, 1.925963033500011079e-08, R41 ;  /* 0x32a5706016297823 */ /* 0x000fe20000000129 */
[----:B------:R-:W-:Y:S01]  /*28630*/  FFMA R43, -R24, 1.925963033500011079e-08, R43 ;  /* 0x32a57060182b7823 */ /* 0x000fe2000000012b */
[----:B------:R-:W-:Y:S01]  /*28640*/  FFMA R2, -R23, 1.925963033500011079e-08, R2 ;  /* 0x32a5706017027823 */ /* 0x000fe20000000102 */
[----:B------:R-:W1:Y:S01]  /*28650*/  MUFU.EX2 R44, R44 ;  /* 0x0000002c002c7308 */ /* 0x000e620000000800 */
[----:B------:R-:W-:Y:S01]  /*28660*/  LOP3.LUT R3, R3, 0x7f800000, RZ, 0xc0, !PT ;  /* 0x7f80000003037812 */ /* 0x000fe200078ec0ff */
[----:B------:R-:W-:Y:S01]  /*28670*/  BSSY B1, `(.L_x_927) ;  /* 0x000002b000017945 */ /* 0x000fe20003800000 */
[----:B------:R-:W-:-:S02]  /*28680*/  SHF.L.U32 R36, R36, 0x17, RZ ;  /* 0x0000001724247819 */ /* 0x000fc400000006ff */
[----:B------:R-:W-:Y:S02]  /*28690*/  ISETP.GT.U32.AND P1, PT, R3, 0x1ffffff, PT ;  /* 0x01ffffff0300780c */ /* 0x000fe40003f24070 */
[----:B------:R-:W-:Y:S01]  /*286a0*/  SHF.L.U32 R29, R29, 0x17, RZ ;  /* 0x000000171d1d7819 */ /* 0x000fe200000006ff */
[----:B------:R-:W2:Y:S01]  /*286b0*/  MUFU.EX2 R35, R35 ;  /* 0x0000002300237308 */ /* 0x000ea20000000800 */
[----:B------:R-:W-:Y:S01]  /*286c0*/  SHF.L.U32 R32, R32, 0x17, RZ ;  /* 0x0000001720207819 */ /* 0x000fe200000006ff */
[----:B------:R-:W-:Y:S01]  /*286d0*/  FFMA R51, R36, R51, 1 ;  /* 0x3f80000024337423 */ /* 0x000fe20000000033 */
[----:B------:R-:W-:Y:S02]  /*286e0*/  SHF.L.U32 R39, R39, 0x17, RZ ;  /* 0x0000001727277819 */ /* 0x000fe400000006ff */
[----:B------:R-:W-:Y:S02]  /*286f0*/  SHF.L.U32 R30, R30, 0x17, RZ ;  /* 0x000000171e1e7819 */ /* 0x000fe400000006ff */
[----:B------:R-:W-:Y:S01]  /*28700*/  SHF.L.U32 R34, R34, 0x17, RZ ;  /* 0x0000001722227819 */ /* 0x000fe200000006ff */
[----:B------:R1:W3:Y:S01]  /*28710*/  MUFU.EX2 R0, R41 ;  /* 0x0000002900007308 */ /* 0x0002e20000000800 */
[----:B------:R-:W-:Y:S01]  /*28720*/  SHF.L.U32 R40, R40, 0x17, RZ ;  /* 0x0000001728287819 */ /* 0x000fe200000006ff */
[----:B------:R-:W-:Y:S01]  /*28730*/  FFMA R47, R30, R47, 1 ;  /* 0x3f8000001e2f7423 */ /* 0x000fe2000000002f */
[----:B------:R-:W-:Y:S01]  /*28740*/  SHF.L.U32 R42, R42, 0x17, RZ ;  /* 0x000000172a2a7819 */ /* 0x000fe200000006ff */
[----:B------:R-:W-:Y:S01]  /*28750*/  FFMA R34, R34, R49, 1 ;  /* 0x3f80000022227423 */ /* 0x000fe20000000031 */
[----:B------:R-:W-:-:S02]  /*28760*/  SHF.L.U32 R31, R31, 0x17, RZ ;  /* 0x000000171f1f7819 */ /* 0x000fc400000006ff */
[----:B------:R-:W-:Y:S01]  /*28770*/  SHF.L.U32 R37, R37, 0x17, RZ ;  /* 0x0000001725257819 */ /* 0x000fe200000006ff */
[----:B------:R-:W4:Y:S01]  /*28780*/  MUFU.EX2 R25, R25 ;  /* 0x0000001900197308 */ /* 0x000f220000000800 */
[----:B------:R-:W-:Y:S01]  /*28790*/  SHF.L.U32 R50, R50, 0x17, RZ ;  /* 0x0000001732327819 */ /* 0x000fe200000006ff */
[----:B-1----:R-:W-:Y:S01]  /*287a0*/  FFMA R41, R29, R44, 1 ;  /* 0x3f8000001d297423 */ /* 0x002fe2000000002c */
[----:B------:R-:W-:Y:S01]  /*287b0*/  SHF.L.U32 R52, R52, 0x17, RZ ;  /* 0x0000001734347819 */ /* 0x000fe200000006ff */
[----:B--2---:R-:W-:Y:S01]  /*287c0*/  FFMA R36, R32, R35, 1 ;  /* 0x3f80000020247423 */ /* 0x004fe20000000023 */
[----:B------:R-:W-:-:S03]  /*287d0*/  FFMA R46, R31, R46, 1 ;  /* 0x3f8000001f2e7423 */ /* 0x000fc6000000002e */
[----:B------:R-:W1:Y:S01]  /*287e0*/  MUFU.EX2 R27, R27 ;  /* 0x0000001b001b7308 */ /* 0x000e620000000800 */
[----:B---3--:R-:W-:-:S07]  /*287f0*/  FFMA R44, R39, R0, 1 ;  /* 0x3f800000272c7423 */ /* 0x008fce0000000000 */
[----:B------:R-:W2:Y:S01]  /*28800*/  MUFU.EX2 R48, R48 ;  /* 0x0000003000307308 */ /* 0x000ea20000000800 */
[----:B----4-:R-:W-:-:S07]  /*28810*/  FFMA R35, R40, R25, 1 ;  /* 0x3f80000028237423 */ /* 0x010fce0000000019 */
        /* <DEDUP_REMOVED lines=12> */
.L_x_928:
[----:B------:R-:W1:Y:S02]  /*288e0*/  MUFU.RCP R25, R54 ;  /* 0x0000003600197308 */ /* 0x000e640000001000 */
[----:B-1----:R-:W-:-:S04]  /*288f0*/  FFMA R0, R54, R25, -1 ;  /* 0xbf80000036007423 */ /* 0x002fc80000000019 */
[----:B------:R-:W-:-:S04]  /*28900*/  FADD.FTZ R0, -R0, -RZ ;  /* 0x800000ff00007221 */ /* 0x000fc80000010100 */
[----:B------:R-:W-:-:S07]  /*28910*/  FFMA R25, R25, R0, R25 ;  /* 0x0000000019197223 */ /* 0x000fce0000000019 */
.L_x_929:
[----:B------:R-:W-:Y:S05]  /*28920*/  BSYNC B1 ;  /* 0x0000000000017941 */ /* 0x000fea0003800000 */
.L_x_927:
        /* <DEDUP_REMOVED lines=10> */
.L_x_931:
[----:B------:R-:W1:Y:S02]  /*289d0*/  MUFU.RCP R26, R53 ;  /* 0x00000035001a7308 */ /* 0x000e640000001000 */
[----:B-1----:R-:W-:-:S04]  /*289e0*/  FFMA R0, R53, R26, -1 ;  /* 0xbf80000035007423 */ /* 0x002fc8000000001a */
[----:B------:R-:W-:-:S04]  /*289f0*/  FADD.FTZ R3, -R0, -RZ ;  /* 0x800000ff00037221 */ /* 0x000fc80000010100 */
[----:B------:R-:W-:-:S07]  /*28a00*/  FFMA R26, R26, R3, R26 ;  /* 0x000000031a1a7223 */ /* 0x000fce000000001a */
.L_x_932:
[----:B------:R-:W-:Y:S05]  /*28a10*/  BSYNC B1 ;  /* 0x0000000000017941 */ /* 0x000fea0003800000 */
.L_x_930:
        /* <DEDUP_REMOVED lines=10> */
.L_x_934:
[----:B------:R-:W1:Y:S02]  /*28ac0*/  MUFU.RCP R27, R56 ;  /* 0x00000038001b7308 */ /* 0x000e640000001000 */
[----:B-1----:R-:W-:-:S04]  /*28ad0*/  FFMA R0, R56, R27, -1 ;  /* 0xbf80000038007423 */ /* 0x002fc8000000001b */
[----:B------:R-:W-:-:S04]  /*28ae0*/  FADD.FTZ R0, -R0, -RZ ;  /* 0x800000ff00007221 */ /* 0x000fc80000010100 */
[----:B------:R-:W-:-:S07]  /*28af0*/  FFMA R27, R27, R0, R27 ;  /* 0x000000001b1b7223 */ /* 0x000fce000000001b */
.L_x_935:
[----:B------:R-:W-:Y:S05]  /*28b00*/  BSYNC B1 ;  /* 0x0000000000017941 */ /* 0x000fea0003800000 */
.L_x_933:
        /* <DEDUP_REMOVED lines=10> */
.L_x_937:
[----:B------:R-:W1:Y:S02]  /*28bb0*/  MUFU.RCP R30, R47 ;  /* 0x0000002f001e7308 */ /* 0x000e640000001000 */
[----:B-1----:R-:W-:-:S04]  /*28bc0*/  FFMA R0, R47, R30, -1 ;  /* 0xbf8000002f007423 */ /* 0x002fc8000000001e */
[----:B------:R-:W-:-:S04]  /*28bd0*/  FADD.FTZ R3, -R0, -RZ ;  /* 0x800000ff00037221 */ /* 0x000fc80000010100 */
[----:B------:R-:W-:-:S07]  /*28be0*/  FFMA R30, R30, R3, R30 ;  /* 0x000000031e1e7223 */ /* 0x000fce000000001e */
.L_x_938:
[----:B------:R-:W-:Y:S05]  /*28bf0*/  BSYNC B1 ;  /* 0x0000000000017941 */ /* 0x000fea0003800000 */
.L_x_936:
        /* <DEDUP_REMOVED lines=10> */
.L_x_940:
[----:B------:R-:W1:Y:S02]  /*28ca0*/  MUFU.RCP R29, R34 ;  /* 0x00000022001d7308 */ /* 0x000e640000001000 */
[----:B-1----:R-:W-:-:S04]  /*28cb0*/  FFMA R0, R34, R29, -1 ;  /* 0xbf80000022007423 */ /* 0x002fc8000000001d */
[----:B------:R-:W-:-:S04]  /*28cc0*/  FADD.FTZ R0, -R0, -RZ ;  /* 0x800000ff00007221 */ /* 0x000fc80000010100 */
[----:B------:R-:W-:-:S07]  /*28cd0*/  FFMA R29, R29, R0, R29 ;  /* 0x000000001d1d7223 */ /* 0x000fce000000001d */
.L_x_941:
[----:B------:R-:W-:Y:S05]  /*28ce0*/  BSYNC B1 ;  /* 0x0000000000017941 */ /* 0x000fea0003800000 */
.L_x_939:
        /* <DEDUP_REMOVED lines=10> */
.L_x_943:
[----:B------:R-:W1:Y:S02]  /*28d90*/  MUFU.RCP R32, R51 ;  /* 0x0000003300207308 */ /* 0x000e640000001000 */
[----:B-1----:R-:W-:-:S04]  /*28da0*/  FFMA R0, R51, R32, -1 ;  /* 0xbf80000033007423 */ /* 0x002fc80000000020 */
[----:B------:R-:W-:-:S04]  /*28db0*/  FADD.FTZ R3, -R0, -RZ ;  /* 0x800000ff00037221 */ /* 0x000fc80000010100 */
[----:B------:R-:W-:-:S07]  /*28dc0*/  FFMA R32, R32, R3, R32 ;  /* 0x0000000320207223 */ /* 0x000fce0000000020 */
.L_x_944:
[----:B------:R-:W-:Y:S05]  /*28dd0*/  BSYNC B1 ;  /* 0x0000000000017941 */ /* 0x000fea0003800000 */
.L_x_942:
        /* <DEDUP_REMOVED lines=10> */
.L_x_946:
[----:B------:R-:W1:Y:S02]  /*28e80*/  MUFU.RCP R34, R45 ;  /* 0x0000002d00227308 */ /* 0x000e640000001000 */
[----:B-1----:R-:W-:-:S04]  /*28e90*/  FFMA R0, R45, R34, -1 ;  /* 0xbf8000002d007423 */ /* 0x002fc80000000022 */
[----:B------:R-:W-:-:S04]  /*28ea0*/  FADD.FTZ R3, -R0, -RZ ;  /* 0x800000ff00037221 */ /* 0x000fc80000010100 */
[----:B------:R-:W-:-:S07]  /*28eb0*/  FFMA R34, R34, R3, R34 ;  /* 0x0000000322227223 */ /* 0x000fce0000000022 */
.L_x_947:
[----:B------:R-:W-:Y:S05]  /*28ec0*/  BSYNC B1 ;  /* 0x0000000000017941 */ /* 0x000fea0003800000 */
.L_x_945:
        /* <DEDUP_REMOVED lines=10> */
.L_x_949:
[----:B------:R-:W1:Y:S02]  /*28f70*/  MUFU.RCP R31, R36 ;  /* 0x00000024001f7308 */ /* 0x000e640000001000 */
[----:B-1----:R-:W-:-:S04]  /*28f80*/  FFMA R0, R36, R31, -1 ;  /* 0xbf80000024007423 */ /* 0x002fc8000000001f */
[----:B------:R-:W-:-:S04]  /*28f90*/  FADD.FTZ R0, -R0, -RZ ;  /* 0x800000ff00007221 */ /* 0x000fc80000010100 */
[----:B------:R-:W-:-:S07]  /*28fa0*/  FFMA R31, R31, R0, R31 ;  /* 0x000000001f1f7223 */ /* 0x000fce000000001f */
.L_x_950:
[----:B------:R-:W-:Y:S05]  /*28fb0*/  BSYNC B1 ;  /* 0x0000000000017941 */ /* 0x000fea0003800000 */
.L_x_948:
        /* <DEDUP_REMOVED lines=10> */
.L_x_952:
[----:B------:R-:W1:Y:S02]  /*29060*/  MUFU.RCP R36, R35 ;  /* 0x0000002300247308 */ /* 0x000e640000001000 */
[----:B-1----:R-:W-:-:S04]  /*29070*/  FFMA R0, R35, R36, -1 ;  /* 0xbf80000023007423 */ /* 0x002fc80000000024 */
[----:B------:R-:W-:-:S04]  /*29080*/  FADD.FTZ R3, -R0, -RZ ;  /* 0x800000ff00037221 */ /* 0x000fc80000010100 */
[----:B------:R-:W-:-:S07]  /*29090*/  FFMA R36, R36, R3, R36 ;  /* 0x0000000324247223 */ /* 0x000fce0000000024 */
.L_x_953:
[----:B------:R-:W-:Y:S05]  /*290a0*/  BSYNC B1 ;  /* 0x0000000000017941 */ /* 0x000fea0003800000 */
.L_x_951:
        /* <DEDUP_REMOVED lines=10> */
.L_x_955:
[----:B------:R-:W1:Y:S02]  /*29150*/  MUFU.RCP R33, R42 ;  /* 0x0000002a00217308 */ /* 0x000e640000001000 */
[----:B-1----:R-:W-:-:S04]  /*29160*/  FFMA R0, R42, R33, -1 ;  /* 0xbf8000002a007423 */ /* 0x002fc80000000021 */
[----:B------:R-:W-:-:S04]  /*29170*/  FADD.FTZ R0, -R0, -RZ ;  /* 0x800000ff00007221 */ /* 0x000fc80000010100 */
[----:B------:R-:W-:-:S07]  /*29180*/  FFMA R33, R33, R0, R33 ;  /* 0x0000000021217223 */ /* 0x000fce0000000021 */
.L_x_956:
[----:B------:R-:W-:Y:S05]  /*29190*/  BSYNC B1 ;  /* 0x0000000000017941 */ /* 0x000fea0003800000 */
.L_x_954:
        /* <DEDUP_REMOVED lines=10> */
.L_x_958:
[----:B------:R-:W1:Y:S02]  /*29240*/  MUFU.RCP R38, R41 ;  /* 0x0000002900267308 */ /* 0x000e640000001000 */
[----:B-1----:R-:W-:-:S04]  /*29250*/  FFMA R0, R41, R38, -1 ;  /* 0xbf80000029007423 */ /* 0x002fc80000000026 */
[----:B------:R-:W-:-:S04]  /*29260*/  FADD.FTZ R3, -R0, -RZ ;  /* 0x800000ff00037221 */ /* 0x000fc80000010100 */
[----:B------:R-:W-:-:S07]  /*29270*/  FFMA R38, R38, R3, R38 ;  /* 0x0000000326267223 */ /* 0x000fce0000000026 */
.L_x_959:
[----:B------:R-:W-:Y:S05]  /*29280*/  BSYNC B1 ;  /* 0x0000000000017941 */ /* 0x000fea0003800000 */
.L_x_957:
        /* <DEDUP_REMOVED lines=10> */
.L_x_961:
[----:B------:R-:W1:Y:S02]  /*29330*/  MUFU.RCP R35, R46 ;  /* 0x0000002e00237308 */ /* 0x000e640000001000 */
[----:B-1----:R-:W-:-:S04]  /*29340*/  FFMA R0, R46, R35, -1 ;  /* 0xbf8000002e007423 */ /* 0x002fc80000000023 */
[----:B------:R-:W-:-:S04]  /*29350*/  FADD.FTZ R0, -R0, -RZ ;  /* 0x800000ff00007221 */ /* 0x000fc80000010100 */
[----:B------:R-:W-:-:S07]  /*29360*/  FFMA R35, R35, R0, R35 ;  /* 0x0000000023237223 */ /* 0x000fce0000000023 */
.L_x_962:
[----:B------:R-:W-:Y:S05]  /*29370*/  BSYNC B1 ;  /* 0x0000000000017941 */ /* 0x000fea0003800000 */
.L_x_960:
        /* <DEDUP_REMOVED lines=10> */
.L_x_964:
[----:B------:R-:W1:Y:S02]  /*29420*/  MUFU.RCP R40, R37 ;  /* 0x0000002500287308 */ /* 0x000e640000001000 */
[----:B-1----:R-:W-:-:S04]  /*29430*/  FFMA R0, R37, R40, -1 ;  /* 0xbf80000025007423 */ /* 0x002fc80000000028 */
[----:B------:R-:W-:-:S04]  /*29440*/  FADD.FTZ R3, -R0, -RZ ;  /* 0x800000ff00037221 */ /* 0x000fc80000010100 */
[----:B------:R-:W-:-:S07]  /*29450*/  FFMA R40, R40, R3, R40 ;  /* 0x0000000328287223 */ /* 0x000fce0000000028 */
.L_x_965:
[----:B------:R-:W-:Y:S05]  /*29460*/  BSYNC B1 ;  /* 0x0000000000017941 */ /* 0x000fea0003800000 */
.L_x_963:
        /* <DEDUP_REMOVED lines=10> */
.L_x_967:
[----:B------:R-:W1:Y:S02]  /*29510*/  MUFU.RCP R37, R44 ;  /* 0x0000002c00257308 */ /* 0x000e640000001000 */
[----:B-1----:R-:W-:-:S04]  /*29520*/  FFMA R0, R44, R37, -1 ;  /* 0xbf8000002c007423 */ /* 0x002fc80000000025 */
[----:B------:R-:W-:-:S04]  /*29530*/  FADD.FTZ R0, -R0, -RZ ;  /* 0x800000ff00007221 */ /* 0x000fc80000010100 */
[----:B------:R-:W-:-:S07]  /*29540*/  FFMA R37, R37, R0, R37 ;  /* 0x0000000025257223 */ /* 0x000fce0000000025 */
.L_x_968:
[----:B------:R-:W-:Y:S05]  /*29550*/  BSYNC B1 ;  /* 0x0000000000017941 */ /* 0x000fea0003800000 */
.L_x_966:
        /* <DEDUP_REMOVED lines=10> */
.L_x_970:
[----:B------:R-:W1:Y:S02]  /*29600*/  MUFU.RCP R42, R39 ;  /* 0x00000027002a7308 */ /* 0x000e640000001000 */
[----:B-1----:R-:W-:-:S04]  /*29610*/  FFMA R0, R39, R42, -1 ;  /* 0xbf80000027007423 */ /* 0x002fc8000000002a */
[----:B------:R-:W-:-:S04]  /*29620*/  FADD.FTZ R3, -R0, -RZ ;  /* 0x800000ff00037221 */ /* 0x000fc80000010100 */
[----:B------:R-:W-:-:S07]  /*29630*/  FFMA R42, R42, R3, R42 ;  /* 0x000000032a2a7223 */ /* 0x000fce000000002a */
.L_x_971:
[----:B------:R-:W-:Y:S05]  /*29640*/  BSYNC B1 ;  /* 0x0000000000017941 */ /* 0x000fea0003800000 */
.L_x_969:
        /* <DEDUP_REMOVED lines=9> */
.L_x_973:
[----:B------:R-:W1:Y:S02]  /*296e0*/  MUFU.RCP R0, R43 ;  /* 0x0000002b00007308 */ /* 0x000e640000001000 */
[----:B-1----:R-:W-:-:S04]  /*296f0*/  FFMA R2, R43, R0, -1 ;  /* 0xbf8000002b027423 */ /* 0x002fc80000000000 */
[----:B------:R-:W-:-:S04]  /*29700*/  FADD.FTZ R3, -R2, -RZ ;  /* 0x800000ff02037221 */ /* 0x000fc80000010100 */
[----:B------:R-:W-:-:S07]  /*29710*/  FFMA R0, R0, R3, R0 ;  /* 0x0000000300007223 */ /* 0x000fce0000000000 */
.L_x_974:
[----:B------:R-:W-:Y:S05]  /*29720*/  BSYNC B1 ;  /* 0x0000000000017941 */ /* 0x000fea0003800000 */
.L_x_972:
        /* <DEDUP_REMOVED lines=45> */
.L_x_976:
[----:B------:R-:W-:Y:S05]  /*29a00*/  BSYNC B0 ;  /* 0x0000000000007941 */ /* 0x000fea0003800000 */
.L_x_975:
[----:B------:R-:W-:Y:S06]  /*29a10*/  BAR.SYNC.DEFER_BLOCKING 0x1, 0x100 ;  /* 0x0044000000007b1d */ /* 0x000fec0000010000 */
[----:B------:R-:W-:Y:S04]  /*29a20*/  BSSY B0, `(.L_x_977) ;  /* 0x000000a000007945 */ /* 0x000fe80003800000 */
[----:B------:R-:W-:Y:S05]  /*29a30*/  @P0 BRA `(.L_x_978) ;  /* 0x0000000000200947 */ /* 0x000fea0003800000 */
[----:B------:R-:W-:-:S06]  /*29a40*/  UISETP.NE.AND UP0, UPT, UR43, 0x3, UPT ;  /* 0x000000032b00788c */ /* 0x000fcc000bf05270 */
[----:B------:R-:W-:-:S13]  /*29a50*/  PLOP3.LUT P0, PT, PT, PT, UP0, 0x80, 0x0 ;  /* 0x000000000000781c */ /* 0x000fda0003f0f008 */
[----:B------:R-:W-:Y:S05]  /*29a60*/  @!P0 BRA `(.L_x_979) ;  /* 0x0000000000048947 */ /* 0x000fea0003800000 */
[----:B------:R-:W-:Y:S01]  /*29a70*/  BPT.TRAP 0x1 ;  /* 0x000000040000795c */ /* 0x000fe20000300000 */
.L_x_979:
[----:B------:R-:W-:-:S04]  /*29a80*/  ULEA UR4, UR36, UR46, 0x3 ;  /* 0x0000002e24047291 */ /* 0x000fc8000f8e183f */
[----:B------:R-:W-:-:S04]  /*29a90*/  UIADD3 UR4, UR4, 0x50, URZ ;  /* 0x0000005004047890 */ /* 0x000fc8000fffe03f */
[----:B------:R-:W-:-:S09]  /*29aa0*/  UPRMT UR4, UR47, 0x654, UR4 ;  /* 0x000006542f047896 */ /* 0x000fd20008000004 */
[----:B------:R-:W-:Y:S03]  /*29ab0*/  SYNCS.ARRIVE.TRANS64.RED.A1T0 RZ, [UR4], RZ ;  /* 0x000000ffffff79a7 */ /* 0x000fe60008100404 */
.L_x_978:
[----:B------:R-:W-:Y:S05]  /*29ac0*/  BSYNC B0 ;  /* 0x0000000000007941 */ /* 0x000fea0003800000 */
.L_x_977:
[----:B------:R-:W2:Y:S01]  /*29ad0*/  LDL.LU R26, [R1+0x204] ;  /* 0x00020400011a7983 */ /* 0x000ea20000300800 */
[----:B------:R-:W-:-:S03]  /*29ae0*/  ULDC.64 UR4, c[0x0][0x8f8] ;  /* 0x00023e0000047ab9 */ /* 0x000fc60000000a00 */
[----:B------:R-:W3:Y:S01]  /*29af0*/  LDL.LU R25, [R1+0x200] ;  /* 0x0002000001197983 */ /* 0x000ee20000300800 */
[----:B------:R-:W-:Y:S01]  /*29b00*/  UIADD3 UR36, UR36, 0x1, URZ ;  /* 0x0000000124247890 */ /* 0x000fe2000fffe03f */
[----:B------:R-:W-:Y:S01]  /*29b10*/  PRMT R0, RZ, 0x7610, R0 ;  /* 0x00007610ff007816 */ /* 0x000fe20000000000 */
[----:B------:R-:W-:Y:S01]  /*29b20*/  UMOV UR49, 0xffffffff ;  /* 0xffffffff00317882 */ /* 0x000fe20000000000 */
[----:B------:R-:W-:Y:S01]  /*29b30*/  UMOV UR51, 0xffffffff ;  /* 0xffffffff00337882 */ /* 0x000fe20000000000 */
[----:B------:R-:W-:Y:S01]  /*29b40*/  UISETP.NE.AND UP0, UPT, UR36, 0x4, UPT ;  /* 0x000000042400788c */ /* 0x000fe2000bf05270 */
[----:B------:R-:W-:-:S03]  /*29b50*/  MOV R22, 0xffffffff ;  /* 0xffffffff00167802 */ /* 0x000fc60000000f00 */
[----:B------:R-:W-:Y:S01]  /*29b60*/  USEL UR36, UR36, URZ, UP0 ;  /* 0x0000003f24247287 */ /* 0x000fe20008000000 */
[----:B---3--:R-:W-:-:S04]  /*29b70*/  IADD3 R25, P0, R25, UR54, RZ ;  /* 0x0000003619197c10 */ /* 0x008fc8000ff1e0ff */
[----:B--2---:R-:W-:Y:S01]  /*29b80*/  IADD3.X R26, R26, UR53, RZ, P0, !PT ;  /* 0x000000351a1a7c10 */ /* 0x004fe200087fe4ff */
[----:B------:R2:W-:Y:S01]  /*29b90*/  STL [R1+0x200], R25 ;  /* 0x0002001901007387 */ /* 0x0005e20000100800 */
[----:B------:R-:W-:-:S03]  /*29ba0*/  ISETP.GE.U32.AND P0, PT, R25, UR4, PT ;  /* 0x0000000419007c0c */ /* 0x000fc6000bf06070 */
[----:B------:R2:W-:Y:S01]  /*29bb0*/  STL [R1+0x204], R26 ;  /* 0x0002041a01007387 */ /* 0x0005e20000100800 */
[----:B------:R-:W-:-:S13]  /*29bc0*/  ISETP.GE.U32.AND.EX P0, PT, R26, UR5, PT, P0 ;  /* 0x000000051a007c0c */ /* 0x000fda000bf06100 */
[----:B--2---:R-:W-:Y:S05]  /*29bd0*/  @P0 BRA `(.L_x_980) ;  /* 0x0000000400740947 */ /* 0x004fea0003800000 */
[----:B------:R-:W2:Y:S01]  /*29be0*/  S2R R20, SR_CTAID.X ;  /* 0x0000000000147919 */ /* 0x000ea20000002500 */
[----:B-1----:R-:W1:Y:S01]  /*29bf0*/  LDC.64 R8, c[0x0][0x8d0] ;  /* 0x00023400ff087b82 */ /* 0x002e620000000a00 */
[----:B------:R-:W-:Y:S01]  /*29c00*/  ULDC UR4, c[0x0][0x150] ;  /* 0x0000540000047ab9 */ /* 0x000fe20000000800 */
[----:B------:R-:W-:Y:S01]  /*29c10*/  MOV R6, R25 ;  /* 0x0000001900067202 */ /* 0x000fe20000000f00 */
[----:B------:R-:W3:Y:S01]  /*29c20*/  S2R R22, SR_CTAID.Y ;  /* 0x0000000000167919 */ /* 0x000ee20000002600 */
[----:B------:R-:W-:-:S04]  /*29c30*/  MOV R7, R26 ;  /* 0x0000001a00077202 */ /* 0x000fc80000000f00 */
[----:B------:R-:W4:Y:S08]  /*29c40*/  LDC R23, c[0x0][0x144] ;  /* 0x00005100ff177b82 */ /* 0x000f300000000800 */
[----:B------:R-:W3:Y:S08]  /*29c50*/  LDC R10, c[0x0][0x8d8] ;  /* 0x00023600ff0a7b82 */ /* 0x000ef00000000800 */
[----:B------:R-:W3:Y:S01]  /*29c60*/  LDC.64 R14, c[0x0][0x8c8] ;  /* 0x00023200ff0e7b82 */ /* 0x000ee20000000a00 */
[----:B-1----:R-:W-:-:S04]  /*29c70*/  ISETP.NE.U32.AND P0, PT, R8, RZ, PT ;  /* 0x000000ff0800720c */ /* 0x002fc80003f05070 */
[----:B------:R-:W-:Y:S02]  /*29c80*/  ISETP.NE.AND.EX P0, PT, R9, RZ, PT, P0 ;  /* 0x000000ff0900720c */ /* 0x000fe40003f05300 */
[----:B--2---:R-:W-:-:S05]  /*29c90*/  I2FP.F32.U32 R0, R20 ;  /* 0x0000001400007245 */ /* 0x004fca0000201000 */
[----:B------:R-:W-:-:S04]  /*29ca0*/  FMUL R0, R0, UR4 ;  /* 0x0000000400007c20 */ /* 0x000fc80008400000 */
[----:B------:R1:W2:Y:S02]  /*29cb0*/  F2I.U32.TRUNC.NTZ R21, R0 ;  /* 0x0000000000157305 */ /* 0x0002a4000020f000 */
[----:B----4-:R-:W-:Y:S05]  /*29cc0*/  @!P0 BRA `(.L_x_981) ;  /* 0x0000000000288947 */ /* 0x010fea0003800000 */
[----:B-1----:R-:W1:Y:S02]  /*29cd0*/  LDC R0, c[0x0][0x8dc] ;  /* 0x00023700ff007b82 */ /* 0x002e640000000800 */
        /* <DEDUP_REMOVED lines=9> */
.L_x_981:
[-CC-:B---3--:R-:W-:Y:S01]  /*29d70*/  SHF.R.U64 R28, R6, R10.reuse, R7.reuse ;  /* 0x0000000a061c7219 */ /* 0x188fe20000001207 */
[----:B------:R-:W3:Y:S01]  /*29d80*/  LDC.64 R12, c[0x0][0x8e8] ;  /* 0x00023a00ff0c7b82 */ /* 0x000ee20000000a00 */
[----:B-1----:R-:W-:Y:S01]  /*29d90*/  SHF.R.U32.HI R0, RZ, R10, R7 ;  /* 0x0000000aff007219 */ /* 0x002fe20000011607 */
[----:B------:R-:W-:Y:S01]  /*29da0*/  ULDC UR4, c[0x0][0x154] ;  /* 0x0000550000047ab9 */ /* 0x000fe20000000800 */
[----:B------:R-:W-:Y:S02]  /*29db0*/  IADD3 R5, P0, RZ, -R28, RZ ;  /* 0x8000001cff057210 */ /* 0x000fe40007f1e0ff */
[----:B------:R-:W-:Y:S02]  /*29dc0*/  MOV R2, R25 ;  /* 0x0000001900027202 */ /* 0x000fe40000000f00 */
[----:B------:R-:W-:Y:S01]  /*29dd0*/  IADD3.X R3, RZ, ~R0, RZ, P0, !PT ;  /* 0x80000000ff037210 */ /* 0x000fe200007fe4ff */
[----:B------:R-:W1:Y:S01]  /*29de0*/  LDC R4, c[0x0][0x8c0] ;  /* 0x00023000ff047b82 */ /* 0x000e620000000800 */
[----:B--2---:R-:W-:-:S02]  /*29df0*/  IADD3 R21, -R21, RZ, RZ ;  /* 0x000000ff15157210 */ /* 0x004fc40007ffe1ff */
[----:B------:R-:W-:Y:S01]  /*29e00*/  MOV R7, 0x1 ;  /* 0x0000000100077802 */ /* 0x000fe20000000f00 */
[----:B------:R-:W-:Y:S01]  /*29e10*/  IMAD R0, R3, R14, RZ ;  /* 0x0000000e03007224 */ /* 0x000fe200078e02ff */
[----:B------:R-:W-:Y:S01]  /*29e20*/  MOV R3, R26 ;  /* 0x0000001a00037202 */ /* 0x000fe20000000f00 */
[----:B------:R-:W-:Y:S02]  /*29e30*/  IMAD R21, R23, R21, R20 ;  /* 0x0000001517157224 */ /* 0x000fe400078e0214 */
[----:B------:R-:W2:Y:S01]  /*29e40*/  LDC R6, c[0x0][0x8b0] ;  /* 0x00022c00ff067b82 */ /* 0x000ea20000000800 */
[----:B------:R-:W-:-:S04]  /*29e50*/  IMAD.WIDE.U32 R2, R5, R14, R2 ;  /* 0x0000000e05027225 */ /* 0x000fc800078e0002 */
[----:B------:R-:W-:Y:S01]  /*29e60*/  IMAD R5, R5, R15, R0 ;  /* 0x0000000f05057224 */ /* 0x000fe200078e0200 */
[----:B------:R-:W-:Y:S02]  /*29e70*/  I2FP.F32.U32 R0, R22 ;  /* 0x0000001600007245 */ /* 0x000fe40000201000 */
[----:B------:R-:W4:Y:S01]  /*29e80*/  LDC R24, c[0x0][0x900] ;  /* 0x00024000ff187b82 */ /* 0x000f220000000800 */
[----:B---3--:R-:W-:Y:S02]  /*29e90*/  ISETP.NE.U32.AND P0, PT, R12, RZ, PT ;  /* 0x000000ff0c00720c */ /* 0x008fe40003f05070 */
[----:B------:R-:W-:Y:S01]  /*29ea0*/  IADD3 R3, R3, R5, RZ ;  /* 0x0000000503037210 */ /* 0x000fe20007ffe0ff */
[----:B------:R-:W-:Y:S01]  /*29eb0*/  FMUL R0, R0, UR4 ;  /* 0x0000000400007c20 */ /* 0x000fe20008400000 */
[----:B------:R-:W-:Y:S02]  /*29ec0*/  ISETP.NE.AND.EX P0, PT, R13, RZ, PT, P0 ;  /* 0x000000ff0d00720c */ /* 0x000fe40003f05300 */
[----:B------:R-:W-:Y:S01]  /*29ed0*/  MOV R5, 0xffffffff ;  /* 0xffffffff00057802 */ /* 0x000fe20000000f00 */
[----:B------:R-:W3:Y:S01]  /*29ee0*/  LDC R15, c[0x0][0x148] ;  /* 0x00005200ff0f7b82 */ /* 0x000ee20000000800 */
[-CC-:B-1----:R-:W-:Y:S01]  /*29ef0*/  SHF.R.U64 R10, R2, R4.reuse, R3.reuse ;  /* 0x00000004020a7219 */ /* 0x182fe20000001203 */
[----:B------:R1:W1:Y:S01]  /*29f00*/  F2I.U32.TRUNC.NTZ R14, R0 ;  /* 0x00000000000e7305 */ /* 0x000262000020f000 */
[----:B------:R-:W-:-:S05]  /*29f10*/  SHF.R.U32.HI R3, RZ, R4, R3 ;  /* 0x00000004ff037219 */ /* 0x000fca0000011603 */
[----:B------:R-:W1:Y:S01]  /*29f20*/  LDC R20, c[0x0][0x8a8] ;  /* 0x00022a00ff147b82 */ /* 0x000e620000000800 */
[-CC-:B--2---:R-:W-:Y:S02]  /*29f30*/  SHF.R.U64 R8, R10, R6.reuse, R3.reuse ;  /* 0x000000060a087219 */ /* 0x184fe40000001203 */
[----:B------:R-:W-:-:S05]  /*29f40*/  SHF.R.U32.HI R3, RZ, R6, R3 ;  /* 0x00000006ff037219 */ /* 0x000fca0000011603 */
[----:B------:R-:W2:Y:S01]  /*29f50*/  LDC R25, c[0x0][0x8f0] ;  /* 0x00023c00ff197b82 */ /* 0x000ea20000000800 */
[-C--:B----4-:R-:W-:Y:S02]  /*29f60*/  SHF.L.U32 R5, R5, R24.reuse, RZ ;  /* 0x0000001805057219 */ /* 0x090fe400000006ff */
[-CC-:B------:R-:W-:Y:S02]  /*29f70*/  SHF.R.U64 R11, R8, R24.reuse, R3.reuse ;  /* 0x00000018080b7219 */ /* 0x180fe40000001203 */
[-C--:B------:R-:W-:Y:S02]  /*29f80*/  SHF.R.U32.HI R3, RZ, R24.reuse, R3 ;  /* 0x00000018ff037219 */ /* 0x080fe40000011603 */
[----:B------:R-:W-:Y:S01]  /*29f90*/  SHF.L.U32 R24, R7, R24, RZ ;  /* 0x0000001807187219 */ /* 0x000fe200000006ff */
[----:B------:R-:W4:Y:S01]  /*29fa0*/  LDC R26, c[0x0][0x8e0] ;  /* 0x00023800ff1a7b82 */ /* 0x000f220000000800 */
[----:B------:R-:W-:Y:S02]  /*29fb0*/  LOP3.LUT R23, RZ, R5, RZ, 0x33, !PT ;  /* 0x00000005ff177212 */ /* 0x000fe400078e33ff */
[----:B------:R-:W-:-:S05]  /*29fc0*/  MOV R2, R11 ;  /* 0x0000000b00027202 */ /* 0x000fca0000000f00 */
[----:B------:R-:W1:Y:S01]  /*29fd0*/  LDC R27, c[0x0][0x8b8] ;  /* 0x00022e00ff1b7b82 */ /* 0x000e620000000800 */
[----:B------:R-:W-:Y:S05]  /*29fe0*/  @!P0 BRA `(.L_x_982) ;  /* 0x0000000000288947 */ /* 0x000fea0003800000 */
        /* <DEDUP_REMOVED lines=10> */
.L_x_982:
[----:B------:R-:W5:Y:S01]  /*2a090*/  LDC R4, c[0x0][0x904] ;  /* 0x00024100ff047b82 */ /* 0x000f620000000800 */
[----:B-12---:R-:W-:Y:S02]  /*2a0a0*/  SHF.R.U64 R0, R2, R25, R3 ;  /* 0x0000001902007219 */ /* 0x006fe40000001203 */
[----:B------:R-:W-:Y:S02]  /*2a0b0*/  IADD3 R14, -R14, RZ, RZ ;  /* 0x000000ff0e0e7210 */ /* 0x000fe40007ffe1ff */
[----:B------:R-:W-:Y:S02]  /*2a0c0*/  LOP3.LUT R5, R8, R23, RZ, 0xc0, !PT ;  /* 0x0000001708057212 */ /* 0x000fe400078ec0ff */
[----:B------:R-:W-:Y:S02]  /*2a0d0*/  IADD3 R3, R20, -0x1, RZ ;  /* 0xffffffff14037810 */ /* 0x000fe40007ffe0ff */
[----:B------:R-:W-:Y:S02]  /*2a0e0*/  IADD3 R2, -R0, RZ, RZ ;  /* 0x000000ff00027210 */ /* 0x000fe40007ffe1ff */
[----:B------:R-:W-:-:S02]  /*2a0f0*/  LOP3.LUT R3, R10, R3, RZ, 0xc0, !PT ;  /* 0x000000030a037212 */ /* 0x000fc400078ec0ff */
[----:B------:R-:W-:Y:S02]  /*2a100*/  R2UR UR51, R28 ;  /* 0x000000001c3372ca */ /* 0x000fe400000e0000 */
[----:B-----5:R-:W-:-:S13]  /*2a110*/  ISETP.NE.AND P0, PT, R4, 0x1, PT ;  /* 0x000000010400780c */ /* 0x020fda0003f05270 */
[----:B---3--:R-:W-:Y:S02]  /*2a120*/  @P0 IMAD R21, R15, R14, R22 ;  /* 0x0000000e0f150224 */ /* 0x008fe400078e0216 */
[----:B------:R-:W-:Y:S02]  /*2a130*/  IMAD R22, R24, R0, R5 ;  /* 0x0000000018167224 */ /* 0x000fe400078e0205 */
[----:B----4-:R-:W-:Y:S02]  /*2a140*/  IMAD R0, R2, R26, R11 ;  /* 0x0000001a02007224 */ /* 0x010fe400078e020b */
[----:B------:R-:W-:Y:S02]  /*2a150*/  IMAD R22, R22, R27, R21 ;  /* 0x0000001b16167224 */ /* 0x000fe400078e0215 */
[----:B------:R-:W-:-:S05]  /*2a160*/  IMAD R3, R0, R20, R3 ;  /* 0x0000001400037224 */ /* 0x000fca00078e0203 */
[----:B------:R-:W-:Y:S02]  /*2a170*/  SEL R0, R3, R22, !P0 ;  /* 0x0000001603007207 */ /* 0x000fe40004000000 */
[----:B------:R-:W-:Y:S02]  /*2a180*/  SEL R22, R22, R3, !P0 ;  /* 0x0000000316167207 */ /* 0x000fe40004000000 */
[----:B------:R-:W-:Y:S02]  /*2a190*/  R2UR UR49, R0 ;  /* 0x00000000003172ca */ /* 0x000fe400000e0000 */
[----:B------:R-:W-:-:S13]  /*2a1a0*/  MOV R0, 0x1 ;  /* 0x0000000100007802 */ /* 0x000fda0000000f00 */
.L_x_980:
[----:B------:R-:W-:Y:S01]  /*2a1b0*/  LOP3.LUT P0, RZ, R0, 0xff, RZ, 0xc0, !PT ;  /* 0x000000ff00ff7812 */ /* 0x000fe2000780c0ff */
[----:B------:R-:W-:Y:S02]  /*2a1c0*/  UIMAD.WIDE.U32 UR4, UR42, -0x55555555, URZ ;  /* 0xaaaaaaab2a0478a5 */ /* 0x000fe4000f8e003f */
[----:B------:R-:W-:Y:S02]  /*2a1d0*/  UIADD3 UR40, UR40, 0x10, URZ ;  /* 0x0000001028287890 */ /* 0x000fe4000fffe03f */
[----:B------:R-:W-:-:S04]  /*2a1e0*/  USHF.R.U32.HI UR4, URZ, 0x1, UR5 ;  /* 0x000000013f047899 */ /* 0x000fc80008011605 */
[----:B------:R-:W-:-:S04]  /*2a1f0*/  UIMAD UR42, UR4, -0x3, UR42 ;  /* 0xfffffffd042a78a4 */ /* 0x000fc8000f8e022a */
[----:B------:R-:W-:Y:S08]  /*2a200*/  @P0 BRA `(.L_x_983) ;  /* 0xfffffd74008c0947 */ /* 0x000ff0000383ffff */
[----:B------:R-:W-:-:S13]  /*2a210*/  PLOP3.LUT P0, PT, PT, PT, PT, 0x8, 0x0 ;  /* 0x000000000000781c */ /* 0x000fda0003f0e170 */
.L_x_22:
[----:B------:R-:W-:Y:S05]  /*2a220*/  @P0 BRA `(.L_x_14) ;  /* 0x0000003c003c0947 */ /* 0x000fea0003800000 */
[----:B------:R-:W-:Y:S01]  /*2a230*/  ULDC.64 UR6, c[0x0][0x588] ;  /* 0x0001620000067ab9 */ /* 0x000fe20000000a00 */
[----:B------:R-:W-:Y:S01]  /*2a240*/  ULDC.64 UR4, c[0x0][0x590] ;  /* 0x0001640000047ab9 */ /* 0x000fe20000000a00 */
[----:B------:R-:W-:Y:S01]  /*2a250*/  ISETP.NE.U32.AND P0, PT, RZ, UR6, PT ;  /* 0x00000006ff007c0c */ /* 0x000fe2000bf05070 */
[----:B------:R-:W-:-:S04]  /*2a260*/  DEPBAR.LE SB0, 0x0 ;  /* 0x000080000000791a */ /* 0x000fc80000000000 */
[----:B------:R-:W-:Y:S01]  /*2a270*/  ISETP.NE.U32.AND P1, PT, RZ, UR4, PT ;  /* 0x00000004ff007c0c */ /* 0x000fe2000bf25070 */
[----:B------:R-:W-:Y:S01]  /*2a280*/  BSSY B0, `(.L_x_984) ;  /* 0x0000016000007945 */ /* 0x000fe20003800000 */
[----:B------:R-:W-:Y:S02]  /*2a290*/  ISETP.NE.AND.EX P0, PT, RZ, UR7, PT, P0 ;  /* 0x00000007ff007c0c */ /* 0x000fe4000bf05300 */
[----:B------:R-:W-:-:S13]  /*2a2a0*/  ISETP.NE.AND.EX P1, PT, RZ, UR5, PT, P1 ;  /* 0x00000005ff007c0c */ /* 0x000fda000bf25310 */
[----:B------:R-:W-:Y:S05]  /*2a2b0*/  @P0 BRA P1, `(.L_x_985) ;  /* 0x0000000000480947 */ /* 0x000fea0000800000 */
[----:B------:R-:W-:-:S04]  /*2a2c0*/  ISETP.NE.U32.AND P0, PT, RZ, UR4, PT ;  /* 0x00000004ff007c0c */ /* 0x000fc8000bf05070 */
[----:B------:R-:W-:-:S13]  /*2a2d0*/  ISETP.NE.AND.EX P0, PT, RZ, UR5, PT, P0 ;  /* 0x00000005ff007c0c */ /* 0x000fda000bf05300 */
[----:B------:R-:W-:Y:S05]  /*2a2e0*/  @!P0 BRA `(.L_x_986) ;  /* 0x0000000000308947 */ /* 0x000fea0003800000 */
[----:B---34-:R-:W3:Y:S02]  /*2a2f0*/  LDL.LU R0, [R1+0x208] ;  /* 0x0002080001007983 */ /* 0x018ee40000300800 */
[----:B---3--:R-:W-:-:S13]  /*2a300*/  LOP3.LUT P0, RZ, R0, 0xff, RZ, 0xc0, !PT ;  /* 0x000000ff00ff7812 */ /* 0x008fda000780c0ff */
[----:B------:R-:W-:Y:S05]  /*2a310*/  @!P0 BRA `(.L_x_987) ;  /* 0x0000000000108947 */ /* 0x000fea0003800000 */
[----:B-----5:R-:W-:-:S13]  /*2a320*/  FSETP.NEU.AND P0, PT, R16, RZ, PT ;  /* 0x000000ff1000720b */ /* 0x020fda0003f0d000 */
[----:B------:R-:W-:Y:S05]  /*2a330*/  @!P0 BREAK B0 ;  /* 0x0000000000008942 */ /* 0x000fea0003800000 */
[----:B------:R-:W-:Y:S05]  /*2a340*/  @P0 BRA `(.L_x_985) ;  /* 0x0000000000240947 */ /* 0x000fea0003800000 */
[----:B------:R-:W-:Y:S05]  /*2a350*/  BRA `(.L_x_14) ;  /* 0x0000003800f07947 */ /* 0x000fea0003800000 */
.L_x_987:
[----:B------:R-:W-:-:S04]  /*2a360*/  ISETP.NE.U32.AND P0, PT, RZ, UR6, PT ;  /* 0x00000006ff007c0c */ /* 0x000fc8000bf05070 */
[----:B------:R-:W-:-:S13]  /*2a370*/  ISETP.NE.AND.EX P0, PT, RZ, UR7, PT, P0 ;  /* 0x00000007ff007c0c */ /* 0x000fda000bf05300 */
[----:B------:R-:W-:Y:S05]  /*2a380*/  @!P0 BREAK B0 ;  /* 0x0000000000008942 */ /* 0x000fea0003800000 */
[----:B------:R-:W-:Y:S05]  /*2a390*/  @P0 BRA `(.L_x_985) ;  /* 0x0000000000100947 */ /* 0x000fea0003800000 */
[----:B------:R-:W-:Y:S05]  /*2a3a0*/  BRA `(.L_x_14) ;  /* 0x0000003800dc7947 */ /* 0x000fea0003800000 */
.L_x_986:
[----:B-----5:R-:W-:-:S13]  /*2a3b0*/  FSETP.NEU.AND P0, PT, R16, RZ, PT ;  /* 0x000000ff1000720b */ /* 0x020fda0003f0d000 */
[----:B------:R-:W-:Y:S05]  /*2a3c0*/  @!P0 BREAK B0 ;  /* 0x0000000000008942 */ /* 0x000fea0003800000 */
[----:B------:R-:W-:Y:S05]  /*2a3d0*/  @!P0 BRA `(.L_x_14) ;  /* 0x0000003800d08947 */ /* 0x000fea0003800000 */
.L_x_985:
[----:B--2---:R-:W-:Y:S05]  /*2a3e0*/  BSYNC B0 ;  /* 0x0000000000007941 */ /* 0x004fea0003800000 */
.L_x_984:
[----:B------:R-:W-:-:S04]  /*2a3f0*/  ULOP3.LUT UR4, UR59, 0x1, URZ, 0xfc, !UPT ;  /* 0x000000013b047892 */ /* 0x000fc8000f8efc3f */
[----:B------:R-:W-:-:S06]  /*2a400*/  UISETP.NE.AND UP0, UPT, UR4, 0x3, UPT ;  /* 0x000000030400788c */ /* 0x000fcc000bf05270 */
[----:B------:R-:W-:-:S13]  /*2a410*/  PLOP3.LUT P0, PT, PT, PT, UP0, 0x80, 0x0 ;  /* 0x000000000000781c */ /* 0x000fda0003f0f008 */
[----:B------:R-:W-:Y:S05]  /*2a420*/  @!P0 BRA `(.L_x_988) ;  /* 0x0000000000048947 */ /* 0x000fea0003800000 */
[----:B------:R-:W-:Y:S01]  /*2a430*/  BPT.TRAP 0x1 ;  /* 0x000000040000795c */ /* 0x000fe20000300000 */
.L_x_988:
[----:B------:R-:W2:Y:S01]  /*2a440*/  S2UR UR5, SR_CgaCtaId ;  /* 0x00000000000579c3 */ /* 0x000ea20000008800 */
[----:B------:R-:W-:Y:S02]  /*2a450*/  UMOV UR4, 0x400 ;  /* 0x0000040000047882 */ /* 0x000fe40000000000 */
[----:B--2---:R-:W-:-:S04]  /*2a460*/  ULEA UR4, UR5, UR4, 0x18 ;  /* 0x0000000405047291 */ /* 0x004fc8000f8ec03f */
[----:B------:R-:W-:-:S04]  /*2a470*/  ULEA UR4, UR36, UR4, 0x3 ;  /* 0x0000000424047291 */ /* 0x000fc8000f8e183f */
[----:B------:R-:W-:-:S04]  /*2a480*/  UIADD3 UR4, UR4, 0x50, URZ ;  /* 0x0000005004047890 */ /* 0x000fc8000fffe03f */
[----:B------:R-:W-:-:S09]  /*2a490*/  UPRMT UR4, UR5, 0x654, UR4 ;  /* 0x0000065405047896 */ /* 0x000fd20008000004 */
[----:B------:R-:W-:Y:S01]  /*2a4a0*/  SYNCS.ARRIVE.TRANS64.RED.A1T0 RZ, [UR4], RZ ;  /* 0x000000ffffff79a7 */ /* 0x000fe20008100404 */
[----:B------:R-:W-:Y:S05]  /*2a4b0*/  BRA `(.L_x_14) ;  /* 0x0000003800987947 */ /* 0x000fea0003800000 */
.L_x_13:
[----:B------:R-:W3:Y:S01]  /*2a4c0*/  LDL R163, [R1+0x200] ;  /* 0x0002000001a37983 */ /* 0x000ee20000100800 */
[----:B------:R-:W-:-:S03]  /*2a4d0*/  ULDC.64 UR4, c[0x0][0x8f8] ;  /* 0x00023e0000047ab9 */ /* 0x000fc60000000a00 */
[----:B------:R-:W4:Y:S01]  /*2a4e0*/  LDL R162, [R1+0x204] ;  /* 0x0002040001a27983 */ /* 0x000f220000100800 */
[----:B------:R-:W-:Y:S02]  /*2a4f0*/  PRMT R6, RZ, 0x7610, R6 ;  /* 0x00007610ff067816 */ /* 0x000fe40000000006 */
[----:B------:R-:W-:Y:S02]  /*2a500*/  MOV R3, 0xffffffff ;  /* 0xffffffff00037802 */ /* 0x000fe40000000f00 */
[----:B------:R-:W-:Y:S02]  /*2a510*/  MOV R2, 0xffffffff ;  /* 0xffffffff00027802 */ /* 0x000fe40000000f00 */
[----:B------:R-:W-:Y:S02]  /*2a520*/  MOV R10, 0xffffffff ;  /* 0xffffffff000a7802 */ /* 0x000fe40000000f00 */
[----:B---3--:R-:W-:-:S04]  /*2a530*/  ISETP.GE.U32.AND P0, PT, R163, UR4, PT ;  /* 0x00000004a3007c0c */ /* 0x008fc8000bf06070 */
[----:B----4-:R-:W-:-:S13]  /*2a540*/  ISETP.GE.U32.AND.EX P0, PT, R162, UR5, PT, P0 ;  /* 0x00000005a2007c0c */ /* 0x010fda000bf06100 */
[----:B------:R-:W-:Y:S05]  /*2a550*/  @P0 BRA `(.L_x_989) ;  /* 0x0000000400340947 */ /* 0x000fea0003800000 */
        /* <DEDUP_REMOVED lines=18> */
.L_x_990:
[----:B------:R-:W1:Y:S01]  /*2a680*/  LDC.64 R20, c[0x0][0x8e8] ;  /* 0x00023a00ff147b82 */ /* 0x000e620000000a00 */
[-CC-:B------:R-:W-:Y:S02]  /*2a690*/  SHF.R.U64 R14, R8, R10.reuse, R9.reuse ;  /* 0x0000000a080e7219 */ /* 0x180fe40000001209 */
[----:B------:R-:W-:Y:S02]  /*2a6a0*/  SHF.R.U32.HI R2, RZ, R10, R9 ;  /* 0x0000000aff027219 */ /* 0x000fe40000011609 */
[----:B------:R-:W-:-:S03]  /*2a6b0*/  IADD3 R7, P0, RZ, -R14, RZ ;  /* 0x8000000eff077210 */ /* 0x000fc60007f1e0ff */
[----:B------:R-:W3:Y:S01]  /*2a6c0*/  LDC R8, c[0x0][0x8c0] ;  /* 0x00023000ff087b82 */ /* 0x000ee20000000800 */
[----:B------:R-:W-:Y:S02]  /*2a6d0*/  IADD3.X R3, RZ, ~R2, RZ, P0, !PT ;  /* 0x80000002ff037210 */ /* 0x000fe400007fe4ff */
[----:B------:R-:W-:-:S03]  /*2a6e0*/  MOV R2, R163 ;  /* 0x000000a300027202 */ /* 0x000fc60000000f00 */
[----:B------:R-:W-:Y:S01]  /*2a6f0*/  IMAD R6, R3, R16, RZ ;  /* 0x0000001003067224 */ /* 0x000fe200078e02ff */
[----:B------:R-:W-:Y:S01]  /*2a700*/  MOV R3, R162 ;  /* 0x000000a200037202 */ /* 0x000fe20000000f00 */
[----:B------:R-:W4:Y:S02]  /*2a710*/  LDC R18, c[0x0][0x8b0] ;  /* 0x00022c00ff127b82 */ /* 0x000f240000000800 */
[----:B------:R-:W-:-:S06]  /*2a720*/  IMAD.WIDE.U32 R2, R7, R16, R2 ;  /* 0x0000001007027225 */ /* 0x000fcc00078e0002 */
[----:B------:R-:W5:Y:S01]  /*2a730*/  LDC R19, c[0x0][0x900] ;  /* 0x00024000ff137b82 */ /* 0x000f620000000800 */
[----:B------:R-:W-:Y:S01]  /*2a740*/  IMAD R7, R7, R17, R6 ;  /* 0x0000001107077224 */ /* 0x000fe200078e0206 */
[----:B-1----:R-:W-:Y:S02]  /*2a750*/  ISETP.NE.U32.AND P0, PT, R20, RZ, PT ;  /* 0x000000ff1400720c */ /* 0x002fe40003f05070 */
[----:B------:R-:W-:Y:S02]  /*2a760*/  MOV R6, 0xffffffff ;  /* 0xffffffff00067802 */ /* 0x000fe40000000f00 */
[----:B------:R-:W-:Y:S02]  /*2a770*/  IADD3 R3, R3, R7, RZ ;  /* 0x0000000703037210 */ /* 0x000fe40007ffe0ff */
[----:B------:R-:W1:Y:S01]  /*2a780*/  LDC R17, c[0x0][0x8a8] ;  /* 0x00022a00ff117b82 */ /* 0x000e620000000800 */
[----:B------:R-:W-:Y:S02]  /*2a790*/  ISETP.NE.AND.EX P0, PT, R21, RZ, PT, P0 ;  /* 0x000000ff1500720c */ /* 0x000fe40003f05300 */
[----:B---3--:R-:W-:-:S02]  /*2a7a0*/  SHF.R.U64 R10, R2, R8, R3 ;  /* 0x00000008020a7219 */ /* 0x008fc40000001203 */
[----:B------:R-:W-:-:S03]  /*2a7b0*/  SHF.R.U32.HI R3, RZ, R8, R3 ;  /* 0x00000008ff037219 */ /* 0x000fc60000011603 */
[----:B------:R-:W3:Y:S01]  /*2a7c0*/  LDC R22, c[0x0][0x8f0] ;  /* 0x00023c00ff167b82 */ /* 0x000ee20000000800 */
[-CC-:B----4-:R-:W-:Y:S02]  /*2a7d0*/  SHF.R.U64 R15, R10, R18.reuse, R3.reuse ;  /* 0x000000120a0f7219 */ /* 0x190fe40000001203 */
[----:B------:R-:W-:Y:S02]  /*2a7e0*/  SHF.R.U32.HI R2, RZ, R18, R3 ;  /* 0x00000012ff027219 */ /* 0x000fe40000011603 */
[----:B------:R-:W-:-:S03]  /*2a7f0*/  MOV R18, 0x1 ;  /* 0x0000000100127802 */ /* 0x000fc60000000f00 */
[----:B------:R-:W4:Y:S01]  /*2a800*/  LDC R23, c[0x0][0x8e0] ;  /* 0x00023800ff177b82 */ /* 0x000f220000000800 */
[-C--:B-----5:R-:W-:Y:S02]  /*2a810*/  SHF.L.U32 R6, R6, R19.reuse, RZ ;  /* 0x0000001306067219 */ /* 0x0a0fe400000006ff */
[-CC-:B------:R-:W-:Y:S02]  /*2a820*/  SHF.R.U64 R16, R15, R19.reuse, R2.reuse ;  /* 0x000000130f107219 */ /* 0x180fe40000001202 */
[----:B------:R-:W-:Y:S02]  /*2a830*/  SHF.R.U32.HI R3, RZ, R19, R2 ;  /* 0x00000013ff037219 */ /* 0x000fe40000011602 */
[----:B------:R-:W-:Y:S01]  /*2a840*/  LOP3.LUT R24, RZ, R6, RZ, 0x33, !PT ;  /* 0x00000006ff187212 */ /* 0x000fe200078e33ff */
        /* <DEDUP_REMOVED lines=13> */
.L_x_991:
[----:B------:R-:W5:Y:S01]  /*2a920*/  LDC R6, c[0x0][0x904] ;  /* 0x00024100ff067b82 */ /* 0x000f620000000800 */
[----:B---3--:R-:W-:Y:S02]  /*2a930*/  SHF.R.U64 R3, R2, R22, R3 ;  /* 0x0000001602037219 */ /* 0x008fe40000001203 */
[----:B------:R-:W-:Y:S02]  /*2a940*/  SHF.L.U32 R18, R18, R19, RZ ;  /* 0x0000001312127219 */ /* 0x000fe400000006ff */
[----:B------:R-:W-:Y:S02]  /*2a950*/  LOP3.LUT R2, R15, R24, RZ, 0xc0, !PT ;  /* 0x000000180f027212 */ /* 0x000fe400078ec0ff */
[----:B-1----:R-:W-:Y:S02]  /*2a960*/  IADD3 R7, R17, -0x1, RZ ;  /* 0xffffffff11077810 */ /* 0x002fe40007ffe0ff */
[----:B------:R-:W-:Y:S01]  /*2a970*/  IADD3 R5, -R3, RZ, RZ ;  /* 0x000000ff03057210 */ /* 0x000fe20007ffe1ff */
[----:B------:R-:W-:Y:S01]  /*2a980*/  IMAD R3, R18, R3, R2 ;  /* 0x0000000312037224 */ /* 0x000fe200078e0202 */
[----:B------:R-:W-:-:S02]  /*2a990*/  LOP3.LUT R7, R10, R7, RZ, 0xc0, !PT ;  /* 0x000000070a077212 */ /* 0x000fc400078ec0ff */
[----:B------:R-:W-:Y:S01]  /*2a9a0*/  MOV R10, R14 ;  /* 0x0000000e000a7202 */ /* 0x000fe20000000f00 */
[----:B----4-:R-:W-:Y:S01]  /*2a9b0*/  IMAD R2, R5, R23, R16 ;  /* 0x0000001705027224 */ /* 0x010fe200078e0210 */
[----:B-----5:R-:W-:Y:S02]  /*2a9c0*/  ISETP.NE.AND P0, PT, R6, 0x1, PT ;  /* 0x000000010600780c */ /* 0x020fe40003f05270 */
[----:B------:R-:W-:-:S11]  /*2a9d0*/  MOV R6, 0x1 ;  /* 0x0000000100067802 */ /* 0x000fd60000000f00 */
[----:B------:R-:W-:-:S04]  /*2a9e0*/  @P0 IMAD R0, R11, R12, R4 ;  /* 0x0000000c0b000224 */ /* 0x000fc800078e0204 */
[----:B------:R-:W-:Y:S02]  /*2a9f0*/  IMAD R0, R3, R25, R0 ;  /* 0x0000001903007224 */ /* 0x000fe400078e0200 */
[----:B------:R-:W-:-:S05]  /*2aa00*/  IMAD R3, R2, R17, R7 ;  /* 0x0000001102037224 */ /* 0x000fca00078e0207 */
[----:B------:R-:W-:Y:S02]  /*2aa10*/  SEL R2, R3, R0, !P0 ;  /* 0x0000000003027207 */ /* 0x000fe40004000000 */
[----:B------:R-:W-:-:S07]  /*2aa20*/  SEL R3, R0, R3, !P0 ;  /* 0x0000000300037207 */ /* 0x000fce0004000000 */
.L_x_989:
[----:B------:R-:W-:-:S08]  /*2aa30*/  NOP ;  /* 0x0000000000007918 */ /* 0x000fd00000000000 */
[----:B-1----:R-:W1:-:S00]  /*2aa40*/  USETMAXREG.DEALLOC.CTAPOOL 0x18 ;  /* 0x00000018000079c8 */ /* 0x002e4000080e0500 */
[----:B------:R-:W-:-:S06]  /*2aa50*/  UISETP.NE.AND UP0, UPT, UR58, 0x1, UPT ;  /* 0x000000013a00788c */ /* 0x000fcc000bf05270 */
[----:B------:R-:W-:-:S13]  /*2aa60*/  PLOP3.LUT P0, PT, PT, PT, UP0, 0x80, 0x0 ;  /* 0x000000000000781c */ /* 0x000fda0003f0f008 */
[----:B-1----:R-:W-:Y:S05]  /*2aa70*/  @!P0 BRA `(.L_x_14) ;  /* 0x0000003400288947 */ /* 0x002fea0003800000 */
[----:B------:R-:W-:-:S06]  /*2aa80*/  UISETP.NE.AND UP0, UPT, UR58, URZ, UPT ;  /* 0x0000003f3a00728c */ /* 0x000fcc000bf05270 */
[----:B------:R-:W-:-:S13]  /*2aa90*/  PLOP3.LUT P0, PT, PT, PT, UP0, 0x80, 0x0 ;  /* 0x000000000000781c */ /* 0x000fda0003f0f008 */
[----:B------:R-:W-:Y:S05]  /*2aaa0*/  @!P0 BRA `(.L_x_992) ;  /* 0x0000002400388947 */ /* 0x000fea0003800000 */
[----:B------:R-:W-:-:S04]  /*2aab0*/  UISETP.NE.AND UP0, UPT, UR60, URZ, UPT ;  /* 0x0000003f3c00728c */ /* 0x000fc8000bf05270 */
[----:B------:R-:W-:-:S06]  /*2aac0*/  UISETP.NE.OR UP0, UPT, UR58, 0x2, UP0 ;  /* 0x000000023a00788c */ /* 0x000fcc0008705670 */
[----:B------:R-:W-:-:S13]  /*2aad0*/  PLOP3.LUT P0, PT, PT, PT, UP0, 0x80, 0x0 ;  /* 0x000000000000781c */ /* 0x000fda0003f0f008 */
[----:B------:R-:W-:Y:S05]  /*2aae0*/  @P0 BRA `(.L_x_14) ;  /* 0x00000034000c0947 */ /* 0x000fea0003800000 */
[----:B------:R-:W-:-:S13]  /*2aaf0*/  LOP3.LUT P2, RZ, R6, 0xff, RZ, 0xc0, !PT ;  /* 0x000000ff06ff7812 */ /* 0x000fda000784c0ff */
[----:B------:R-:W-:Y:S05]  /*2ab00*/  @!P2 BRA `(.L_x_993) ;  /* 0x000000000018a947 */ /* 0x000fea0003800000 */
[----:B------:R-:W-:Y:S01]  /*2ab10*/  UMOV UR4, 0x400 ;  /* 0x0000040000047882 */ /* 0x000fe20000000000 */
[----:B------:R-:W-:Y:S01]  /*2ab20*/  MOV R0, RZ ;  /* 0x000000ff00007202 */ /* 0x000fe20000000f00 */
[----:B--2---:R-:W-:-:S03]  /*2ab30*/  ULEA UR4, UR45, UR4, 0x18 ;  /* 0x000000042d047291 */ /* 0x004fc6000f8ec03f */
[----:B------:R-:W-:-:S06]  /*2ab40*/  SHF.L.U32 R0, R0, 0x1f, RZ ;  /* 0x0000001f00007819 */ /* 0x000fcc00000006ff */
[----:B------:R-:W1:Y:S02]  /*2ab50*/  SYNCS.PHASECHK.TRANS64.TRYWAIT P0, [UR4+0x78], R0 ;  /* 0x00007800ff0075a7 */ /* 0x000e640008000144 */
[----:B-1----:R-:W-:Y:S05]  /*2ab60*/  @!P0 BRA `(.L_x_994) ;  /* 0x0000003800648947 */ /* 0x002fea0003800000 */
.L_x_993:
[----:B-1----:R-:W-:Y:S01]  /*2ab70*/  PRMT R0, RZ, 0x7610, R0 ;  /* 0x00007610ff007816 */ /* 0x002fe20000000000 */
[----:B------:R-:W-:Y:S06]  /*2ab80*/  @P1 BRA `(.L_x_995) ;  /* 0x0000000000301947 */ /* 0x000fec0003800000 */
[----:B------:R-:W-:Y:S02]  /*2ab90*/  ULDC.64 UR4, c[0x0][0x588] ;  /* 0x0001620000047ab9 */ /* 0x000fe40000000a00 */
[----:B------:R-:W-:-:S04]  /*2aba0*/  ISETP.NE.U32.AND P0, PT, RZ, UR4, PT ;  /* 0x00000004ff007c0c */ /* 0x000fc8000bf05070 */
[----:B------:R-:W-:-:S13]  /*2abb0*/  ISETP.NE.AND.EX P0, PT, RZ, UR5, PT, P0 ;  /* 0x00000005ff007c0c */ /* 0x000fda000bf05300 */
[----:B------:R-:W-:Y:S05]  /*2abc0*/  @!P0 BRA `(.L_x_996) ;  /* 0x0000000000188947 */ /* 0x000fea0003800000 */
[----:B------:R-:W-:Y:S02]  /*2abd0*/  ULDC.64 UR4, c[0x0][0x588] ;  /* 0x0001620000047ab9 */ /* 0x000fe40000000a00 */
[----:B------:R-:W-:Y:S02]  /*2abe0*/  MOV R6, UR4 ;  /* 0x0000000400067c02 */ /* 0x000fe40008000f00 */
[----:B------:R-:W-:-:S05]  /*2abf0*/  MOV R7, UR5 ;  /* 0x0000000500077c02 */ /* 0x000fca0008000f00 */
[----:B------:R1:W5:Y:S01]  /*2ac00*/  LDG.E R6, desc[UR56][R6.64] ;  /* 0x0000003806067981 */ /* 0x000362000c1e1900 */
[----:B------:R-:W-:Y:S01]  /*2ac10*/  MOV R0, 0x1 ;  /* 0x0000000100007802 */ /* 0x000fe20000000f00 */
[----:B------:R-:W-:Y:S06]  /*2ac20*/  BRA `(.L_x_995) ;  /* 0x0000000000087947 */ /* 0x000fec0003800000 */
.L_x_996:
[----:B------:R-:W3:Y:S01]  /*2ac30*/  LDC R6, c[0x0][0x580] ;  /* 0x00016000ff067b82 */ /* 0x000ee20000000800 */
[----:B------:R-:W-:-:S07]  /*2ac40*/  MOV R0, 0x1 ;  /* 0x0000000100007802 */ /* 0x000fce0000000f00 */
.L_x_995:
[----:B------:R-:W-:Y:S05]  /*2ac50*/  @!P2 BRA `(.L_x_997) ;  /* 0x000000200050a947 */ /* 0x000fea0003800000 */
[----:B------:R-:W4:Y:S01]  /*2ac60*/  LDC R16, c[0x0][0x900] ;  /* 0x00024000ff107b82 */ /* 0x000f220000000800 */
[----:B------:R-:W-:Y:S01]  /*2ac70*/  MOV R5, 0xffffffff ;  /* 0xffffffff00057802 */ /* 0x000fe20000000f00 */
[----:B------:R-:W-:Y:S01]  /*2ac80*/  ULOP3.LUT UR21, UR59, 0x2, URZ, 0xfc, !UPT ;  /* 0x000000023b157892 */ /* 0x000fe2000f8efc3f */
[----:B-1----:R-:W-:Y:S01]  /*2ac90*/  MOV R7, 0x1 ;  /* 0x0000000100077802 */ /* 0x002fe20000000f00 */
[----:B------:R-:W-:Y:S01]  /*2aca0*/  ULDC.64 UR6, c[0x0][0x198] ;  /* 0x0000660000067ab9 */ /* 0x000fe20000000a00 */
[----:B------:R-:W-:Y:S01]  /*2acb0*/  ULDC.64 UR38, c[0x0][0x588] ;  /* 0x0001620000267ab9 */ /* 0x000fe20000000a00 */
[----:B------:R-:W-:Y:S01]  /*2acc0*/  ULDC.64 UR22, c[0x0][0x590] ;  /* 0x0001640000167ab9 */ /* 0x000fe20000000a00 */
[----:B------:R-:W-:Y:S01]  /*2acd0*/  ULDC.64 UR30, c[0x0][0x8f8] ;  /* 0x00023e00001e7ab9 */ /* 0x000fe20000000a00 */
[----:B------:R-:W1:Y:S01]  /*2ace0*/  LDC R17, c[0x0][0x8a8] ;  /* 0x00022a00ff117b82 */ /* 0x000e620000000800 */
[-C--:B----4-:R-:W-:Y:S02]  /*2acf0*/  SHF.L.U32 R5, R5, R16.reuse, RZ ;  /* 0x0000001005057219 */ /* 0x090fe400000006ff */
[----:B------:R-:W-:-:S02]  /*2ad00*/  SHF.L.U32 R16, R7, R16, RZ ;  /* 0x0000001007107219 */ /* 0x000fc400000006ff */
[----:B------:R-:W-:Y:S02]  /*2ad10*/  LOP3.LUT R14, RZ, R5, RZ, 0x33, !PT ;  /* 0x00000005ff0e7212 */ /* 0x000fe400078e33ff */
[----:B-1----:R-:W-:-:S07]  /*2ad20*/  IADD3 R17, R17, -0x1, RZ ;  /* 0xffffffff11117810 */ /* 0x002fce0007ffe0ff */
.L_x_1101:
[----:B------:R-:W-:Y:S02]  /*2ad30*/  ISETP.NE.U32.AND P0, PT, RZ, UR22, PT ;  /* 0x00000016ff007c0c */ /* 0x000fe4000bf05070 */
[----:B------:R-:W-:Y:S02]  /*2ad40*/  R2UR UR51, R3 ;  /* 0x00000000033372ca */ /* 0x000fe400000e0000 */
[----:B------:R-:W-:Y:S02]  /*2ad50*/  R2UR UR50, R2 ;  /* 0x00000000023272ca */ /* 0x000fe400000e0000 */
[----:B------:R-:W-:-:S09]  /*2ad60*/  ISETP.NE.AND.EX P0, PT, RZ, UR23, PT, P0 ;  /* 0x00000017ff007c0c */ /* 0x000fd2000bf05300 */
[----:B------:R-:W-:Y:S02]  /*2ad70*/  USHF.L.U32 UR51, UR51, 0x8, URZ ;  /* 0x0000000833337899 */ /* 0x000fe4000800063f */
[----:B------:R-:W-:Y:S02]  /*2ad80*/  USHF.L.U32 UR50, UR50, 0x8, URZ ;  /* 0x0000000832327899 */ /* 0x000fe4000800063f */
[----:B------:R-:W-:Y:S10]  /*2ad90*/  @!P0 BRA `(.L_x_998) ;  /* 0x00000000002c8947 */ /* 0x000ff40003800000 */
[----:B------:R-:W-:-:S04]  /*2ada0*/  ISETP.NE.U32.AND P1, PT, RZ, UR38, PT ;  /* 0x00000026ff007c0c */ /* 0x000fc8000bf25070 */
[----:B------:R-:W-:-:S13]  /*2adb0*/  ISETP.NE.AND.EX P1, PT, RZ, UR39, PT, P1 ;  /* 0x00000027ff007c0c */ /* 0x000fda000bf25310 */
[----:B------:R-:W-:Y:S05]  /*2adc0*/  @!P1 BRA `(.L_x_999) ;  /* 0x0000000000189947 */ /* 0x000fea0003800000 */
[----:B------:R-:W1:Y:S01]  /*2add0*/  LDC.64 R2, c[0x0][0x588] ;  /* 0x00016200ff027b82 */ /* 0x000e620000000a00 */
[----:B------:R-:W-:-:S04]  /*2ade0*/  IMAD R5, R10, UR22, RZ ;  /* 0x000000160a057c24 */ /* 0x000fc8000f8e02ff */
[----:B-1----:R-:W-:-:S05]  /*2adf0*/  IMAD.WIDE R2, R5, 0x4, R2 ;  /* 0x0000000405027825 */ /* 0x002fca00078e0202 */
[----:B---3-5:R1:W5:Y:S01]  /*2ae00*/  LDG.E R6, desc[UR56][R2.64] ;  /* 0x0000003802067981 */ /* 0x028362000c1e1900 */
[----:B------:R-:W-:Y:S01]  /*2ae10*/  MOV R0, 0x1 ;  /* 0x0000000100007802 */ /* 0x000fe20000000f00 */
[----:B------:R-:W-:Y:S06]  /*2ae20*/  BRA `(.L_x_998) ;  /* 0x0000000000087947 */ /* 0x000fec0003800000 */
.L_x_999:
[----:B---3-5:R-:W4:Y:S01]  /*2ae30*/  LDC R6, c[0x0][0x580] ;  /* 0x00016000ff067b82 */ /* 0x028f220000000800 */
[----:B------:R-:W-:-:S07]  /*2ae40*/  MOV R0, 0x1 ;  /* 0x0000000100007802 */ /* 0x000fce0000000f00 */
.L_x_998:
[----:B------:R-:W-:Y:S05]  /*2ae50*/  @!P0 BRA `(.L_x_1000) ;  /* 0x00000000001c8947 */ /* 0x000fea0003800000 */
[----:B------:R-:W-:-:S13]  /*2ae60*/  LOP3.LUT P2, RZ, R0, 0xff, RZ, 0xc0, !PT ;  /* 0x000000ff00ff7812 */ /* 0x000fda000784c0ff */
[----:B-1----:R-:W1:Y:S02]  /*2ae70*/  @!P2 LDC.64 R2, c[0x0][0x588] ;  /* 0x00016200ff02ab82 */ /* 0x002e640000000a00 */
[----:B-1----:R-:W-:-:S04]  /*2ae80*/  @!P2 ISETP.NE.U32.AND P0, PT, R2, RZ, PT ;  /* 0x000000ff0200a20c */ /* 0x002fc80003f05070 */
[----:B------:R-:W-:Y:S02]  /*2ae90*/  @!P2 ISETP.NE.AND.EX P1, PT, R3, RZ, PT, P0 ;  /* 0x000000ff0300a20c */ /* 0x000fe40003f25300 */
[----:B---345:R-:W-:Y:S02]  /*2aea0*/  @P2 FSETP.EQ.AND P0, PT, R6, RZ, PT ;  /* 0x000000ff0600220b */ /* 0x038fe40003f02000 */
[----:B------:R-:W-:Y:S01]  /*2aeb0*/  @!P2 PLOP3.LUT P0, PT, P1, PT, PT, 0x8, 0x0 ;  /* 0x000000000000a81c */ /* 0x000fe20000f0e170 */
[----:B------:R-:W-:-:S12]  /*2aec0*/  BRA `(.L_x_1001) ;  /* 0x0000000000047947 */ /* 0x000fd80003800000 */
.L_x_1000:
[----:B---345:R-:W-:-:S13]  /*2aed0*/  FSETP.EQ.AND P0, PT, R6, RZ, PT ;  /* 0x000000ff0600720b */ /* 0x038fda0003f02000 */
.L_x_1001:
[----:B------:R-:W-:Y:S01]  /*2aee0*/  UISETP.NE.AND UP0, UPT, UR21, 0x3, UPT ;  /* 0x000000031500788c */ /* 0x000fe2000bf05270 */
[----:B------:R-:W-:-:S04]  /*2aef0*/  ELECT P1, URZ, PT ;  /* 0x00000000003f782f */ /* 0x000fc80003820000 */
[----:B------:R-:W-:Y:S02]  /*2af00*/  PLOP3.LUT P0, PT, P1, P0, PT, 0x20, 0x0 ;  /* 0x000000000000781c */ /* 0x000fe40000f00470 */
[----:B------:R-:W-:-:S13]  /*2af10*/  PLOP3.LUT P1, PT, PT, PT, UP0, 0x80, 0x0 ;  /* 0x000000000000781c */ /* 0x000fda0003f2f008 */
[----:B------:R-:W-:Y:S05]  /*2af20*/  @!P1 BRA `(.L_x_1002) ;  /* 0x0000000000049947 */ /* 0x000fea0003800000 */
[----:B--2---:R-:W-:Y:S01]  /*2af30*/  BPT.TRAP 0x1 ;  /* 0x000000040000795c */ /* 0x004fe20000300000 */
.L_x_1002:
[----:B--2---:R-:W2:Y:S01]  /*2af40*/  S2UR UR45, SR_CgaCtaId ;  /* 0x00000000002d79c3 */ /* 0x004ea20000008800 */
[----:B------:R-:W-:Y:S01]  /*2af50*/  UMOV UR4, 0x400 ;  /* 0x0000040000047882 */ /* 0x000fe20000000000 */
[----:B-1----:R-:W-:-:S04]  /*2af60*/  MOV R2, 0x1 ;  /* 0x0000000100027802 */ /* 0x002fc80000000f00 */
[----:B------:R-:W-:Y:S01]  /*2af70*/  SHF.L.U32 R2, R2, 0x1f, RZ ;  /* 0x0000001f02027819 */ /* 0x000fe200000006ff */
[----:B--2---:R-:W-:-:S09]  /*2af80*/  ULEA UR4, UR45, UR4, 0x18 ;  /* 0x000000042d047291 */ /* 0x004fd2000f8ec03f */
[----:B------:R-:W1:Y:S02]  /*2af90*/  SYNCS.PHASECHK.TRANS64.TRYWAIT P2, [UR4+0x50], R2 ;  /* 0x00005002ff0075a7 */ /* 0x000e640008040144 */
[----:B-1----:R-:W-:Y:S05]  /*2afa0*/  @!P2 BRA `(.L_x_1003) ;  /* 0x00000034006ca947 */ /* 0x002fea0003800000 */
.L_x_1143:
[----:B------:R-:W-:Y:S04]  /*2afb0*/  BSSY B0, `(.L_x_1004) ;  /* 0x000000e000007945 */ /* 0x000fe80003800000 */
[----:B------:R-:W-:Y:S05]  /*2afc0*/  @!P0 BRA `(.L_x_1005) ;  /* 0x0000000000308947 */ /* 0x000fea0003800000 */
[----:B------:R-:W-:Y:S01]  /*2afd0*/  R2UR UR52, R10 ;  /* 0x000000000a3472ca */ /* 0x000fe200000e0000 */
[----:B------:R-:W-:Y:S02]  /*2afe0*/  UIADD3 UR8, UP0, UR6, 0x3f0, URZ ;  /* 0x000003f006087890 */ /* 0x000fe4000ff1e03f */
[----:B------:R-:W-:Y:S02]  /*2aff0*/  UIADD3 UR48, UR4, 0x200, URZ ;  /* 0x0000020004307890 */ /* 0x000fe4000fffe03f */
[----:B------:R-:W-:Y:S02]  /*2b000*/  UIADD3 UR49, UR4, 0x30, URZ ;  /* 0x0000003004317890 */ /* 0x000fe4000fffe03f */
[----:B------:R-:W-:Y:S01]  /*2b010*/  UIADD3.X UR9, URZ, UR7, URZ, UP0, !UPT ;  /* 0x000000073f097290 */ /* 0x000fe200087fe43f */
[----:B------:R-:W-:Y:S01]  /*2b020*/  UMOV UR10, 0x0 ;  /* 0x00000000000a7882 */ /* 0x000fe20000000000 */
[----:B------:R-:W-:-:S07]  /*2b030*/  UMOV UR11, 0x10000000 ;  /* 0x10000000000b7882 */ /* 0x000fce0000000000 */
[----:B------:R2:W-:Y:S02]  /*2b040*/  UTMALDG.3D [UR48], [UR8], desc[UR10] ;  /* 0x00000a30080075b4 */ /* 0x0005e40008011000 */
[----:B--2---:R-:W-:Y:S05]  /*2b050*/  @!P1 BRA `(.L_x_1006) ;  /* 0x0000000000049947 */ /* 0x004fea0003800000 */
[----:B------:R-:W-:Y:S01]  /*2b060*/  BPT.TRAP 0x1 ;  /* 0x000000040000795c */ /* 0x000fe20000300000 */
.L_x_1006:
[----:B-1----:R-:W1:Y:S02]  /*2b070*/  LDC R3, c[0x0][0x800] ;  /* 0x00020000ff037b82 */ /* 0x002e640000000800 */
[----:B-1----:R2:W-:Y:S02]  /*2b080*/  SYNCS.ARRIVE.TRANS64.RED.A0TR RZ, [UR4+0x30], R3 ;  /* 0x00003003ffff79a7 */ /* 0x0025e40008300404 */
.L_x_1005:
[----:B------:R-:W-:Y:S05]  /*2b090*/  BSYNC B0 ;  /* 0x0000000000007941 */ /* 0x000fea0003800000 */
.L_x_1004:
[----:B------:R-:W-:Y:S05]  /*2b0a0*/  @!P1 BRA `(.L_x_1007) ;  /* 0x0000000000049947 */ /* 0x000fea0003800000 */
[----:B------:R-:W-:Y:S01]  /*2b0b0*/  BPT.TRAP 0x1 ;  /* 0x000000040000795c */ /* 0x000fe20000300000 */
.L_x_1007:
[----:B------:R-:W-:-:S04]  /*2b0c0*/  UIADD3 UR41, UR4, 0x30, URZ ;  /* 0x0000003004297890 */ /* 0x000fc8000fffe03f */
[----:B------:R-:W-:-:S09]  /*2b0d0*/  UPRMT UR14, UR45, 0x654, UR41 ;  /* 0x000006542d0e7896 */ /* 0x000fd20008000029 */
[----:B------:R-:W-:Y:S01]  /*2b0e0*/  SYNCS.ARRIVE.TRANS64.RED.A1T0 RZ, [UR14], RZ ;  /* 0x000000ffffff79a7 */ /* 0x000fe2000810040e */
[----:B------:R-:W-:Y:S05]  /*2b0f0*/  @!P1 BRA `(.L_x_1008) ;  /* 0x0000000000049947 */ /* 0x000fea0003800000 */
[----:B------:R-:W-:Y:S01]  /*2b100*/  BPT.TRAP 0x1 ;  /* 0x000000040000795c */ /* 0x000fe20000300000 */
.L_x_1008:
[----:B------:R-:W3:Y:S02]  /*2b110*/  SYNCS.PHASECHK.TRANS64.TRYWAIT P2, [UR4+0x58], R2 ;  /* 0x00005802ff0075a7 */ /* 0x000ee40008040144 */
[----:B---3--:R-:W-:Y:S05]  /*2b120*/  @!P2 BRA `(.L_x_1009) ;  /* 0x000000340024a947 */ /* 0x008fea0003800000 */
.L_x_1144:
[----:B------:R-:W-:Y:S04]  /*2b130*/  BSSY B0, `(.L_x_1010) ;  /* 0x0000010000007945 */ /* 0x000fe80003800000 */
[----:B------:R-:W-:Y:S05]  /*2b140*/  @!P0 BRA `(.L_x_1011) ;  /* 0x0000000000388947 */ /* 0x000fea0003800000 */
[----:B------:R-:W-:Y:S01]  /*2b150*/  UIADD3 UR16, UP0, UR6, 0x3f0, URZ ;  /* 0x000003f006107890 */ /* 0x000fe2000ff1e03f */
[----:B------:R-:W-:Y:S01]  /*2b160*/  R2UR UR12, R10 ;  /* 0x000000000a0c72ca */ /* 0x000fe200000e0000 */
[----:B------:R-:W-:Y:S02]  /*2b170*/  UIADD3 UR11, UR51, 0x80, URZ ;  /* 0x00000080330b7890 */ /* 0x000fe4000fffe03f */
[----:B------:R-:W-:Y:S02]  /*2b180*/  UIADD3 UR8, UR4, 0x2200, URZ ;  /* 0x0000220004087890 */ /* 0x000fe4000fffe03f */
[----:B------:R-:W-:Y:S02]  /*2b190*/  UIADD3 UR9, UR4, 0x38, URZ ;  /* 0x0000003804097890 */ /* 0x000fe4000fffe03f */
[----:B------:R-:W-:Y:S01]  /*2b1a0*/  UIADD3.X UR17, URZ, UR7, URZ, UP0, !UPT ;  /* 0x000000073f117290 */ /* 0x000fe200087fe43f */
[----:B------:R-:W-:Y:S01]  /*2b1b0*/  UMOV UR18, 0x0 ;  /* 0x0000000000127882 */ /* 0x000fe20000000000 */
[----:B------:R-:W-:Y:S01]  /*2b1c0*/  UMOV UR19, 0x10000000 ;  /* 0x1000000000137882 */ /* 0x000fe20000000000 */
[----:B------:R-:W-:-:S06]  /*2b1d0*/  UMOV UR10, UR50 ;  /* 0x00000032000a7c82 */ /* 0x000fcc0008000000 */
[----:B------:R3:W-:Y:S02]  /*2b1e0*/  UTMALDG.3D [UR8], [UR16], desc[UR18] ;  /* 0x00001208100075b4 */ /* 0x0007e40008011000 */
[----:B---3--:R-:W-:Y:S05]  /*2b1f0*/  @!P1 BRA `(.L_x_1012) ;  /* 0x0000000000049947 */ /* 0x008fea0003800000 */
[----:B------:R-:W-:Y:S01]  /*2b200*/  BPT.TRAP 0x1 ;  /* 0x000000040000795c */ /* 0x000fe20000300000 */
.L_x_1012:
[----:B-12---:R-:W1:Y:S02]  /*2b210*/  LDC R3, c[0x0][0x800] ;  /* 0x00020000ff037b82 */ /* 0x006e640000000800 */
[----:B-1----:R3:W-:Y:S02]  /*2b220*/  SYNCS.ARRIVE.TRANS64.RED.A0TR RZ, [UR4+0x38], R3 ;  /* 0x00003803ffff79a7 */ /* 0x0027e40008300404 */
.L_x_1011:
[----:B------:R-:W-:Y:S05]  /*2b230*/  BSYNC B0 ;  /* 0x0000000000007941 */ /* 0x000fea0003800000 */
.L_x_1010:
[----:B------:R-:W-:Y:S05]  /*2b240*/  @!P1 BRA `(.L_x_1013) ;  /* 0x0000000000049947 */ /* 0x000fea0003800000 */
[----:B------:R-:W-:Y:S01]  /*2b250*/  BPT.TRAP 0x1 ;  /* 0x000000040000795c */ /* 0x000fe20000300000 */
.L_x_1013:
[----:B------:R-:W-:Y:S02]  /*2b260*/  UIADD3 UR33, UR4, 0x38, URZ ;  /* 0x0000003804217890 */ /* 0x000fe4000fffe03f */
[----:B------:R-:W-:Y:S02]  /*2b270*/  UIADD3 UR10, UR50, 0x20, URZ ;  /* 0x00000020320a7890 */ /* 0x000fe4000fffe03f */
[----:B------:R-:W-:-:S09]  /*2b280*/  UPRMT UR13, UR45, 0x654, UR33 ;  /* 0x000006542d0d7896 */ /* 0x000fd20008000021 */
[----:B------:R-:W-:Y:S01]  /*2b290*/  SYNCS.ARRIVE.TRANS64.RED.A1T0 RZ, [UR13], RZ ;  /* 0x000000ffffff79a7 */ /* 0x000fe2000810040d */
[----:B------:R-:W-:Y:S05]  /*2b2a0*/  @!P1 BRA `(.L_x_1014) ;  /* 0x0000000000049947 */ /* 0x000fea0003800000 */
[----:B------:R-:W-:Y:S01]  /*2b2b0*/  BPT.TRAP 0x1 ;  /* 0x000000040000795c */ /* 0x000fe20000300000 */
.L_x_1014:
[----:B------:R-:W4:Y:S02]  /*2b2c0*/  SYNCS.PHASECHK.TRANS64.TRYWAIT P2, [UR4+0x60], R2 ;  /* 0x00006002ff0075a7 */ /* 0x000f240008040144 */
[----:B----4-:R-:W-:Y:S05]  /*2b2d0*/  @!P2 BRA `(.L_x_1015) ;  /* 0x0000003000d0a947 */ /* 0x010fea0003800000 */
.L_x_1145:
        /* <DEDUP_REMOVED lines=8> */
[----:B------:R-:W-:Y:S01]  /*2b360*/  UMOV UR19, 0x10000000 ;  /* 0x1000000000137882 */ /* 0x000fe20000000000 */
[----:B------:R-:W-:-:S06]  /*2b370*/  UMOV UR11, UR51 ;  /* 0x00000033000b7c82 */ /* 0x000fcc0008000000 */
[----:B------:R4:W-:Y:S02]  /*2b380*/  UTMALDG.3D [UR8], [UR16], desc[UR18] ;  /* 0x00001208100075b4 */ /* 0x0009e40008011000 */
[----:B----4-:R-:W-:Y:S05]  /*2b390*/  @!P1 BRA `(.L_x_1018) ;  /* 0x0000000000049947 */ /* 0x010fea0003800000 */
[----:B------:R-:W-:Y:S01]  /*2b3a0*/  BPT.TRAP 0x1 ;  /* 0x000000040000795c */ /* 0x000fe20000300000 */
.L_x_1018:
[----:B-123--:R-:W1:Y:S02]  /*2b3b0*/  LDC R3, c[0x0][0x800] ;  /* 0x00020000ff037b82 */ /* 0x00ee640000000800 */
[----:B-1----:R4:W-:Y:S02]  /*2b3c0*/  SYNCS.ARRIVE.TRANS64.RED.A0TR RZ, [UR4+0x40], R3 ;  /* 0x00004003ffff79a7 */ /* 0x0029e40008300404 */
.L_x_1017:
[----:B------:R-:W-:Y:S05]  /*2b3d0*/  BSYNC B0 ;  /* 0x0000000000007941 */ /* 0x000fea0003800000 */
.L_x_1016:
[----:B------:R-:W-:Y:S05]  /*2b3e0*/  @!P1 BRA `(.L_x_1019) ;  /* 0x0000000000049947 */ /* 0x000fea0003800000 */
[----:B------:R-:W-:Y:S01]  /*2b3f0*/  BPT.TRAP 0x1 ;  /* 0x000000040000795c */ /* 0x000fe20000300000 */
.L_x_1019:
[----:B------:R-:W-:-:S04]  /*2b400*/  UIADD3 UR25, UR4, 0x40, URZ ;  /* 0x0000004004197890 */ /* 0x000fc8000fffe03f */
[----:B------:R-:W-:-:S09]  /*2b410*/  UPRMT UR15, UR45, 0x654, UR25 ;  /* 0x000006542d0f7896 */ /* 0x000fd20008000019 */
[----:B------:R-:W-:Y:S01]  /*2b420*/  SYNCS.ARRIVE.TRANS64.RED.A1T0 RZ, [UR15], RZ ;  /* 0x000000ffffff79a7 */ /* 0x000fe2000810040f */
[----:B------:R-:W-:Y:S05]  /*2b430*/  @!P1 BRA `(.L_x_1020) ;  /* 0x0000000000049947 */ /* 0x000fea0003800000 */
[----:B------:R-:W-:Y:S01]  /*2b440*/  BPT.TRAP 0x1 ;  /* 0x000000040000795c */ /* 0x000fe20000300000 */
.L_x_1020:
[----:B------:R-:W5:Y:S02]  /*2b450*/  SYNCS.PHASECHK.TRANS64.TRYWAIT P2, [UR4+0x68], R2 ;  /* 0x00006802ff0075a7 */ /* 0x000f640008040144 */
[----:B-----5:R-:W-:Y:S05]  /*2b460*/  @!P2 BRA `(.L_x_1021) ;  /* 0x000000300084a947 */ /* 0x020fea0003800000 */
.L_x_1146:
        /* <DEDUP_REMOVED lines=9> */
[----:B------:R-:W-:-:S07]  /*2b500*/  UMOV UR19, 0x10000000 ;  /* 0x1000000000137882 */ /* 0x000fce0000000000 */
[----:B------:R1:W-:Y:S02]  /*2b510*/  UTMALDG.3D [UR8], [UR16], desc[UR18] ;  /* 0x00001208100075b4 */ /* 0x0003e40008011000 */
[----:B-1----:R-:W-:Y:S05]  /*2b520*/  @!P1 BRA `(.L_x_1024) ;  /* 0x0000000000049947 */ /* 0x002fea0003800000 */
[----:B------:R-:W-:Y:S01]  /*2b530*/  BPT.TRAP 0x1 ;  /* 0x000000040000795c */ /* 0x000fe20000300000 */
.L_x_1024:
[----:B--234-:R-:W1:Y:S02]  /*2b540*/  LDC R3, c[0x0][0x800] ;  /* 0x00020000ff037b82 */ /* 0x01ce640000000800 */
[----:B-1----:R1:W-:Y:S02]  /*2b550*/  SYNCS.ARRIVE.TRANS64.RED.A0TR RZ, [UR4+0x48], R3 ;  /* 0x00004803ffff79a7 */ /* 0x0023e40008300404 */
.L_x_1023:
[----:B------:R-:W-:Y:S05]  /*2b560*/  BSYNC B0 ;  /* 0x0000000000007941 */ /* 0x000fea0003800000 */
.L_x_1022:
[----:B------:R-:W-:Y:S05]  /*2b570*/  @!P1 BRA `(.L_x_1025) ;  /* 0x0000000000049947 */ /* 0x000fea0003800000 */
[----:B------:R-:W-:Y:S01]  /*2b580*/  BPT.TRAP 0x1 ;  /* 0x000000040000795c */ /* 0x000fe20000300000 */
.L_x_1025:
[----:B------:R-:W-:Y:S02]  /*2b590*/  UIADD3 UR17, UR4, 0x48, URZ ;  /* 0x0000004804117890 */ /* 0x000fe4000fffe03f */
[----:B------:R-:W-:Y:S02]  /*2b5a0*/  UIADD3 UR42, UR50, 0x40, URZ ;  /* 0x00000040322a7890 */ /* 0x000fe4000fffe03f */
[----:B------:R-:W-:-:S09]  /*2b5b0*/  UPRMT UR5, UR45, 0x654, UR17 ;  /* 0x000006542d057896 */ /* 0x000fd20008000011 */
[----:B------:R-:W-:Y:S01]  /*2b5c0*/  SYNCS.ARRIVE.TRANS64.RED.A1T0 RZ, [UR5], RZ ;  /* 0x000000ffffff79a7 */ /* 0x000fe20008100405 */
[----:B------:R-:W-:Y:S05]  /*2b5d0*/  @!P1 BRA `(.L_x_1026) ;  /* 0x0000000000049947 */ /* 0x000fea0003800000 */
[----:B------:R-:W-:Y:S01]  /*2b5e0*/  BPT.TRAP 0x1 ;  /* 0x000000040000795c */ /* 0x000fe20000300000 */
.L_x_1026:
[----:B-1234-:R-:W-:-:S04]  /*2b5f0*/  SHF.L.U32 R3, RZ, 0x1f, RZ ;  /* 0x0000001fff037819 */ /* 0x01efc800000006ff */
[----:B------:R-:W1:Y:S02]  /*2b600*/  SYNCS.PHASECHK.TRANS64.TRYWAIT P2, [UR4+0x50], R3 ;  /* 0x00005003ff0075a7 */ /* 0x000e640008040144 */
[----:B-1----:R-:W-:Y:S05]  /*2b610*/  @!P2 BRA `(.L_x_1027) ;  /* 0x000000300030a947 */ /* 0x002fea0003800000 */
.L_x_1147:
[----:B------:R-:W-:Y:S04]  /*2b620*/  BSSY B0, `(.L_x_1028) ;  /* 0x000000e000007945 */ /* 0x000fe80003800000 */
[----:B------:R-:W-:Y:S05]  /*2b630*/  @!P0 BRA `(.L_x_1029) ;  /* 0x0000000000308947 */ /* 0x000fea0003800000 */
[----:B------:R-:W-:Y:S01]  /*2b640*/  R2UR UR44, R10 ;  /* 0x000000000a2c72ca */ /* 0x000fe200000e0000 */
[----:B------:R-:W-:Y:S02]  /*2b650*/  UIADD3 UR8, UP0, UR6, 0x3f0, URZ ;  /* 0x000003f006087890 */ /* 0x000fe4000ff1e03f */
[----:B------:R-:W-:Y:S02]  /*2b660*/  UIADD3 UR40, UR4, 0x200, URZ ;  /* 0x0000020004287890 */ /* 0x000fe4000fffe03f */
[----:B------:R-:W-:Y:S01]  /*2b670*/  UIADD3.X UR9, URZ, UR7, URZ, UP0, !UPT ;  /* 0x000000073f097290 */ /* 0x000fe200087fe43f */
[----:B------:R-:W-:Y:S01]  /*2b680*/  UMOV UR10, 0x0 ;  /* 0x00000000000a7882 */ /* 0x000fe20000000000 */
[----:B------:R-:W-:Y:S01]  /*2b690*/  UMOV UR11, 0x10000000 ;  /* 0x10000000000b7882 */ /* 0x000fe20000000000 */
[----:B------:R-:W-:-:S06]  /*2b6a0*/  UMOV UR43, UR51 ;  /* 0x00000033002b7c82 */ /* 0x000fcc0008000000 */
[----:B------:R2:W-:Y:S02]  /*2b6b0*/  UTMALDG.3D [UR40], [UR8], desc[UR10] ;  /* 0x00000a28080075b4 */ /* 0x0005e40008011000 */
[----:B--2---:R-:W-:Y:S05]  /*2b6c0*/  @!P1 BRA `(.L_x_1030) ;  /* 0x0000000000049947 */ /* 0x004fea0003800000 */
[----:B------:R-:W-:Y:S01]  /*2b6d0*/  BPT.TRAP 0x1 ;  /* 0x000000040000795c */ /* 0x000fe20000300000 */
.L_x_1030:
[----:B-1----:R-:W1:Y:S02]  /*2b6e0*/  LDC R4, c[0x0][0x800] ;  /* 0x00020000ff047b82 */ /* 0x002e640000000800 */
[----:B-1----:R2:W-:Y:S02]  /*2b6f0*/  SYNCS.ARRIVE.TRANS64.RED.A0TR RZ, [UR4+0x30], R4 ;  /* 0x00003004ffff79a7 */ /* 0x0025e40008300404 */
.L_x_1029:
[----:B------:R-:W-:Y:S05]  /*2b700*/  BSYNC B0 ;  /* 0x0000000000007941 */ /* 0x000fea0003800000 */
.L_x_1028:
[----:B------:R-:W-:Y:S05]  /*2b710*/  @!P1 BRA `(.L_x_1031) ;  /* 0x0000000000049947 */ /* 0x000fea0003800000 */
[----:B------:R-:W-:Y:S01]  /*2b720*/  BPT.TRAP 0x1 ;  /* 0x000000040000795c */ /* 0x000fe20000300000 */
.L_x_1031:
[----:B------:R-:W-:Y:S01]  /*2b730*/  SYNCS.ARRIVE.TRANS64.RED.A1T0 RZ, [UR14], RZ ;  /* 0x000000ffffff79a7 */ /* 0x000fe2000810040e */
[----:B------:R-:W-:Y:S05]  /*2b740*/  @!P1 BRA `(.L_x_1032) ;  /* 0x0000000000049947 */ /* 0x000fea0003800000 */
[----:B------:R-:W-:Y:S01]  /*2b750*/  BPT.TRAP 0x1 ;  /* 0x000000040000795c */ /* 0x000fe20000300000 */
.L_x_1032:
[----:B------:R-:W3:Y:S02]  /*2b760*/  SYNCS.PHASECHK.TRANS64.TRYWAIT P2, [UR4+0x58], R3 ;  /* 0x00005803ff0075a7 */ /* 0x000ee40008040144 */
[----:B---3--:R-:W-:Y:S05]  /*2b770*/  @!P2 BRA `(.L_x_1033) ;  /* 0x0000002c00f0a947 */ /* 0x008fea0003800000 */
.L_x_1148:
        /* <DEDUP_REMOVED lines=13> */
.L_x_1036:
[----:B-12---:R-:W1:Y:S02]  /*2b850*/  LDC R4, c[0x0][0x800] ;  /* 0x00020000ff047b82 */ /* 0x006e640000000800 */
[----:B-1----:R3:W-:Y:S02]  /*2b860*/  SYNCS.ARRIVE.TRANS64.RED.A0TR RZ, [UR4+0x38], R4 ;  /* 0x00003804ffff79a7 */ /* 0x0027e40008300404 */
.L_x_1035:
[----:B------:R-:W-:Y:S05]  /*2b870*/  BSYNC B0 ;  /* 0x0000000000007941 */ /* 0x000fea0003800000 */
.L_x_1034:
[----:B------:R-:W-:Y:S05]  /*2b880*/  @!P1 BRA `(.L_x_1037) ;  /* 0x0000000000049947 */ /* 0x000fea0003800000 */
[----:B------:R-:W-:Y:S01]  /*2b890*/  BPT.TRAP 0x1 ;  /* 0x000000040000795c */ /* 0x000fe20000300000 */
.L_x_1037:
[----:B------:R-:W-:Y:S01]  /*2b8a0*/  SYNCS.ARRIVE.TRANS64.RED.A1T0 RZ, [UR13], RZ ;  /* 0x000000ffffff79a7 */ /* 0x000fe2000810040d */
[----:B------:R-:W-:Y:S01]  /*2b8b0*/  UIADD3 UR26, UR50, 0x60, URZ ;  /* 0x00000060321a7890 */ /* 0x000fe2000fffe03f */
[----:B------:R-:W-:Y:S11]  /*2b8c0*/  @!P1 BRA `(.L_x_1038) ;  /* 0x0000000000049947 */ /* 0x000ff60003800000 */
[----:B------:R-:W-:Y:S01]  /*2b8d0*/  BPT.TRAP 0x1 ;  /* 0x000000040000795c */ /* 0x000fe20000300000 */
.L_x_1038:
[----:B------:R-:W4:Y:S02]  /*2b8e0*/  SYNCS.PHASECHK.TRANS64.TRYWAIT P2, [UR4+0x60], R3 ;  /* 0x00006003ff0075a7 */ /* 0x000f240008040144 */
[----:B----4-:R-:W-:Y:S05]  /*2b8f0*/  @!P2 BRA `(.L_x_1039) ;  /* 0x0000002c00a8a947 */ /* 0x010fea0003800000 */
.L_x_1149:
        /* <DEDUP_REMOVED lines=12> */
.L_x_1042:
[----:B-123--:R-:W1:Y:S02]  /*2b9c0*/  LDC R4, c[0x0][0x800] ;  /* 0x00020000ff047b82 */ /* 0x00ee640000000800 */
[----:B-1----:R4:W-:Y:S02]  /*2b9d0*/  SYNCS.ARRIVE.TRANS64.RED.A0TR RZ, [UR4+0x40], R4 ;  /* 0x00004004ffff79a7 */ /* 0x0029e40008300404 */
.L_x_1041:
[----:B------:R-:W-:Y:S05]  /*2b9e0*/  BSYNC B0 ;  /* 0x0000000000007941 */ /* 0x000fea0003800000 */
.L_x_1040:
[----:B------:R-:W-:Y:S05]  /*2b9f0*/  @!P1 BRA `(.L_x_1043) ;  /* 0x0000000000049947 */ /* 0x000fea0003800000 */
[----:B------:R-:W-:Y:S01]  /*2ba00*/  BPT.TRAP 0x1 ;  /* 0x000000040000795c */ /* 0x000fe20000300000 */
.L_x_1043:
[----:B------:R-:W-:Y:S01]  /*2ba10*/  SYNCS.ARRIVE.TRANS64.RED.A1T0 RZ, [UR15], RZ ;  /* 0x000000ffffff79a7 */ /* 0x000fe2000810040f */
[----:B------:R-:W-:Y:S05]  /*2ba20*/  @!P1 BRA `(.L_x_1044) ;  /* 0x0000000000049947 */ /* 0x000fea0003800000 */
[----:B------:R-:W-:Y:S01]  /*2ba30*/  BPT.TRAP 0x1 ;  /* 0x000000040000795c */ /* 0x000fe20000300000 */
.L_x_1044:
[----:B------:R-:W5:Y:S02]  /*2ba40*/  SYNCS.PHASECHK.TRANS64.TRYWAIT P2, [UR4+0x68], R3 ;  /* 0x00006803ff0075a7 */ /* 0x000f640008040144 */
[----:B-----5:R-:W-:Y:S05]  /*2ba50*/  @!P2 BRA `(.L_x_1045) ;  /* 0x0000002c0068a947 */ /* 0x020fea0003800000 */
.L_x_1150:
        /* <DEDUP_REMOVED lines=11> */
[----:B-1----:R-:W-:Y:S05]  /*2bb10*/  @!P1 BRA `(.L_x_1048) ;  /* 0x0000000000049947 */ /* 0x002fea0003800000 */
[----:B------:R-:W-:Y:S01]  /*2bb20*/  BPT.TRAP 0x1 ;  /* 0x000000040000795c */ /* 0x000fe20000300000 */
.L_x_1048:
[----:B--234-:R-:W1:Y:S02]  /*2bb30*/  LDC R4, c[0x0][0x800] ;  /* 0x00020000ff047b82 */ /* 0x01ce640000000800 */
[----:B-1----:R1:W-:Y:S02]  /*2bb40*/  SYNCS.ARRIVE.TRANS64.RED.A0TR RZ, [UR4+0x48], R4 ;  /* 0x00004804ffff79a7 */ /* 0x0023e40008300404 */
.L_x_1047:
[----:B------:R-:W-:Y:S05]  /*2bb50*/  BSYNC B0 ;  /* 0x0000000000007941 */ /* 0x000fea0003800000 */
.L_x_1046:
[----:B------:R-:W-:Y:S05]  /*2bb60*/  @!P1 BRA `(.L_x_1049) ;  /* 0x0000000000049947 */ /* 0x000fea0003800000 */
[----:B------:R-:W-:Y:S01]  /*2bb70*/  BPT.TRAP 0x1 ;  /* 0x000000040000795c */ /* 0x000fe20000300000 */
.L_x_1049:
[----:B------:R-:W-:Y:S01]  /*2bb80*/  SYNCS.ARRIVE.TRANS64.RED.A1T0 RZ, [UR5], RZ ;  /* 0x000000ffffff79a7 */ /* 0x000fe20008100405 */
[----:B------:R-:W-:Y:S01]  /*2bb90*/  UIADD3 UR10, UR50, 0x80, URZ ;  /* 0x00000080320a7890 */ /* 0x000fe2000fffe03f */
[----:B------:R-:W-:Y:S11]  /*2bba0*/  @!P1 BRA `(.L_x_1050) ;  /* 0x0000000000049947 */ /* 0x000ff60003800000 */
[----:B------:R-:W-:Y:S01]  /*2bbb0*/  BPT.TRAP 0x1 ;  /* 0x000000040000795c */ /* 0x000fe20000300000 */
.L_x_1050:
[----:B------:R-:W5:Y:S02]  /*2bbc0*/  SYNCS.PHASECHK.TRANS64.TRYWAIT P2, [UR4+0x50], R2 ;  /* 0x00005002ff0075a7 */ /* 0x000f640008040144 */
[----:B-----5:R-:W-:Y:S05]  /*2bbd0*/  @!P2 BRA `(.L_x_1051) ;  /* 0x0000002c0020a947 */ /* 0x020fea0003800000 */
.L_x_1151:
        /* <DEDUP_REMOVED lines=8> */
[----:B------:R-:W-:Y:S01]  /*2bc60*/  UMOV UR9, UR41 ;  /* 0x0000002900097c82 */ /* 0x000fe20008000000 */
[----:B------:R-:W-:-:S05]  /*2bc70*/  UMOV UR11, UR51 ;  /* 0x00000033000b7c82 */ /* 0x000fca0008000000 */
[----:B------:R1:W-:Y:S02]  /*2bc80*/  UTMALDG.3D [UR8], [UR18], desc[UR26] ;  /* 0x00001a08120075b4 */ /* 0x0003e40008011000 */
[----:B-1----:R-:W-:Y:S05]  /*2bc90*/  @!P1 BRA `(.L_x_1054) ;  /* 0x0000000000049947 */ /* 0x002fea0003800000 */
[----:B------:R-:W-:Y:S01]  /*2bca0*/  BPT.TRAP 0x1 ;  /* 0x000000040000795c */ /* 0x000fe20000300000 */
.L_x_1054:
[----:B--234-:R-:W1:Y:S02]  /*2bcb0*/  LDC R4, c[0x0][0x800] ;  /* 0x00020000ff047b82 */ /* 0x01ce640000000800 */
[----:B-1----:R1:W-:Y:S02]  /*2bcc0*/  SYNCS.ARRIVE.TRANS64.RED.A0TR RZ, [UR4+0x30], R4 ;  /* 0x00003004ffff79a7 */ /* 0x0023e40008300404 */
.L_x_1053:
[----:B------:R-:W-:Y:S05]  /*2bcd0*/  BSYNC B0 ;  /* 0x0000000000007941 */ /* 0x000fea0003800000 */
.L_x_1052:
[----:B------:R-:W-:Y:S05]  /*2bce0*/  @!P1 BRA `(.L_x_1055) ;  /* 0x0000000000049947 */ /* 0x000fea0003800000 */
[----:B------:R-:W-:Y:S01]  /*2bcf0*/  BPT.TRAP 0x1 ;  /* 0x000000040000795c */ /* 0x000fe20000300000 */
.L_x_1055:
[----:B------:R-:W-:Y:S01]  /*2bd00*/  SYNCS.ARRIVE.TRANS64.RED.A1T0 RZ, [UR14], RZ ;  /* 0x000000ffffff79a7 */ /* 0x000fe2000810040e */
[----:B------:R-:W-:Y:S05]  /*2bd10*/  @!P1 BRA `(.L_x_1056) ;  /* 0x0000000000049947 */ /* 0x000fea0003800000 */
[----:B------:R-:W-:Y:S01]  /*2bd20*/  BPT.TRAP 0x1 ;  /* 0x000000040000795c */ /* 0x000fe20000300000 */
.L_x_1056:
[----:B------:R-:W5:Y:S02]  /*2bd30*/  SYNCS.PHASECHK.TRANS64.TRYWAIT P2, [UR4+0x58], R2 ;  /* 0x00005802ff0075a7 */ /* 0x000f640008040144 */
[----:B-----5:R-:W-:Y:S05]  /*2bd40*/  @!P2 BRA `(.L_x_1057) ;  /* 0x0000002800dca947 */ /* 0x020fea0003800000 */
.L_x_1152:
        /* <DEDUP_REMOVED lines=13> */
.L_x_1060:
[----:B--234-:R-:W1:Y:S02]  /*2be20*/  LDC R4, c[0x0][0x800] ;  /* 0x00020000ff047b82 */ /* 0x01ce640000000800 */
[----:B-1----:R1:W-:Y:S02]  /*2be30*/  SYNCS.ARRIVE.TRANS64.RED.A0TR RZ, [UR4+0x38], R4 ;  /* 0x00003804ffff79a7 */ /* 0x0023e40008300404 */
.L_x_1059:
[----:B------:R-:W-:Y:S05]  /*2be40*/  BSYNC B0 ;  /* 0x0000000000007941 */ /* 0x000fea0003800000 */
.L_x_1058:
[----:B------:R-:W-:Y:S05]  /*2be50*/  @!P1 BRA `(.L_x_1061) ;  /* 0x0000000000049947 */ /* 0x000fea0003800000 */
[----:B------:R-:W-:Y:S01]  /*2be60*/  BPT.TRAP 0x1 ;  /* 0x000000040000795c */ /* 0x000fe20000300000 */
.L_x_1061:
[----:B------:R-:W-:Y:S01]  /*2be70*/  SYNCS.ARRIVE.TRANS64.RED.A1T0 RZ, [UR13], RZ ;  /* 0x000000ffffff79a7 */ /* 0x000fe2000810040d */
[----:B------:R-:W-:Y:S01]  /*2be80*/  UIADD3 UR10, UR50, 0xa0, URZ ;  /* 0x000000a0320a7890 */ /* 0x000fe2000fffe03f */
[----:B------:R-:W-:Y:S11]  /*2be90*/  @!P1 BRA `(.L_x_1062) ;  /* 0x0000000000049947 */ /* 0x000ff60003800000 */
[----:B------:R-:W-:Y:S01]  /*2bea0*/  BPT.TRAP 0x1 ;  /* 0x000000040000795c */ /* 0x000fe20000300000 */
.L_x_1062:
[----:B------:R-:W5:Y:S02]  /*2beb0*/  SYNCS.PHASECHK.TRANS64.TRYWAIT P2, [UR4+0x60], R2 ;  /* 0x00006002ff0075a7 */ /* 0x000f640008040144 */
[----:B-----5:R-:W-:Y:S05]  /*2bec0*/  @!P2 BRA `(.L_x_1063) ;  /* 0x000000280094a947 */ /* 0x020fea0003800000 */
.L_x_1153:
        /* <DEDUP_REMOVED lines=13> */
.L_x_1066:
[----:B--234-:R-:W1:Y:S02]  /*2bfa0*/  LDC R4, c[0x0][0x800] ;  /* 0x00020000ff047b82 */ /* 0x01ce640000000800 */
[----:B-1----:R1:W-:Y:S02]  /*2bfb0*/  SYNCS.ARRIVE.TRANS64.RED.A0TR RZ, [UR4+0x40], R4 ;  /* 0x00004004ffff79a7 */ /* 0x0023e40008300404 */
.L_x_1065:
[----:B------:R-:W-:Y:S05]  /*2bfc0*/  BSYNC B0 ;  /* 0x0000000000007941 */ /* 0x000fea0003800000 */
.L_x_1064:
[----:B------:R-:W-:Y:S05]  /*2bfd0*/  @!P1 BRA `(.L_x_1067) ;  /* 0x0000000000049947 */ /* 0x000fea0003800000 */
[----:B------:R-:W-:Y:S01]  /*2bfe0*/  BPT.TRAP 0x1 ;  /* 0x000000040000795c */ /* 0x000fe20000300000 */
.L_x_1067:
[----:B------:R-:W-:Y:S01]  /*2bff0*/  SYNCS.ARRIVE.TRANS64.RED.A1T0 RZ, [UR15], RZ ;  /* 0x000000ffffff79a7 */ /* 0x000fe2000810040f */
[----:B------:R-:W-:Y:S05]  /*2c000*/  @!P1 BRA `(.L_x_1068) ;  /* 0x0000000000049947 */ /* 0x000fea0003800000 */
[----:B------:R-:W-:Y:S01]  /*2c010*/  BPT.TRAP 0x1 ;  /* 0x000000040000795c */ /* 0x000fe20000300000 */
.L_x_1068:
[----:B------:R-:W5:Y:S02]  /*2c020*/  SYNCS.PHASECHK.TRANS64.TRYWAIT P2, [UR4+0x68], R2 ;  /* 0x00006802ff0075a7 */ /* 0x000f640008040144 */
[----:B-----5:R-:W-:Y:S05]  /*2c030*/  @!P2 BRA `(.L_x_1069) ;  /* 0x000000280050a947 */ /* 0x020fea0003800000 */
.L_x_1154:
        /* <DEDUP_REMOVED lines=13> */
.L_x_1072:
[----:B------:R-:W1:Y:S02]  /*2c110*/  LDC R2, c[0x0][0x800] ;  /* 0x00020000ff027b82 */ /* 0x000e640000000800 */
[----:B-1----:R1:W-:Y:S02]  /*2c120*/  SYNCS.ARRIVE.TRANS64.RED.A0TR RZ, [UR4+0x48], R2 ;  /* 0x00004802ffff79a7 */ /* 0x0023e40008300404 */
.L_x_1071:
[----:B------:R-:W-:Y:S05]  /*2c130*/  BSYNC B0 ;  /* 0x0000000000007941 */ /* 0x000fea0003800000 */
.L_x_1070:
[----:B------:R-:W-:Y:S05]  /*2c140*/  @!P1 BRA `(.L_x_1073) ;  /* 0x0000000000049947 */ /* 0x000fea0003800000 */
[----:B------:R-:W-:Y:S01]  /*2c150*/  BPT.TRAP 0x1 ;  /* 0x000000040000795c */ /* 0x000fe20000300000 */
.L_x_1073:
[----:B------:R-:W-:Y:S01]  /*2c160*/  SYNCS.ARRIVE.TRANS64.RED.A1T0 RZ, [UR5], RZ ;  /* 0x000000ffffff79a7 */ /* 0x000fe20008100405 */
[----:B------:R-:W-:Y:S01]  /*2c170*/  UIADD3 UR10, UR50, 0xc0, URZ ;  /* 0x000000c0320a7890 */ /* 0x000fe2000fffe03f */
[----:B------:R-:W-:Y:S11]  /*2c180*/  @!P1 BRA `(.L_x_1074) ;  /* 0x0000000000049947 */ /* 0x000ff60003800000 */
[----:B------:R-:W-:Y:S01]  /*2c190*/  BPT.TRAP 0x1 ;  /* 0x000000040000795c */ /* 0x000fe20000300000 */
.L_x_1074:
[----:B------:R-:W5:Y:S02]  /*2c1a0*/  SYNCS.PHASECHK.TRANS64.TRYWAIT P2, [UR4+0x50], R3 ;  /* 0x00005003ff0075a7 */ /* 0x000f640008040144 */
[----:B-----5:R-:W-:Y:S05]  /*2c1b0*/  @!P2 BRA `(.L_x_1075) ;  /* 0x000000280008a947 */ /* 0x020fea0003800000 */
.L_x_1155:
        /* <DEDUP_REMOVED lines=13> */
.L_x_1078:
[----:B------:R-:W1:Y:S02]  /*2c290*/  LDC R2, c[0x0][0x800] ;  /* 0x00020000ff027b82 */ /* 0x000e640000000800 */
[----:B-1----:R1:W-:Y:S02]  /*2c2a0*/  SYNCS.ARRIVE.TRANS64.RED.A0TR RZ, [UR4+0x30], R2 ;  /* 0x00003002ffff79a7 */ /* 0x0023e40008300404 */
.L_x_1077:
[----:B------:R-:W-:Y:S05]  /*2c2b0*/  BSYNC B0 ;  /* 0x0000000000007941 */ /* 0x000fea0003800000 */
.L_x_1076:
[----:B------:R-:W-:Y:S05]  /*2c2c0*/  @!P1 BRA `(.L_x_1079) ;  /* 0x0000000000049947 */ /* 0x000fea0003800000 */
[----:B------:R-:W-:Y:S01]  /*2c2d0*/  BPT.TRAP 0x1 ;  /* 0x000000040000795c */ /* 0x000fe20000300000 */
.L_x_1079:
[----:B------:R-:W-:Y:S01]  /*2c2e0*/  SYNCS.ARRIVE.TRANS64.RED.A1T0 RZ, [UR14], RZ ;  /* 0x000000ffffff79a7 */ /* 0x000fe2000810040e */
[----:B------:R-:W-:Y:S05]  /*2c2f0*/  @!P1 BRA `(.L_x_1080) ;  /* 0x0000000000049947 */ /* 0x000fea0003800000 */
[----:B------:R-:W-:Y:S01]  /*2c300*/  BPT.TRAP 0x1 ;  /* 0x000000040000795c */ /* 0x000fe20000300000 */
.L_x_1080:
[----:B------:R-:W5:Y:S02]  /*2c310*/  SYNCS.PHASECHK.TRANS64.TRYWAIT P2, [UR4+0x58], R3 ;  /* 0x00005803ff0075a7 */ /* 0x000f640008040144 */
[----:B-----5:R-:W-:Y:S05]  /*2c320*/  @!P2 BRA `(.L_x_1081) ;  /* 0x0000002400c4a947 */ /* 0x020fea0003800000 */
.L_x_1156:
        /* <DEDUP_REMOVED lines=13> */
.L_x_1084:
[----:B------:R-:W1:Y:S02]  /*2c400*/  LDC R2, c[0x0][0x800] ;  /* 0x00020000ff027b82 */ /* 0x000e640000000800 */
[----:B-1----:R1:W-:Y:S02]  /*2c410*/  SYNCS.ARRIVE.TRANS64.RED.A0TR RZ, [UR4+0x38], R2 ;  /* 0x00003802ffff79a7 */ /* 0x0023e40008300404 */
.L_x_1083:
[----:B------:R-:W-:Y:S05]  /*2c420*/  BSYNC B0 ;  /* 0x0000000000007941 */ /* 0x000fea0003800000 */
.L_x_1082:
[----:B------:R-:W-:Y:S05]  /*2c430*/  @!P1 BRA `(.L_x_1085) ;  /* 0x0000000000049947 */ /* 0x000fea0003800000 */
[----:B------:R-:W-:Y:S01]  /*2c440*/  BPT.TRAP 0x1 ;  /* 0x000000040000795c */ /* 0x000fe20000300000 */
.L_x_1085:
[----:B------:R-:W-:Y:S01]  /*2c450*/  SYNCS.ARRIVE.TRANS64.RED.A1T0 RZ, [UR13], RZ ;  /* 0x000000ffffff79a7 */ /* 0x000fe2000810040d */
[----:B------:R-:W-:Y:S01]  /*2c460*/  UIADD3 UR10, UR50, 0xe0, URZ ;  /* 0x000000e0320a7890 */ /* 0x000fe2000fffe03f */
[----:B------:R-:W-:Y:S11]  /*2c470*/  @!P1 BRA `(.L_x_1086) ;  /* 0x0000000000049947 */ /* 0x000ff60003800000 */
[----:B------:R-:W-:Y:S01]  /*2c480*/  BPT.TRAP 0x1 ;  /* 0x000000040000795c */ /* 0x000fe20000300000 */
.L_x_1086:
[----:B------:R-:W5:Y:S02]  /*2c490*/  SYNCS.PHASECHK.TRANS64.TRYWAIT P2, [UR4+0x60], R3 ;  /* 0x00006003ff0075a7 */ /* 0x000f640008040144 */
[----:B-----5:R-:W-:Y:S05]  /*2c4a0*/  @!P2 BRA `(.L_x_1087) ;  /* 0x00000024007ca947 */ /* 0x020fea0003800000 */
.L_x_1157:
        /* <DEDUP_REMOVED lines=13> */
.L_x_1090:
[----:B------:R-:W1:Y:S02]  /*2c580*/  LDC R2, c[0x0][0x800] ;  /* 0x00020000ff027b82 */ /* 0x000e640000000800 */
[----:B-1----:R1:W-:Y:S02]  /*2c590*/  SYNCS.ARRIVE.TRANS64.RED.A0TR RZ, [UR4+0x40], R2 ;  /* 0x00004002ffff79a7 */ /* 0x0023e40008300404 */
.L_x_1089:
[----:B------:R-:W-:Y:S05]  /*2c5a0*/  BSYNC B0 ;  /* 0x0000000000007941 */ /* 0x000fea0003800000 */
.L_x_1088:
[----:B------:R-:W-:Y:S05]  /*2c5b0*/  @!P1 BRA `(.L_x_1091) ;  /* 0x0000000000049947 */ /* 0x000fea0003800000 */
[----:B------:R-:W-:Y:S01]  /*2c5c0*/  BPT.TRAP 0x1 ;  /* 0x000000040000795c */ /* 0x000fe20000300000 */
.L_x_1091:
[----:B------:R-:W-:Y:S01]  /*2c5d0*/  SYNCS.ARRIVE.TRANS64.RED.A1T0 RZ, [UR15], RZ ;  /* 0x000000ffffff79a7 */ /* 0x000fe2000810040f */
[----:B------:R-:W-:Y:S05]  /*2c5e0*/  @!P1 BRA `(.L_x_1092) ;  /* 0x0000000000049947 */ /* 0x000fea0003800000 */
[----:B------:R-:W-:Y:S01]  /*2c5f0*/  BPT.TRAP 0x1 ;  /* 0x000000040000795c */ /* 0x000fe20000300000 */
.L_x_1092:
[----:B------:R-:W5:Y:S02]  /*2c600*/  SYNCS.PHASECHK.TRANS64.TRYWAIT P2, [UR4+0x68], R3 ;  /* 0x00006803ff0075a7 */ /* 0x000f640008040144 */
[----:B-----5:R-:W-:Y:S05]  /*2c610*/  @!P2 BRA `(.L_x_1093) ;  /* 0x000000240038a947 */ /* 0x020fea0003800000 */
.L_x_1158:
        /* <DEDUP_REMOVED lines=13> */
.L_x_1096:
[----:B------:R-:W1:Y:S02]  /*2c6f0*/  LDC R2, c[0x0][0x800] ;  /* 0x00020000ff027b82 */ /* 0x000e640000000800 */
[----:B-1----:R1:W-:Y:S02]  /*2c700*/  SYNCS.ARRIVE.TRANS64.RED.A0TR RZ, [UR4+0x48], R2 ;  /* 0x00004802ffff79a7 */ /* 0x0023e40008300404 */
.L_x_1095:
[----:B------:R-:W-:Y:S05]  /*2c710*/  BSYNC B0 ;  /* 0x0000000000007941 */ /* 0x000fea0003800000 */
.L_x_1094:
[----:B------:R-:W-:Y:S05]  /*2c720*/  @!P1 BRA `(.L_x_1097) ;  /* 0x0000000000049947 */ /* 0x000fea0003800000 */
[----:B------:R-:W-:Y:S01]  /*2c730*/  BPT.TRAP 0x1 ;  /* 0x000000040000795c */ /* 0x000fe20000300000 */
.L_x_1097:
[----:B------:R-:W5:Y:S01]  /*2c740*/  LDL.LU R15, [R1+0x204] ;  /* 0x00020400010f7983 */ /* 0x000f620000300800 */
[----:B------:R-:W-:Y:S03]  /*2c750*/  SYNCS.ARRIVE.TRANS64.RED.A1T0 RZ, [UR5], RZ ;  /* 0x000000ffffff79a7 */ /* 0x000fe60008100405 */
[----:B------:R-:W5:Y:S01]  /*2c760*/  LDL.LU R12, [R1+0x200] ;  /* 0x00020000010c7983 */ /* 0x000f620000300800 */
[----:B-1234-:R-:W-:Y:S02]  /*2c770*/  PRMT R4, RZ, 0x7610, R4 ;  /* 0x00007610ff047816 */ /* 0x01efe40000000004 */
[----:B------:R-:W-:Y:S02]  /*2c780*/  MOV R3, 0xffffffff ;  /* 0xffffffff00037802 */ /* 0x000fe40000000f00 */
[----:B------:R-:W-:Y:S02]  /*2c790*/  MOV R2, 0xffffffff ;  /* 0xffffffff00027802 */ /* 0x000fe40000000f00 */
[----:B------:R-:W-:-:S02]  /*2c7a0*/  MOV R10, 0xffffffff ;  /* 0xffffffff000a7802 */ /* 0x000fc40000000f00 */
[----:B-----5:R-:W-:-:S04]  /*2c7b0*/  IADD3 R12, P0, R12, UR54, RZ ;  /* 0x000000360c0c7c10 */ /* 0x020fc8000ff1e0ff */
[----:B------:R-:W-:Y:S01]  /*2c7c0*/  IADD3.X R15, R15, UR53, RZ, P0, !PT ;  /* 0x000000350f0f7c10 */ /* 0x000fe200087fe4ff */
[----:B------:R1:W-:Y:S01]  /*2c7d0*/  STL [R1+0x200], R12 ;  /* 0x0002000c01007387 */ /* 0x0003e20000100800 */
[----:B------:R-:W-:-:S03]  /*2c7e0*/  ISETP.GE.U32.AND P0, PT, R12, UR30, PT ;  /* 0x0000001e0c007c0c */ /* 0x000fc6000bf06070 */
[----:B------:R1:W-:Y:S01]  /*2c7f0*/  STL [R1+0x204], R15 ;  /* 0x0002040f01007387 */ /* 0x0003e20000100800 */
[----:B------:R-:W-:-:S13]  /*2c800*/  ISETP.GE.U32.AND.EX P0, PT, R15, UR31, PT, P0 ;  /* 0x0000001f0f007c0c */ /* 0x000fda000bf06100 */
[----:B-1----:R-:W-:Y:S05]  /*2c810*/  @P0 BRA `(.L_x_1098) ;  /* 0x0000000400580947 */ /* 0x002fea0003800000 */
[----:B------:R-:W1:Y:S01]  /*2c820*/  S2R R7, SR_CTAID.X ;  /* 0x0000000000077919 */ /* 0x000e620000002500 */
[----:B------:R-:W2:Y:S01]  /*2c830*/  LDC R13, c[0x0][0x904] ;  /* 0x00024100ff0d7b82 */ /* 0x000ea20000000800 */
[----:B------:R-:W-:Y:S01]  /*2c840*/  ULDC UR4, c[0x0][0x150] ;  /* 0x0000540000047ab9 */ /* 0x000fe20000000800 */
[----:B------:R-:W3:Y:S06]  /*2c850*/  S2R R2, SR_CTAID.Y ;  /* 0x0000000000027919 */ /* 0x000eec0000002600 */
[----:B------:R-:W4:Y:S08]  /*2c860*/  LDC R4, c[0x0][0x144] ;  /* 0x00005100ff047b82 */ /* 0x000f300000000800 */
[----:B------:R-:W5:Y:S08]  /*2c870*/  LDC R11, c[0x0][0x148] ;  /* 0x00005200ff0b7b82 */ /* 0x000f700000000800 */
[----:B------:R-:W4:Y:S01]  /*2c880*/  LDC.64 R8, c[0x0][0x8d0] ;  /* 0x00023400ff087b82 */ /* 0x000f220000000a00 */
[----:B--2---:R-:W-:-:S02]  /*2c890*/  ISETP.NE.AND P2, PT, R13, 0x1, PT ;  /* 0x000000010d00780c */ /* 0x004fc40003f45270 */
[----:B-1----:R-:W-:Y:S02]  /*2c8a0*/  I2FP.F32.U32 R3, R7 ;  /* 0x0000000700037245 */ /* 0x002fe40000201000 */
[----:B---3--:R-:W-:-:S03]  /*2c8b0*/  I2FP.F32.U32 R5, R2 ;  /* 0x0000000200057245 */ /* 0x008fc60000201000 */
[----:B------:R-:W-:Y:S01]  /*2c8c0*/  FMUL R3, R3, UR4 ;  /* 0x0000000403037c20 */ /* 0x000fe20008400000 */
[----:B------:R-:W-:Y:S02]  /*2c8d0*/  ULDC UR4, c[0x0][0x154] ;  /* 0x0000550000047ab9 */ /* 0x000fe40000000800 */
[----:B------:R-:W-:-:S03]  /*2c8e0*/  FMUL R10, R5, UR4 ;  /* 0x00000004050a7c20 */ /* 0x000fc60008400000 */
[----:B------:R-:W1:Y:S01]  /*2c8f0*/  F2I.U32.TRUNC.NTZ R3, R3 ;  /* 0x0000000300037305 */ /* 0x000e62000020f000 */
[----:B----4-:R-:W-:-:S07]  /*2c900*/  ISETP.NE.U32.AND P0, PT, R8, RZ, PT ;  /* 0x000000ff0800720c */ /* 0x010fce0003f05070 */
[----:B------:R-:W2:Y:S01]  /*2c910*/  F2I.U32.TRUNC.NTZ R10, R10 ;  /* 0x0000000a000a7305 */ /* 0x000ea2000020f000 */
[----:B------:R-:W-:Y:S02]  /*2c920*/  ISETP.NE.AND.EX P0, PT, R9, RZ, PT, P0 ;  /* 0x000000ff0900720c */ /* 0x000fe40003f05300 */
[----:B-1----:R-:W-:Y:S02]  /*2c930*/  IADD3 R5, -R3, RZ, RZ ;  /* 0x000000ff03057210 */ /* 0x002fe40007ffe1ff */
[----:B------:R-:W-:-:S03]  /*2c940*/  MOV R3, R15 ;  /* 0x0000000f00037202 */ /* 0x000fc60000000f00 */
[----:B------:R-:W-:Y:S01]  /*2c950*/  IMAD R7, R4, R5, R7 ;  /* 0x0000000504077224 */ /* 0x000fe200078e0207 */
[----:B--2---:R-:W-:-:S05]  /*2c960*/  IADD3 R4, -R10, RZ, RZ ;  /* 0x000000ff0a047210 */ /* 0x004fca0007ffe1ff */
[----:B-----5:R-:W-:Y:S01]  /*2c970*/  @P2 IMAD R7, R11, R4, R2 ;  /* 0x000000040b072224 */ /* 0x020fe200078e0202 */
[----:B------:R-:W-:Y:S01]  /*2c980*/  MOV R2, R12 ;  /* 0x0000000c00027202 */ /* 0x000fe20000000f00 */
[----:B------:R-:W1:Y:S01]  /*2c990*/  LDC R11, c[0x0][0x8d8] ;  /* 0x00023600ff0b7b82 */ /* 0x000e620000000800 */
[----:B------:R-:W-:Y:S05]  /*2c9a0*/  @!P0 BRA `(.L_x_1099) ;  /* 0x0000000000288947 */ /* 0x000fea0003800000 */
[----:B------:R-:W2:Y:S02]  /*2c9b0*/  LDC R2, c[0x0][0x8dc] ;  /* 0x00023700ff027b82 */ /* 0x000ea40000000800 */
[----:B--2---:R-:W-:-:S04]  /*2c9c0*/  IADD3 R3, P0, R12, R2, RZ ;  /* 0x000000020c037210 */ /* 0x004fc80007f1e0ff */
[----:B------:R-:W-:-:S05]  /*2c9d0*/  IADD3.X R13, RZ, R15, RZ, P0, !PT ;  /* 0x0000000fff0d7210 */ /* 0x000fca00007fe4ff */
[----:B------:R-:W-:-:S04]  /*2c9e0*/  IMAD.WIDE.U32 R4, R13, R8, RZ ;  /* 0x000000080d047225 */ /* 0x000fc800078e00ff */
[----:B------:R-:W-:-:S04]  /*2c9f0*/  IMAD.WIDE.U32 R4, P0, R3, R9, R4 ;  /* 0x0000000903047225 */ /* 0x000fc80007800004 */
[----:B------:R-:W-:Y:S01]  /*2ca00*/  IMAD.WIDE.U32 R2, R3, R8, RZ ;  /* 0x0000000803027225 */ /* 0x000fe200078e00ff */
[----:B------:R-:W-:-:S04]  /*2ca10*/  MOV R2, R5 ;  /* 0x0000000500027202 */ /* 0x000fc80000000f00 */
[----:B------:R-:W-:Y:S02]  /*2ca20*/  IADD3 RZ, P1, R3, R4, RZ ;  /* 0x0000000403ff7210 */ /* 0x000fe40007f3e0ff */
[----:B------:R-:W-:-:S03]  /*2ca30*/  IADD3.X R3, RZ, RZ, RZ, P0, !PT ;  /* 0x000000ffff037210 */ /* 0x000fc600007fe4ff */
[----:B------:R-:W-:-:S08]  /*2ca40*/  IMAD.WIDE.U32.X R2, R13, R9, R2, P1 ;  /* 0x000000090d027225 */ /* 0x000fd000008e0402 */
.L_x_1099:
[----:B------:R-:W2:Y:S01]  /*2ca50*/  LDC.64 R4, c[0x0][0x8c8] ;  /* 0x00023200ff047b82 */ /* 0x000ea20000000a00 */
[-CC-:B-1----:R-:W-:Y:S02]  /*2ca60*/  SHF.R.U64 R10, R2, R11.reuse, R3.reuse ;  /* 0x0000000b020a7219 */ /* 0x182fe40000001203 */
[----:B------:R-:W-:Y:S02]  /*2ca70*/  SHF.R.U32.HI R11, RZ, R11, R3 ;  /* 0x0000000bff0b7219 */ /* 0x000fe40000011603 */
[----:B------:R-:W-:Y:S02]  /*2ca80*/  IADD3 R9, P0, RZ, -R10, RZ ;  /* 0x8000000aff097210 */ /* 0x000fe40007f1e0ff */
[----:B------:R-:W-:Y:S02]  /*2ca90*/  MOV R3, R15 ;  /* 0x0000000f00037202 */ /* 0x000fe40000000f00 */
[----:B------:R-:W-:-:S05]  /*2caa0*/  IADD3.X R11, RZ, ~R11, RZ, P0, !PT ;  /* 0x8000000bff0b7210 */ /* 0x000fca00007fe4ff */
[----:B--2---:R-:W-:-:S04]  /*2cab0*/  IMAD R2, R11, R4, RZ ;  /* 0x000000040b027224 */ /* 0x004fc800078e02ff */
[C---:B------:R-:W-:Y:S01]  /*2cac0*/  IMAD R11, R9.reuse, R5, R2 ;  /* 0x00000005090b7224 */ /* 0x040fe200078e0202 */
[----:B------:R-:W-:Y:S01]  /*2cad0*/  MOV R2, R12 ;  /* 0x0000000c00027202 */ /* 0x000fe20000000f00 */
[----:B------:R-:W1:Y:S04]  /*2cae0*/  LDC R5, c[0x0][0x900] ;  /* 0x00024000ff057b82 */ /* 0x000e680000000800 */
[----:B------:R-:W-:-:S04]  /*2caf0*/  IMAD.WIDE.U32 R2, R9, R4, R2 ;  /* 0x0000000409027225 */ /* 0x000fc800078e0002 */
[----:B------:R-:W2:Y:S01]  /*2cb00*/  LDC.64 R8, c[0x0][0x8e8] ;  /* 0x00023a00ff087b82 */ /* 0x000ea20000000a00 */
[----:B------:R-:W-:-:S07]  /*2cb10*/  IADD3 R3, R3, R11, RZ ;  /* 0x0000000b03037210 */ /* 0x000fce0007ffe0ff */
[----:B------:R-:W3:Y:S08]  /*2cb20*/  LDC R12, c[0x0][0x8c0] ;  /* 0x00023000ff0c7b82 */ /* 0x000ef00000000800 */
[----:B------:R-:W4:Y:S01]  /*2cb30*/  LDC R4, c[0x0][0x8b0] ;  /* 0x00022c00ff047b82 */ /* 0x000f220000000800 */
[----:B--2---:R-:W-:-:S04]  /*2cb40*/  ISETP.NE.U32.AND P0, PT, R8, RZ, PT ;  /* 0x000000ff0800720c */ /* 0x004fc80003f05070 */
[----:B------:R-:W-:Y:S02]  /*2cb50*/  ISETP.NE.AND.EX P0, PT, R9, RZ, PT, P0 ;  /* 0x000000ff0900720c */ /* 0x000fe40003f05300 */
[-CC-:B---3--:R-:W-:Y:S02]  /*2cb60*/  SHF.R.U64 R11, R2, R12.reuse, R3.reuse ;  /* 0x0000000c020b7219 */ /* 0x188fe40000001203 */
[----:B------:R-:W-:-:S04]  /*2cb70*/  SHF.R.U32.HI R3, RZ, R12, R3 ;  /* 0x0000000cff037219 */ /* 0x000fc80000011603 */
[-CC-:B----4-:R-:W-:Y:S02]  /*2cb80*/  SHF.R.U64 R12, R11, R4.reuse, R3.reuse ;  /* 0x000000040b0c7219 */ /* 0x190fe40000001203 */
[----:B------:R-:W-:-:S04]  /*2cb90*/  SHF.R.U32.HI R4, RZ, R4, R3 ;  /* 0x00000004ff047219 */ /* 0x000fc80000011603 */
[-CC-:B-1----:R-:W-:Y:S02]  /*2cba0*/  SHF.R.U64 R13, R12, R5.reuse, R4.reuse ;  /* 0x000000050c0d7219 */ /* 0x182fe40000001204 */
[----:B------:R-:W-:Y:S02]  /*2cbb0*/  SHF.R.U32.HI R4, RZ, R5, R4 ;  /* 0x00000005ff047219 */ /* 0x000fe40000011604 */
[----:B------:R-:W-:Y:S02]  /*2cbc0*/  MOV R2, R13 ;  /* 0x0000000d00027202 */ /* 0x000fe40000000f00 */
[----:B------:R-:W-:Y:S01]  /*2cbd0*/  MOV R3, R4 ;  /* 0x0000000400037202 */ /* 0x000fe20000000f00 */
[----:B------:R-:W-:Y:S06]  /*2cbe0*/  @!P0 BRA `(.L_x_1100) ;  /* 0x0000000000288947 */ /* 0x000fec0003800000 */
[----:B------:R-:W1:Y:S02]  /*2cbf0*/  LDC R2, c[0x0][0x8f4] ;  /* 0x00023d00ff027b82 */ /* 0x000e640000000800 */
[----:B-1----:R-:W-:-:S04]  /*2cc00*/  IADD3 R3, P0, R13, R2, RZ ;  /* 0x000000020d037210 */ /* 0x002fc80007f1e0ff */
        /* <DEDUP_REMOVED lines=8> */
.L_x_1100:
[----:B------:R-:W1:Y:S08]  /*2cc90*/  LDC R4, c[0x0][0x8f0] ;  /* 0x00023c00ff047b82 */ /* 0x000e700000000800 */
[----:B------:R-:W2:Y:S08]  /*2cca0*/  LDC R5, c[0x0][0x8e0] ;  /* 0x00023800ff057b82 */ /* 0x000eb00000000800 */
[----:B------:R-:W3:Y:S01]  /*2ccb0*/  LDC R9, c[0x0][0x8b8] ;  /* 0x00022e00ff097b82 */ /* 0x000ee20000000800 */
[----:B-1----:R-:W-:-:S07]  /*2ccc0*/  SHF.R.U64 R4, R2, R4, R3 ;  /* 0x0000000402047219 */ /* 0x002fce0000001203 */
[----:B------:R-:W1:Y:S01]  /*2ccd0*/  LDC R2, c[0x0][0x8a8] ;  /* 0x00022a00ff027b82 */ /* 0x000e620000000800 */
[----:B------:R-:W-:-:S05]  /*2cce0*/  LOP3.LUT R3, R12, R14, RZ, 0xc0, !PT ;  /* 0x0000000e0c037212 */ /* 0x000fca00078ec0ff */
[----:B------:R-:W-:Y:S01]  /*2ccf0*/  IMAD R8, R16, R4, R3 ;  /* 0x0000000410087224 */ /* 0x000fe200078e0203 */
[----:B------:R-:W-:-:S05]  /*2cd00*/  IADD3 R4, -R4, RZ, RZ ;  /* 0x000000ff04047210 */ /* 0x000fca0007ffe1ff */
[----:B--2---:R-:W-:Y:S01]  /*2cd10*/  IMAD R13, R4, R5, R13 ;  /* 0x00000005040d7224 */ /* 0x004fe200078e020d */
[----:B------:R-:W-:Y:S01]  /*2cd20*/  LOP3.LUT R4, R11, R17, RZ, 0xc0, !PT ;  /* 0x000000110b047212 */ /* 0x000fe200078ec0ff */
[----:B---3--:R-:W-:-:S04]  /*2cd30*/  IMAD R7, R8, R9, R7 ;  /* 0x0000000908077224 */ /* 0x008fc800078e0207 */
[----:B-1----:R-:W-:-:S05]  /*2cd40*/  IMAD R4, R13, R2, R4 ;  /* 0x000000020d047224 */ /* 0x002fca00078e0204 */
[----:B------:R-:W-:Y:S02]  /*2cd50*/  SEL R2, R4, R7, !P2 ;  /* 0x0000000704027207 */ /* 0x000fe40005000000 */
[----:B------:R-:W-:Y:S02]  /*2cd60*/  SEL R3, R7, R4, !P2 ;  /* 0x0000000407037207 */ /* 0x000fe40005000000 */
[----:B------:R-:W-:-:S07]  /*2cd70*/  MOV R4, 0x1 ;  /* 0x0000000100047802 */ /* 0x000fce0000000f00 */
.L_x_1098:
[----:B------:R-:W-:-:S13]  /*2cd80*/  LOP3.LUT P0, RZ, R4, 0xff, RZ, 0xc0, !PT ;  /* 0x000000ff04ff7812 */ /* 0x000fda000780c0ff */
[----:B------:R-:W-:Y:S05]  /*2cd90*/  @P0 BRA `(.L_x_1101) ;  /* 0xffffffdc00e40947 */ /* 0x000fea000383ffff */
.L_x_997:
[----:B------:R-:W-:-:S13]  /*2cda0*/  ELECT P0, URZ, PT ;  /* 0x00000000003f782f */ /* 0x000fda0003800000 */
[----:B------:R-:W-:Y:S05]  /*2cdb0*/  @!P0 BRA `(.L_x_14) ;  /* 0x0000001000588947 */ /* 0x000fea0003800000 */
[----:B------:R-:W-:-:S06]  /*2cdc0*/  ULOP3.LUT UR4, UR59, 0x2, URZ, 0xfc, !UPT ;  /* 0x000000023b047892 */ /* 0x000fcc000f8efc3f */
[----:B------:R-:W-:-:S04]  /*2cdd0*/  MOV R0, UR4 ;  /* 0x0000000400007c02 */ /* 0x000fc80008000f00 */
[----:B------:R-:W-:-:S13]  /*2cde0*/  ISETP.NE.AND P1, PT, R0, 0x3, PT ;  /* 0x000000030000780c */ /* 0x000fda0003f25270 */
[----:B------:R-:W-:Y:S05]  /*2cdf0*/  @!P1 BRA `(.L_x_1102) ;  /* 0x0000000000049947 */ /* 0x000fea0003800000 */
[----:B--2---:R-:W-:Y:S01]  /*2ce00*/  BPT.TRAP 0x1 ;  /* 0x000000040000795c */ /* 0x004fe20000300000 */
.L_x_1102:
[----:B------:R-:W-:Y:S02]  /*2ce10*/  MOV R0, 0x400 ;  /* 0x0000040000007802 */ /* 0x000fe40000000f00 */
[----:B--2---:R-:W-:Y:S02]  /*2ce20*/  MOV R3, UR45 ;  /* 0x0000002d00037c02 */ /* 0x004fe40008000f00 */
[----:B------:R-:W-:Y:S02]  /*2ce30*/  MOV R2, 0x1 ;  /* 0x0000000100027802 */ /* 0x000fe40000000f00 */
[----:B------:R-:W-:Y:S02]  /*2ce40*/  LEA R0, R3, R0, 0x18 ;  /* 0x0000000003007211 */ /* 0x000fe400078ec0ff */
[----:B------:R-:W-:-:S04]  /*2ce50*/  SHF.L.U32 R3, R2, 0x1f, RZ ;  /* 0x0000001f02037819 */ /* 0x000fc800000006ff */
[----:B------:R-:W2:Y:S02]  /*2ce60*/  SYNCS.PHASECHK.TRANS64.TRYWAIT P0, [R0+URZ+0x50], R3 ;  /* 0x00005003000075a7 */ /* 0x000ea4000800017f */
[----:B--2---:R-:W-:Y:S05]  /*2ce70*/  @!P0 BRA `(.L_x_1103) ;  /* 0x0000001c00388947 */ /* 0x004fea0003800000 */
.L_x_1159:
[----:B------:R-:W-:Y:S05]  /*2ce80*/  @!P1 BRA `(.L_x_1104) ;  /* 0x0000000000049947 */ /* 0x000fea0003800000 */
[----:B------:R-:W-:Y:S01]  /*2ce90*/  BPT.TRAP 0x1 ;  /* 0x000000040000795c */ /* 0x000fe20000300000 */
.L_x_1104:
[----:B------:R-:W4:Y:S02]  /*2cea0*/  SYNCS.PHASECHK.TRANS64.TRYWAIT P0, [R0+URZ+0x58], R3 ;  /* 0x00005803000075a7 */ /* 0x000f24000800017f */
[----:B----4-:R-:W-:Y:S05]  /*2ceb0*/  @!P0 BRA `(.L_x_1105) ;  /* 0x0000001c003c8947 */ /* 0x010fea0003800000 */
.L_x_1160:
[----:B------:R-:W-:Y:S05]  /*2cec0*/  @!P1 BRA `(.L_x_1106) ;  /* 0x0000000000049947 */ /* 0x000fea0003800000 */
[----:B------:R-:W-:Y:S01]  /*2ced0*/  BPT.TRAP 0x1 ;  /* 0x000000040000795c */ /* 0x000fe20000300000 */
.L_x_1106:
[----:B------:R-:W1:Y:S02]  /*2cee0*/  SYNCS.PHASECHK.TRANS64.TRYWAIT P0, [R0+URZ+0x60], R3 ;  /* 0x00006003000075a7 */ /* 0x000e64000800017f */
[----:B-1----:R-:W-:Y:S05]  /*2cef0*/  @!P0 BRA `(.L_x_1107) ;  /* 0x0000001c00408947 */ /* 0x002fea0003800000 */
.L_x_1161:
[----:B------:R-:W-:Y:S05]  /*2cf00*/  @!P1 BRA `(.L_x_1108) ;  /* 0x0000000000049947 */ /* 0x000fea0003800000 */
[----:B------:R-:W-:Y:S01]  /*2cf10*/  BPT.TRAP 0x1 ;  /* 0x000000040000795c */ /* 0x000fe20000300000 */
.L_x_1108:
[----:B--2-4-:R-:W-:-:S04]  /*2cf20*/  MOV R3, 0x1 ;  /* 0x0000000100037802 */ /* 0x014fc80000000f00 */
[----:B------:R-:W-:-:S07]  /*2cf30*/  SHF.L.U32 R3, R3, 0x1f, RZ ;  /* 0x0000001f03037819 */ /* 0x000fce00000006ff */
.L_x_1109:
[----:B-1----:R1:W2:Y:S02]  /*2cf40*/  SYNCS.PHASECHK.TRANS64.TRYWAIT P0, [R0+URZ+0x68], R3 ;  /* 0x00006803000075a7 */ /* 0x0022a4000800017f */
[----:B--2---:R-:W-:Y:S05]  /*2cf50*/  @!P0 NANOSLEEP.SYNCS 0x989680 ;  /* 0x009896800000895d */ /* 0x004fea0003900000 */
[----:B------:R-:W2:Y:S02]  /*2cf60*/  @!P0 SYNCS.PHASECHK.TRANS64 P0, [R0+URZ+0x68], R3 ;  /* 0x00006803000085a7 */ /* 0x000ea4000800007f */
[----:B--2---:R-:W-:Y:S05]  /*2cf70*/  @P0 BRA `(.L_x_14) ;  /* 0x0000000c00e80947 */ /* 0x004fea0003800000 */
[----:B------:R-:W-:Y:S05]  /*2cf80*/  BRA `(.L_x_1109) ;  /* 0xfffffffc00ec7947 */ /* 0x000fea000383ffff */
.L_x_992:
[----:B------:R-:W-:Y:S02]  /*2cf90*/  LOP3.LUT P0, RZ, R6, 0xff, RZ, 0xc0, !PT ;  /* 0x000000ff06ff7812 */ /* 0x000fe4000780c0ff */
[----:B------:R-:W-:Y:S02]  /*2cfa0*/  MOV R0, 0x1 ;  /* 0x0000000100007802 */ /* 0x000fe40000000f00 */
[----:B------:R-:W-:-:S09]  /*2cfb0*/  MOV R7, RZ ;  /* 0x000000ff00077202 */ /* 0x000fd20000000f00 */
[----:B------:R-:W-:Y:S05]  /*2cfc0*/  @!P0 BRA `(.L_x_1110) ;  /* 0x0000000c00408947 */ /* 0x000fea0003800000 */
[----:B------:R-:W1:Y:S01]  /*2cfd0*/  LDC R0, c[0x0][0x28c] ;  /* 0x0000a300ff007b82 */ /* 0x000e620000000800 */
[----:B------:R-:W-:Y:S01]  /*2cfe0*/  ULDC UR7, c[0x0][0x900] ;  /* 0x0002400000077ab9 */ /* 0x000fe20000000800 */
[----:B------:R-:W-:Y:S01]  /*2cff0*/  UMOV UR8, 0xffffffff ;  /* 0xffffffff00087882 */ /* 0x000fe20000000000 */
[----:B------:R-:W-:Y:S01]  /*2d000*/  BSSY B0, `(.L_x_1110) ;  /* 0x00000cc000007945 */ /* 0x000fe20003800000 */
[----:B--2---:R-:W-:Y:S01]  /*2d010*/  USHF.L.U32 UR4, UR45, 0x7, URZ ;  /* 0x000000072d047899 */ /* 0x004fe2000800063f */
[----:B------:R-:W-:Y:S01]  /*2d020*/  MOV R9, 0x1 ;  /* 0x0000000100097802 */ /* 0x000fe20000000f00 */
[----:B------:R-:W-:Y:S01]  /*2d030*/  USHF.L.U32 UR5, UR45, 0xd, URZ ;  /* 0x0000000d2d057899 */ /* 0x000fe2000800063f */
[----:B------:R-:W-:Y:S01]  /*2d040*/  MOV R7, RZ ;  /* 0x000000ff00077202 */ /* 0x000fe20000000f00 */
[----:B------:R-:W-:Y:S01]  /*2d050*/  USHF.L.U32 UR8, UR8, UR7, URZ ;  /* 0x0000000708087299 */ /* 0x000fe2000800063f */
[----:B------:R-:W-:Y:S01]  /*2d060*/  ULDC UR6, c[0x0][0x8a8] ;  /* 0x00022a0000067ab9 */ /* 0x000fe20000000800 */
[----:B------:R-:W-:Y:S01]  /*2d070*/  UMOV UR9, 0x1 ;  /* 0x0000000100097882 */ /* 0x000fe20000000000 */
[----:B------:R-:W-:-:S02]  /*2d080*/  ULOP3.LUT UR21, UR37, 0x2, URZ, 0xfc, !UPT ;  /* 0x0000000225157892 */ /* 0x000fc4000f8efc3f */
[----:B------:R-:W-:Y:S02]  /*2d090*/  ULOP3.LUT UR4, UR4, 0x80, URZ, 0xc0, !UPT ;  /* 0x0000008004047892 */ /* 0x000fe4000f8ec03f */
[----:B------:R-:W-:Y:S02]  /*2d0a0*/  ULOP3.LUT UR5, UR5, 0x2000, URZ, 0xc0, !UPT ;  /* 0x0000200005057892 */ /* 0x000fe4000f8ec03f */
[----:B------:R-:W-:Y:S02]  /*2d0b0*/  UIADD3 UR6, UR6, -0x1, URZ ;  /* 0xffffffff06067890 */ /* 0x000fe4000fffe03f */
[----:B------:R-:W-:Y:S02]  /*2d0c0*/  USHF.L.U32 UR7, UR9, UR7, URZ ;  /* 0x0000000709077299 */ /* 0x000fe4000800063f */
[----:B------:R-:W-:Y:S01]  /*2d0d0*/  ULOP3.LUT UR13, URZ, UR8, URZ, 0x33, !UPT ;  /* 0x000000083f0d7292 */ /* 0x000fe2000f8e333f */
[----:B-1----:R-:W-:Y:S01]  /*2d0e0*/  IADD3 R0, R0, 0x3f, RZ ;  /* 0x0000003f00007810 */ /* 0x002fe20007ffe0ff */
[----:B------:R-:W-:-:S03]  /*2d0f0*/  ULDC.64 UR22, c[0x0][0x198] ;  /* 0x0000660000167ab9 */ /* 0x000fc60000000a00 */
[----:B------:R-:W-:-:S04]  /*2d100*/  SHF.R.S32.HI R5, RZ, 0x1f, R0 ;  /* 0x0000001fff057819 */ /* 0x000fc80000011400 */
[----:B------:R-:W-:Y:S02]  /*2d110*/  LEA.HI R5, R5, R0, RZ, 0x6 ;  /* 0x0000000005057211 */ /* 0x000fe400078f30ff */
[----:B------:R-:W-:Y:S02]  /*2d120*/  MOV R0, 0x1 ;  /* 0x0000000100007802 */ /* 0x000fe40000000f00 */
[----:B------:R-:W-:-:S04]  /*2d130*/  SHF.R.S32.HI R6, RZ, 0x6, R5 ;  /* 0x00000006ff067819 */ /* 0x000fc80000011405 */
[----:B------:R-:W-:-:S07]  /*2d140*/  IADD3 R16, R6, 0x1, RZ ;  /* 0x0000000106107810 */ /* 0x000fce0007ffe0ff */
.L_x_1121:
[----:B------:R-:W-:-:S03]  /*2d150*/  UMOV UR8, 0xffffffff ;  /* 0xffffffff00087882 */ /* 0x000fc60000000000 */
[----:B------:R-:W-:Y:S05]  /*2d160*/  BRA.DIV UR8, `(.L_x_1111) ;  /* 0x0000001a08b87947 */ /* 0x000fea000b800000 */
[----:B------:R-:W-:-:S13]  /*2d170*/  ELECT P6, URZ, PT ;  /* 0x00000000003f782f */ /* 0x000fda00038c0000 */
.L_x_1164:
[----:B------:R-:W1:Y:S01]  /*2d180*/  LDC R4, c[0x0][0x28c] ;  /* 0x0000a300ff047b82 */ /* 0x000e620000000800 */
[----:B------:R-:W-:Y:S01]  /*2d190*/  BSSY B1, `(.L_x_1112) ;  /* 0x000003a000017945 */ /* 0x000fe20003800000 */
[----:B-1----:R-:W-:-:S13]  /*2d1a0*/  ISETP.LT.OR P6, PT, R4, 0x1, !P6 ;  /* 0x000000010400780c */ /* 0x002fda00077c1670 */
[----:B------:R-:W-:Y:S05]  /*2d1b0*/  @P6 BRA `(.L_x_1113) ;  /* 0x0000000000dc6947 */ /* 0x000fea0003800000 */
[----:B------:R-:W-:Y:S02]  /*2d1c0*/  SHF.L.U32 R5, R3, 0x8, RZ ;  /* 0x0000000803057819 */ /* 0x000fe400000006ff */
[----:B------:R-:W-:Y:S02]  /*2d1d0*/  LEA R2, R2, UR4, 0x8 ;  /* 0x0000000402027c11 */ /* 0x000fe4000f8e40ff */
[----:B------:R-:W-:Y:S02]  /*2d1e0*/  MOV R14, RZ ;  /* 0x000000ff000e7202 */ /* 0x000fe40000000f00 */
[----:B------:R-:W-:Y:S02]  /*2d1f0*/  MOV R4, R16 ;  /* 0x0000001000047202 */ /* 0x000fe40000000f00 */
[----:B------:R-:W-:Y:S02]  /*2d200*/  MOV R3, R0 ;  /* 0x0000000000037202 */ /* 0x000fe40000000f00 */
[----:B------:R-:W-:-:S07]  /*2d210*/  MOV R8, R7 ;  /* 0x0000000700087202 */ /* 0x000fce0000000f00 */
.L_x_1116:
[----:B------:R-:W1:Y:S01]  /*2d220*/  S2R R12, SR_CgaCtaId ;  /* 0x00000000000c7919 */ /* 0x000e620000008800 */
[----:B------:R-:W-:Y:S01]  /*2d230*/  MOV R13, 0x400 ;  /* 0x00000400000d7802 */ /* 0x000fe20000000f00 */
[----:B------:R-:W2:Y:S03]  /*2d240*/  S2R R15, SR_TID.X ;  /* 0x00000000000f7919 */ /* 0x000ea60000002100 */
[----:B-1----:R-:W-:Y:S02]  /*2d250*/  LEA R13, R12, R13, 0x18 ;  /* 0x0000000d0c0d7211 */ /* 0x002fe400078ec0ff */
[----:B------:R-:W-:Y:S02]  /*2d260*/  SHF.L.U32 R12, R3, 0x1f, RZ ;  /* 0x0000001f030c7819 */ /* 0x000fe400000006ff */
[----:B------:R-:W-:Y:S02]  /*2d270*/  LEA R11, R8, R13, 0x3 ;  /* 0x0000000d080b7211 */ /* 0x000fe400078e18ff */
[----:B--2---:R-:W-:-:S02]  /*2d280*/  LOP3.LUT P1, RZ, R15, 0x7f, RZ, 0xc0, !PT ;  /* 0x0000007f0fff7812 */ /* 0x004fc4000782c0ff */
[----:B------:R-:W1:Y:S02]  /*2d290*/  SYNCS.PHASECHK.TRANS64.TRYWAIT P0, [R11+URZ+0x18], R12 ;  /* 0x0000180c0b0075a7 */ /* 0x000e64000800017f */
[----:B-1----:R-:W-:Y:S09]  /*2d2a0*/  @!P0 BRA `(.L_x_1114) ;  /* 0x0000001800888947 */ /* 0x002ff20003800000 */
.L_x_1165:
[----:B-1----:R-:W1:Y:S01]  /*2d2b0*/  @!P1 LDC R12, c[0x0][0x500] ;  /* 0x00014000ff0c9b82 */ /* 0x002e620000000800 */
[----:B------:R-:W-:-:S04]  /*2d2c0*/  UPRMT UR8, UR21, 0x9910, URZ ;  /* 0x0000991015087896 */ /* 0x000fc8000800003f */
[----:B------:R-:W-:-:S06]  /*2d2d0*/  UISETP.NE.AND UP0, UPT, UR8, 0x2, UPT ;  /* 0x000000020800788c */ /* 0x000fcc000bf05270 */
[----:B------:R-:W-:Y:S01]  /*2d2e0*/  PLOP3.LUT P0, PT, PT, PT, UP0, 0x80, 0x0 ;  /* 0x000000000000781c */ /* 0x000fe20003f0f008 */
[----:B-1----:R1:W-:-:S12]  /*2d2f0*/  @!P1 SYNCS.ARRIVE.TRANS64 RZ, [R11+URZ], R12 ;  /* 0x0000000c0bff99a7 */ /* 0x0023d8000800003f */
[----:B------:R-:W-:Y:S05]  /*2d300*/  @P0 BRA `(.L_x_1115) ;  /* 0x0000000000040947 */ /* 0x000fea0003800000 */
[----:B------:R-:W-:Y:S01]  /*2d310*/  BPT.TRAP 0x1 ;  /* 0x000000040000795c */ /* 0x000fe20000300000 */
.L_x_1115:
[-C--:B-1----:R-:W-:Y:S01]  /*2d320*/  LEA R12, R8, R13.reuse, 0xf ;  /* 0x0000000d080c7211 */ /* 0x082fe200078e78ff */
[----:B------:R-:W-:Y:S01]  /*2d330*/  UIADD3 UR14, UP0, UR22, 0xf0, URZ ;  /* 0x000000f0160e7890 */ /* 0x000fe2000ff1e03f */
[----:B------:R-:W-:Y:S01]  /*2d340*/  R2UR UR19, R5 ;  /* 0x00000000051372ca */ /* 0x000fe200000e0000 */
[----:B------:R-:W-:Y:S01]  /*2d350*/  UIADD3 UR24, UP1, UR22, 0x1f0, URZ ;  /* 0x000001f016187890 */ /* 0x000fe2000ff3e03f */
[----:B------:R-:W-:Y:S01]  /*2d360*/  R2UR UR8, R12 ;  /* 0x000000000c0872ca */ /* 0x000fe200000e0000 */
[----:B------:R-:W-:Y:S01]  /*2d370*/  UIADD3.X UR15, URZ, UR23, URZ, UP0, !UPT ;  /* 0x000000173f0f7290 */ /* 0x000fe200087fe43f */
[----:B------:R-:W-:Y:S01]  /*2d380*/  LEA R12, R8, UR5, 0xe ;  /* 0x00000005080c7c11 */ /* 0x000fe2000f8e70ff */
[----:B------:R-:W-:Y:S01]  /*2d390*/  UIADD3.X UR25, URZ, UR23, URZ, UP1, !UPT ;  /* 0x000000173f197290 */ /* 0x000fe20008ffe43f */
[----:B------:R-:W-:Y:S01]  /*2d3a0*/  R2UR UR9, R11 ;  /* 0x000000000b0972ca */ /* 0x000fe200000e0000 */
[----:B------:R-:W-:Y:S01]  /*2d3b0*/  UMOV UR16, 0x0 ;  /* 0x0000000000107882 */ /* 0x000fe20000000000 */
[----:B------:R-:W-:Y:S01]  /*2d3c0*/  LEA R12, R12, R13, 0x1 ;  /* 0x0000000d0c0c7211 */ /* 0x000fe200078e08ff */
[----:B------:R-:W-:Y:S01]  /*2d3d0*/  UMOV UR17, 0x10000000 ;  /* 0x1000000000117882 */ /* 0x000fe20000000000 */
[----:B------:R-:W-:Y:S01]  /*2d3e0*/  R2UR UR10, R14 ;  /* 0x000000000e0a72ca */ /* 0x000fe200000e0000 */
[----:B------:R-:W-:Y:S01]  /*2d3f0*/  UMOV UR26, 0x30000 ;  /* 0x00030000001a7882 */ /* 0x000fe20000000000 */
[----:B------:R-:W-:-:S02]  /*2d400*/  R2UR UR11, R12 ;  /* 0x000000000c0b72ca */ /* 0x000fc400000e0000 */
[----:B------:R-:W-:Y:S01]  /*2d410*/  R2UR UR12, R10 ;  /* 0x000000000a0c72ca */ /* 0x000fe200000e0000 */
[----:B------:R-:W-:Y:S01]  /*2d420*/  UIADD3 UR8, UR8, 0x8400, URZ ;  /* 0x0000840008087890 */ /* 0x000fe2000fffe03f */
[----:B------:R-:W-:Y:S02]  /*2d430*/  IADD3 R4, R4, -0x1, RZ ;  /* 0xffffffff04047810 */ /* 0x000fe40007ffe0ff */
[----:B------:R-:W-:Y:S02]  /*2d440*/  R2UR UR20, R2 ;  /* 0x00000000021472ca */ /* 0x000fe400000e0000 */
[----:B------:R-:W-:Y:S02]  /*2d450*/  ISETP.GT.AND P1, PT, R4, 0x1, PT ;  /* 0x000000010400780c */ /* 0x000fe40003f24270 */
[----:B------:R-:W-:Y:S02]  /*2d460*/  IADD3 R8, R8, 0x1, RZ ;  /* 0x0000000108087810 */ /* 0x000fe40007ffe0ff */
[----:B------:R-:W-:Y:S01]  /*2d470*/  IADD3 R14, R14, 0x40, RZ ;  /* 0x000000400e0e7810 */ /* 0x000fe20007ffe0ff */
[----:B------:R-:W-:Y:S01]  /*2d480*/  UIADD3 UR18, UR11, 0x20400, URZ ;  /* 0x000204000b127890 */ /* 0x000fe2000fffe03f */
[----:B------:R-:W-:-:S02]  /*2d490*/  ISETP.NE.AND P0, PT, R8, 0x3, PT ;  /* 0x000000030800780c */ /* 0x000fc40003f05270 */
[----:B------:R-:W-:Y:S02]  /*2d4a0*/  UMOV UR11, UR19 ;  /* 0x00000013000b7c82 */ /* 0x000fe40008000000 */
[----:B------:R1:W-:Y:S01]  /*2d4b0*/  UTMALDG.3D [UR8], [UR14], desc[UR16] ;  /* 0x000010080e0075b4 */ /* 0x0003e20008011000 */
[----:B------:R-:W-:Y:S02]  /*2d4c0*/  SEL R12, RZ, 0x1, P0 ;  /* 0x00000001ff0c7807 */ /* 0x000fe40000000000 */
[----:B------:R-:W-:Y:S02]  /*2d4d0*/  SEL R8, R8, RZ, P0 ;  /* 0x000000ff08087207 */ /* 0x000fe40000000000 */
[----:B------:R-:W-:Y:S01]  /*2d4e0*/  LOP3.LUT R3, R3, R12, RZ, 0x3c, !PT ;  /* 0x0000000c03037212 */ /* 0x000fe200078e3cff */
[----:B-1----:R-:W-:Y:S01]  /*2d4f0*/  UMOV UR8, UR18 ;  /* 0x0000001200087c82 */ /* 0x002fe20008000000 */
[----:B------:R-:W-:Y:S02]  /*2d500*/  UMOV UR11, UR20 ;  /* 0x00000014000b7c82 */ /* 0x000fe40008000000 */
[----:B------:R1:W-:Y:S02]  /*2d510*/  UTMALDG.3D.MULTICAST [UR8], [UR24], UR26, desc[UR16] ;  /* 0x00001008180073b4 */ /* 0x0003e4000801181a */
[----:B-1----:R-:W-:Y:S05]  /*2d520*/  @P1 BRA `(.L_x_1116) ;  /* 0xfffffffc003c1947 */ /* 0x002fea000383ffff */
.L_x_1113:
[----:B------:R-:W-:Y:S05]  /*2d530*/  BSYNC B1 ;  /* 0x0000000000017941 */ /* 0x000fea0003800000 */
.L_x_1112:
[----:B------:R-:W2:Y:S01]  /*2d540*/  LDL.LU R13, [R1+0x204] ;  /* 0x00020400010d7983 */ /* 0x000ea20000300800 */
[----:B------:R-:W-:Y:S01]  /*2d550*/  LOP3.LUT P0, RZ, R9, 0xff, RZ, 0xc0, !PT ;  /* 0x000000ff09ff7812 */ /* 0x000fe2000780c0ff */
[----:B------:R-:W-:Y:S02]  /*2d560*/  ULDC.64 UR8, c[0x0][0x8f8] ;  /* 0x00023e0000087ab9 */ /* 0x000fe40000000a00 */
[----:B------:R-:W3:Y:S01]  /*2d570*/  LDL.LU R12, [R1+0x200] ;  /* 0x00020000010c7983 */ /* 0x000ee20000300800 */
[C---:B------:R-:W-:Y:S01]  /*2d580*/  IADD3 R4, R6.reuse, R7, RZ ;  /* 0x0000000706047210 */ /* 0x040fe20007ffe0ff */
[----:B------:R-:W-:Y:S01]  /*2d590*/  BSSY B1, `(.L_x_1117) ;  /* 0x0000070000017945 */ /* 0x000fe20003800000 */
[----:B------:R-:W-:Y:S02]  /*2d5a0*/  ISETP.GE.U32.AND P1, PT, R6, 0x3, PT ;  /* 0x000000030600780c */ /* 0x000fe40003f26070 */
[----:B------:R-:W-:Y:S02]  /*2d5b0*/  MOV R10, 0xffffffff ;  /* 0xffffffff000a7802 */ /* 0x000fe40000000f00 */
[----:B------:R-:W-:-:S03]  /*2d5c0*/  PRMT R9, RZ, 0x7610, R9 ;  /* 0x00007610ff097816 */ /* 0x000fc60000000009 */
[----:B------:R-:W1:Y:S01]  /*2d5d0*/  @P0 S2R R3, SR_CgaCtaId ;  /* 0x0000000000030919 */ /* 0x000e620000008800 */
[----:B------:R-:W-:-:S04]  /*2d5e0*/  @P0 MOV R2, 0x400 ;  /* 0x0000040000020802 */ /* 0x000fc80000000f00 */
[----:B-1----:R-:W-:-:S04]  /*2d5f0*/  @P0 LEA R2, R3, R2, 0x18 ;  /* 0x0000000203020211 */ /* 0x002fc800078ec0ff */
[----:B------:R1:W-:Y:S01]  /*2d600*/  @P0 SYNCS.ARRIVE.TRANS64.A1T0 RZ, [R2+URZ+0x78], RZ ;  /* 0x000078ff02ff09a7 */ /* 0x0003e2000810003f */
[----:B------:R-:W-:-:S04]  /*2d610*/  ISETP.GT.U32.AND P0, PT, R4, 0x2, PT ;  /* 0x000000020400780c */ /* 0x000fc80003f04070 */
[----:B------:R-:W-:Y:S01]  /*2d620*/  ISETP.LT.U32.AND P0, PT, R6, 0x3, P0 ;  /* 0x000000030600780c */ /* 0x000fe20000701070 */
[----:B-1----:R-:W-:Y:S01]  /*2d630*/  IMAD.WIDE.U32 R2, R4, -0x55555555, RZ ;  /* 0xaaaaaaab04027825 */ /* 0x002fe200078e00ff */
[----:B------:R-:W-:-:S04]  /*2d640*/  MOV R2, 0xffffffff ;  /* 0xffffffff00027802 */ /* 0x000fc80000000f00 */
[----:B------:R-:W-:Y:S02]  /*2d650*/  SHF.R.U32.HI R5, RZ, 0x1, R3 ;  /* 0x00000001ff057819 */ /* 0x000fe40000011603 */
[----:B------:R-:W-:-:S03]  /*2d660*/  SEL R3, RZ, 0x1, !P0 ;  /* 0x00000001ff037807 */ /* 0x000fc60004000000 */
[--C-:B------:R-:W-:Y:S01]  /*2d670*/  IMAD R7, R5, -0x3, R4.reuse ;  /* 0xfffffffd05077824 */ /* 0x100fe200078e0204 */
[----:B------:R-:W-:Y:S02]  /*2d680*/  LOP3.LUT R0, R0, R3, RZ, 0x3c, !PT ;  /* 0x0000000300007212 */ /* 0x000fe400078e3cff */
[----:B------:R-:W-:Y:S02]  /*2d690*/  MOV R3, 0xffffffff ;  /* 0xffffffff00037802 */ /* 0x000fe40000000f00 */
[----:B------:R-:W-:Y:S02]  /*2d6a0*/  @P1 LOP3.LUT R0, R0, 0x1, R5, 0x78, !PT ;  /* 0x0000000100001812 */ /* 0x000fe400078e7805 */
[----:B------:R-:W-:Y:S02]  /*2d6b0*/  PRMT R4, RZ, 0x7610, R4 ;  /* 0x00007610ff047816 */ /* 0x000fe40000000004 */
[----:B---3--:R-:W-:-:S04]  /*2d6c0*/  IADD3 R12, P0, R12, UR54, RZ ;  /* 0x000000360c0c7c10 */ /* 0x008fc8000ff1e0ff */
[----:B--2---:R-:W-:Y:S01]  /*2d6d0*/  IADD3.X R13, R13, UR53, RZ, P0, !PT ;  /* 0x000000350d0d7c10 */ /* 0x004fe200087fe4ff */
        /* <DEDUP_REMOVED lines=8> */
[----:B------:R-:W-:Y:S01]  /*2d760*/  ULDC UR11, c[0x0][0x8d8] ;  /* 0x00023600000b7ab9 */ /* 0x000fe20000000800 */
[----:B------:R-:W3:Y:S05]  /*2d770*/  S2R R2, SR_CTAID.Y ;  /* 0x0000000000027919 */ /* 0x000eea0000002600 */
[----:B------:R-:W4:Y:S08]  /*2d780*/  LDC R5, c[0x0][0x144] ;  /* 0x00005100ff057b82 */ /* 0x000f300000000800 */
[----:B------:R-:W5:Y:S01]  /*2d790*/  LDC R11, c[0x0][0x148] ;  /* 0x00005200ff0b7b82 */ /* 0x000f620000000800 */
[----:B--2---:R-:W-:-:S02]  /*2d7a0*/  ISETP.NE.AND P2, PT, R15, 0x1, PT ;  /* 0x000000010f00780c */ /* 0x004fc40003f45270 */
[----:B-1----:R-:W-:Y:S02]  /*2d7b0*/  I2FP.F32.U32 R3, R8 ;  /* 0x0000000800037245 */ /* 0x002fe40000201000 */
[----:B---3--:R-:W-:-:S03]  /*2d7c0*/  I2FP.F32.U32 R4, R2 ;  /* 0x0000000200047245 */ /* 0x008fc60000201000 */
[----:B------:R-:W-:Y:S01]  /*2d7d0*/  FMUL R3, R3, UR8 ;  /* 0x0000000803037c20 */ /* 0x000fe20008400000 */
[----:B------:R-:W-:Y:S02]  /*2d7e0*/  ULDC UR8, c[0x0][0x154] ;  /* 0x0000550000087ab9 */ /* 0x000fe40000000800 */
[----:B------:R-:W-:Y:S01]  /*2d7f0*/  FMUL R10, R4, UR8 ;  /* 0x00000008040a7c20 */ /* 0x000fe20008400000 */
[----:B------:R-:W-:Y:S02]  /*2d800*/  ULDC.64 UR8, c[0x0][0x8d0] ;  /* 0x0002340000087ab9 */ /* 0x000fe40000000a00 */
[----:B------:R-:W1:Y:S01]  /*2d810*/  F2I.U32.TRUNC.NTZ R3, R3 ;  /* 0x0000000300037305 */ /* 0x000e62000020f000 */
[----:B------:R-:W-:-:S04]  /*2d820*/  ISETP.NE.U32.AND P0, PT, RZ, UR8, PT ;  /* 0x00000008ff007c0c */ /* 0x000fc8000bf05070 */
[----:B------:R-:W-:-:S03]  /*2d830*/  ISETP.NE.AND.EX P0, PT, RZ, UR9, PT, P0 ;  /* 0x00000009ff007c0c */ /* 0x000fc6000bf05300 */
[----:B------:R-:W2:Y:S01]  /*2d840*/  F2I.U32.TRUNC.NTZ R10, R10 ;  /* 0x0000000a000a7305 */ /* 0x000ea2000020f000 */
[----:B-1----:R-:W-:Y:S02]  /*2d850*/  IADD3 R4, -R3, RZ, RZ ;  /* 0x000000ff03047210 */ /* 0x002fe40007ffe1ff */
[----:B------:R-:W-:-:S03]  /*2d860*/  MOV R3, R13 ;  /* 0x0000000d00037202 */ /* 0x000fc60000000f00 */
[----:B----4-:R-:W-:Y:S01]  /*2d870*/  IMAD R8, R5, R4, R8 ;  /* 0x0000000405087224 */ /* 0x010fe200078e0208 */
[----:B--2---:R-:W-:-:S05]  /*2d880*/  IADD3 R4, -R10, RZ, RZ ;  /* 0x000000ff0a047210 */ /* 0x004fca0007ffe1ff */
[----:B-----5:R-:W-:Y:S01]  /*2d890*/  @P2 IMAD R8, R11, R4, R2 ;  /* 0x000000040b082224 */ /* 0x020fe200078e0202 */
[----:B------:R-:W-:Y:S01]  /*2d8a0*/  MOV R2, R12 ;  /* 0x0000000c00027202 */ /* 0x000fe20000000f00 */
[----:B------:R-:W-:Y:S06]  /*2d8b0*/  @!P0 BRA `(.L_x_1119) ;  /* 0x0000000000288947 */ /* 0x000fec0003800000 */
[----:B------:R-:W-:Y:S02]  /*2d8c0*/  ULDC UR10, c[0x0][0x8dc] ;  /* 0x00023700000a7ab9 */ /* 0x000fe40000000800 */
[----:B------:R-:W-:-:S04]  /*2d8d0*/  IADD3 R3, P0, R12, UR10, RZ ;  /* 0x0000000a0c037c10 */ /* 0x000fc8000ff1e0ff */
[----:B------:R-:W-:-:S05]  /*2d8e0*/  IADD3.X R11, RZ, R13, RZ, P0, !PT ;  /* 0x0000000dff0b7210 */ /* 0x000fca00007fe4ff */
[----:B------:R-:W-:-:S04]  /*2d8f0*/  IMAD.WIDE.U32 R4, R11, UR8, RZ ;  /* 0x000000080b047c25 */ /* 0x000fc8000f8e00ff */
[----:B------:R-:W-:-:S04]  /*2d900*/  IMAD.WIDE.U32 R4, P0, R3, UR9, R4 ;  /* 0x0000000903047c25 */ /* 0x000fc8000f800004 */
[----:B------:R-:W-:Y:S01]  /*2d910*/  IMAD.WIDE.U32 R2, R3, UR8, RZ ;  /* 0x0000000803027c25 */ /* 0x000fe2000f8e00ff */
[----:B------:R-:W-:-:S04]  /*2d920*/  MOV R2, R5 ;  /* 0x0000000500027202 */ /* 0x000fc80000000f00 */
[----:B------:R-:W-:Y:S02]  /*2d930*/  IADD3 RZ, P1, R3, R4, RZ ;  /* 0x0000000403ff7210 */ /* 0x000fe40007f3e0ff */
[----:B------:R-:W-:-:S03]  /*2d940*/  IADD3.X R3, RZ, RZ, RZ, P0, !PT ;  /* 0x000000ffff037210 */ /* 0x000fc600007fe4ff */
[----:B------:R-:W-:-:S08]  /*2d950*/  IMAD.WIDE.U32.X R2, R11, UR9, R2, P1 ;  /* 0x000000090b027c25 */ /* 0x000fd000088e0402 */
.L_x_1119:
[--C-:B------:R-:W-:Y:S01]  /*2d960*/  SHF.R.U64 R10, R2, UR11, R3.reuse ;  /* 0x0000000b020a7c19 */ /* 0x100fe20008001203 */
[----:B------:R-:W-:Y:S01]  /*2d970*/  ULDC.64 UR8, c[0x0][0x8c8] ;  /* 0x0002320000087ab9 */ /* 0x000fe20000000a00 */
[----:B------:R-:W-:Y:S01]  /*2d980*/  SHF.R.U32.HI R2, RZ, UR11, R3 ;  /* 0x0000000bff027c19 */ /* 0x000fe20008011603 */
[----:B------:R-:W-:Y:S01]  /*2d990*/  ULDC.64 UR10, c[0x0][0x8e8] ;  /* 0x00023a00000a7ab9 */ /* 0x000fe20000000a00 */
[----:B------:R-:W-:Y:S02]  /*2d9a0*/  IADD3 R11, P0, RZ, -R10, RZ ;  /* 0x8000000aff0b7210 */ /* 0x000fe40007f1e0ff */
[----:B------:R-:W-:Y:S02]  /*2d9b0*/  MOV R3, R13 ;  /* 0x0000000d00037202 */ /* 0x000fe40000000f00 */
[----:B------:R-:W-:Y:S02]  /*2d9c0*/  IADD3.X R2, RZ, ~R2, RZ, P0, !PT ;  /* 0x80000002ff027210 */ /* 0x000fe400007fe4ff */
[----:B------:R-:W-:-:S03]  /*2d9d0*/  ISETP.NE.U32.AND P0, PT, RZ, UR10, PT ;  /* 0x0000000aff007c0c */ /* 0x000fc6000bf05070 */
[----:B------:R-:W-:Y:S01]  /*2d9e0*/  IMAD R2, R2, UR8, RZ ;  /* 0x0000000802027c24 */ /* 0x000fe2000f8e02ff */
[----:B------:R-:W-:-:S03]  /*2d9f0*/  ISETP.NE.AND.EX P0, PT, RZ, UR11, PT, P0 ;  /* 0x0000000bff007c0c */ /* 0x000fc6000bf05300 */
[----:B------:R-:W-:Y:S01]  /*2da00*/  IMAD R5, R11, UR9, R2 ;  /* 0x000000090b057c24 */ /* 0x000fe2000f8e0202 */
[----:B------:R-:W-:-:S05]  /*2da10*/  MOV R2, R12 ;  /* 0x0000000c00027202 */ /* 0x000fca0000000f00 */
[----:B------:R-:W-:Y:S01]  /*2da20*/  IMAD.WIDE.U32 R2, R11, UR8, R2 ;  /* 0x000000080b027c25 */ /* 0x000fe2000f8e0002 */
[----:B------:R-:W-:-:S04]  /*2da30*/  ULDC UR8, c[0x0][0x8c0] ;  /* 0x0002300000087ab9 */ /* 0x000fc80000000800 */
[----:B------:R-:W-:-:S04]  /*2da40*/  IADD3 R3, R3, R5, RZ ;  /* 0x0000000503037210 */ /* 0x000fc80007ffe0ff */
[--C-:B------:R-:W-:Y:S02]  /*2da50*/  SHF.R.U64 R11, R2, UR8, R3.reuse ;  /* 0x00000008020b7c19 */ /* 0x100fe40008001203 */
[----:B------:R-:W-:Y:S01]  /*2da60*/  SHF.R.U32.HI R2, RZ, UR8, R3 ;  /* 0x00000008ff027c19 */ /* 0x000fe20008011603 */
[----:B------:R-:W-:-:S03]  /*2da70*/  ULDC UR8, c[0x0][0x8b0] ;  /* 0x00022c0000087ab9 */ /* 0x000fc60000000800 */
[--C-:B------:R-:W-:Y:S02]  /*2da80*/  SHF.R.U64 R12, R11, UR8, R2.reuse ;  /* 0x000000080b0c7c19 */ /* 0x100fe40008001202 */
[----:B------:R-:W-:Y:S01]  /*2da90*/  SHF.R.U32.HI R3, RZ, UR8, R2 ;  /* 0x00000008ff037c19 */ /* 0x000fe20008011602 */
[----:B------:R-:W-:-:S03]  /*2daa0*/  ULDC UR8, c[0x0][0x900] ;  /* 0x0002400000087ab9 */ /* 0x000fc60000000800 */
[--C-:B------:R-:W-:Y:S02]  /*2dab0*/  SHF.R.U64 R13, R12, UR8, R3.reuse ;  /* 0x000000080c0d7c19 */ /* 0x100fe40008001203 */
[----:B------:R-:W-:Y:S02]  /*2dac0*/  SHF.R.U32.HI R14, RZ, UR8, R3 ;  /* 0x00000008ff0e7c19 */ /* 0x000fe40008011603 */
[----:B------:R-:W-:Y:S02]  /*2dad0*/  MOV R2, R13 ;  /* 0x0000000d00027202 */ /* 0x000fe40000000f00 */
        /* <DEDUP_REMOVED lines=12> */
.L_x_1120:
[----:B------:R-:W-:Y:S01]  /*2dba0*/  ULDC UR8, c[0x0][0x8f0] ;  /* 0x00023c0000087ab9 */ /* 0x000fe20000000800 */
[----:B------:R-:W-:Y:S02]  /*2dbb0*/  LOP3.LUT R12, R12, UR13, RZ, 0xc0, !PT ;  /* 0x0000000d0c0c7c12 */ /* 0x000fe4000f8ec0ff */
[----:B------:R-:W-:Y:S01]  /*2dbc0*/  SHF.R.U64 R3, R2, UR8, R3 ;  /* 0x0000000802037c19 */ /* 0x000fe20008001203 */
[----:B------:R-:W-:Y:S01]  /*2dbd0*/  ULDC UR8, c[0x0][0x8e0] ;  /* 0x0002380000087ab9 */ /* 0x000fe20000000800 */
[----:B------:R-:W-:Y:S02]  /*2dbe0*/  MOV R4, 0x1 ;  /* 0x0000000100047802 */ /* 0x000fe40000000f00 */
[C---:B------:R-:W-:Y:S01]  /*2dbf0*/  IADD3 R2, -R3.reuse, RZ, RZ ;  /* 0x000000ff03027210 */ /* 0x040fe20007ffe1ff */
[----:B------:R-:W-:-:S04]  /*2dc00*/  IMAD R5, R3, UR7, R12 ;  /* 0x0000000703057c24 */ /* 0x000fc8000f8e020c */
[----:B------:R-:W-:Y:S01]  /*2dc10*/  IMAD R13, R2, UR8, R13 ;  /* 0x00000008020d7c24 */ /* 0x000fe2000f8e020d */
[----:B------:R-:W-:Y:S01]  /*2dc20*/  ULDC UR8, c[0x0][0x8b8] ;  /* 0x00022e0000087ab9 */ /* 0x000fe20000000800 */
[----:B------:R-:W-:Y:S01]  /*2dc30*/  LOP3.LUT R2, R11, UR6, RZ, 0xc0, !PT ;  /* 0x000000060b027c12 */ /* 0x000fe2000f8ec0ff */
[----:B------:R-:W-:Y:S01]  /*2dc40*/  IMAD R8, R5, UR8, R8 ;  /* 0x0000000805087c24 */ /* 0x000fe2000f8e0208 */
[----:B------:R-:W-:-:S03]  /*2dc50*/  ULDC UR8, c[0x0][0x8a8] ;  /* 0x00022a0000087ab9 */ /* 0x000fc60000000800 */
[----:B------:R-:W-:-:S05]  /*2dc60*/  IMAD R13, R13, UR8, R2 ;  /* 0x000000080d0d7c24 */ /* 0x000fca000f8e0202 */
[----:B------:R-:W-:Y:S02]  /*2dc70*/  SEL R2, R13, R8, !P2 ;  /* 0x000000080d027207 */ /* 0x000fe40005000000 */
[----:B------:R-:W-:-:S07]  /*2dc80*/  SEL R3, R8, R13, !P2 ;  /* 0x0000000d08037207 */ /* 0x000fce0005000000 */
.L_x_1118:
[----:B------:R-:W-:Y:S05]  /*2dc90*/  BSYNC B1 ;  /* 0x0000000000017941 */ /* 0x000fea0003800000 */
.L_x_1117:
[----:B------:R-:W-:-:S13]  /*2dca0*/  LOP3.LUT P0, RZ, R4, 0xff, RZ, 0xc0, !PT ;  /* 0x000000ff04ff7812 */ /* 0x000fda000780c0ff */
[----:B------:R-:W-:Y:S05]  /*2dcb0*/  @P0 BRA `(.L_x_1121) ;  /* 0xfffffff400240947 */ /* 0x000fea000383ffff */
[----:B------:R-:W-:Y:S05]  /*2dcc0*/  BSYNC B0 ;  /* 0x0000000000007941 */ /* 0x000fea0003800000 */
.L_x_1110:
[----:B------:R-:W-:-:S03]  /*2dcd0*/  UMOV UR8, 0xffffffff ;  /* 0xffffffff00087882 */ /* 0x000fc60000000000 */
[----:B------:R-:W-:Y:S05]  /*2dce0*/  BRA.DIV UR8, `(.L_x_1122) ;  /* 0x00000012080c7947 */ /* 0x000fea000b800000 */
[----:B------:R-:W-:-:S13]  /*2dcf0*/  ELECT P6, URZ, PT ;  /* 0x00000000003f782f */ /* 0x000fda00038c0000 */
.L_x_1168:
[----:B------:R-:W-:Y:S05]  /*2dd00*/  @!P6 BRA `(.L_x_14) ;  /* 0x000000000084e947 */ /* 0x000fea0003800000 */
[----:B------:R-:W-:-:S04]  /*2dd10*/  ULOP3.LUT UR8, UR37, 0x2, URZ, 0xfc, !UPT ;  /* 0x0000000225087892 */ /* 0x000fc8000f8efc3f */
[----:B------:R-:W-:-:S06]  /*2dd20*/  UISETP.NE.AND UP0, UPT, UR8, 0x3, UPT ;  /* 0x000000030800788c */ /* 0x000fcc000bf05270 */
[----:B------:R-:W-:-:S13]  /*2dd30*/  PLOP3.LUT P0, PT, PT, PT, UP0, 0x80, 0x0 ;  /* 0x000000000000781c */ /* 0x000fda0003f0f008 */
[----:B------:R-:W-:Y:S05]  /*2dd40*/  @!P0 BRA `(.L_x_1123) ;  /* 0x0000000000048947 */ /* 0x000fea0003800000 */
[----:B--2---:R-:W-:Y:S01]  /*2dd50*/  BPT.TRAP 0x1 ;  /* 0x000000040000795c */ /* 0x004fe20000300000 */
.L_x_1123:
[----:B------:R-:W1:Y:S01]  /*2dd60*/  S2R R3, SR_CgaCtaId ;  /* 0x0000000000037919 */ /* 0x000e620000008800 */
[----:B------:R-:W-:-:S04]  /*2dd70*/  MOV R2, 0x400 ;  /* 0x0000040000027802 */ /* 0x000fc80000000f00 */
[----:B-1----:R-:W-:Y:S02]  /*2dd80*/  LEA R2, R3, R2, 0x18 ;  /* 0x0000000203027211 */ /* 0x002fe400078ec0ff */
[----:B------:R-:W-:Y:S02]  /*2dd90*/  SHF.L.U32 R3, R0, 0x1f, RZ ;  /* 0x0000001f00037819 */ /* 0x000fe400000006ff */
[----:B------:R-:W-:-:S04]  /*2dda0*/  IADD3 R2, R2, 0x18, RZ ;  /* 0x0000001802027810 */ /* 0x000fc80007ffe0ff */
[----:B------:R-:W-:-:S04]  /*2ddb0*/  LEA R4, R7, R2, 0x3 ;  /* 0x0000000207047211 */ /* 0x000fc800078e18ff */
[----:B------:R-:W1:Y:S02]  /*2ddc0*/  SYNCS.PHASECHK.TRANS64.TRYWAIT P0, [R4+URZ], R3 ;  /* 0x00000003040075a7 */ /* 0x000e64000800017f */
[----:B-1----:R-:W-:Y:S05]  /*2ddd0*/  @!P0 BRA `(.L_x_1124) ;  /* 0x0000000c00f08947 */ /* 0x002fea0003800000 */
.L_x_1169:
[----:B------:R-:W-:-:S04]  /*2dde0*/  IADD3 R7, R7, 0x1, RZ ;  /* 0x0000000107077810 */ /* 0x000fc80007ffe0ff */
[----:B------:R-:W-:-:S04]  /*2ddf0*/  ISETP.NE.AND P0, PT, R7, 0x3, PT ;  /* 0x000000030700780c */ /* 0x000fc80003f05270 */
[----:B-1----:R-:W-:Y:S02]  /*2de00*/  SEL R3, RZ, 0x1, P0 ;  /* 0x00000001ff037807 */ /* 0x002fe40000000000 */
[----:B------:R-:W-:Y:S02]  /*2de10*/  SEL R7, R7, RZ, P0 ;  /* 0x000000ff07077207 */ /* 0x000fe40000000000 */
[----:B------:R-:W-:Y:S02]  /*2de20*/  LOP3.LUT R5, R0, R3, RZ, 0x3c, !PT ;  /* 0x0000000300057212 */ /* 0x000fe400078e3cff */
[----:B------:R-:W-:Y:S02]  /*2de30*/  LEA R3, R7, R2, 0x3 ;  /* 0x0000000207037211 */ /* 0x000fe400078e18ff */
[----:B------:R-:W-:-:S04]  /*2de40*/  SHF.L.U32 R0, R5, 0x1f, RZ ;  /* 0x0000001f05007819 */ /* 0x000fc800000006ff */
[----:B------:R-:W1:Y:S02]  /*2de50*/  SYNCS.PHASECHK.TRANS64.TRYWAIT P0, [R3+URZ], R0 ;  /* 0x00000000030075a7 */ /* 0x000e64000800017f */
[----:B-1----:R-:W-:Y:S05]  /*2de60*/  @!P0 BRA `(.L_x_1125) ;  /* 0x0000000c00e08947 */ /* 0x002fea0003800000 */
.L_x_1170:
[----:B-1----:R-:W-:-:S04]  /*2de70*/  IADD3 R0, R7, 0x1, RZ ;  /* 0x0000000107007810 */ /* 0x002fc80007ffe0ff */
[----:B------:R-:W-:-:S04]  /*2de80*/  ISETP.NE.AND P0, PT, R0, 0x3, PT ;  /* 0x000000030000780c */ /* 0x000fc80003f05270 */
[----:B------:R-:W-:Y:S02]  /*2de90*/  SEL R4, RZ, 0x1, P0 ;  /* 0x00000001ff047807 */ /* 0x000fe40000000000 */
[----:B------:R-:W-:Y:S02]  /*2dea0*/  SEL R3, R0, RZ, P0 ;  /* 0x000000ff00037207 */ /* 0x000fe40000000000 */
[----:B------:R-:W-:Y:S02]  /*2deb0*/  LOP3.LUT R0, R5, R4, RZ, 0x3c, !PT ;  /* 0x0000000405007212 */ /* 0x000fe400078e3cff */
[----:B------:R-:W-:Y:S02]  /*2dec0*/  LEA R3, R3, R2, 0x3 ;  /* 0x0000000203037211 */ /* 0x000fe400078e18ff */
[----:B------:R-:W-:-:S07]  /*2ded0*/  SHF.L.U32 R0, R0, 0x1f, RZ ;  /* 0x0000001f00007819 */ /* 0x000fce00000006ff */
.L_x_1126:
[----:B-1----:R1:W3:Y:S02]  /*2dee0*/  SYNCS.PHASECHK.TRANS64.TRYWAIT P0, [R3+URZ], R0 ;  /* 0x00000000030075a7 */ /* 0x0022e4000800017f */
[----:B---3--:R-:W-:Y:S05]  /*2def0*/  @!P0 NANOSLEEP.SYNCS 0x989680 ;  /* 0x009896800000895d */ /* 0x008fea0003900000 */
[----:B------:R-:W3:Y:S02]  /*2df00*/  @!P0 SYNCS.PHASECHK.TRANS64 P0, [R3+URZ], R0 ;  /* 0x00000000030085a7 */ /* 0x000ee4000800007f */
[----:B---3--:R-:W-:Y:S05]  /*2df10*/  @!P0 BRA `(.L_x_1126) ;  /* 0xfffffffc00f08947 */ /* 0x008fea000383ffff */
.L_x_14:
[----:B--2---:R-:W-:Y:S05]  /*2df20*/  BSYNC B6 ;  /* 0x0000000000067941 */ /* 0x004fea0003800000 */
.L_x_12:
[----:B------:R-:W-:Y:S05]  /*2df30*/  EXIT ;  /* 0x000000000000794d */ /* 0x000fea0003800000 */
.L_x_27:
[----:B----4-:R4:W1:Y:S02]  /*2df40*/  SYNCS.PHASECHK.TRANS64.TRYWAIT P1, [R3+URZ], R0 ;  /* 0x00000000030075a7 */ /* 0x010864000802017f */
[----:B-1----:R-:W-:Y:S05]  /*2df50*/  @!P1 NANOSLEEP.SYNCS 0x989680 ;  /* 0x009896800000995d */ /* 0x002fea0003900000 */
[----:B------:R-:W1:Y:S02]  /*2df60*/  @!P1 SYNCS.PHASECHK.TRANS64 P1, [R3+URZ], R0 ;  /* 0x00000000030095a7 */ /* 0x000e64000802007f */
[----:B-1----:R-:W-:Y:S05]  /*2df70*/  @!P1 BRA `(.L_x_27) ;  /* 0xfffffffc00f09947 */ /* 0x002fea000383ffff */
[----:B------:R-:W-:Y:S05]  /*2df80*/  BRA `(.L_x_26) ;  /* 0xfffffd3800ec7947 */ /* 0x000fea000383ffff */
.L_x_32:
[----:B--2---:R-:W-:-:S04]  /*2df90*/  MOV R4, UR8 ;  /* 0x0000000800047c02 */ /* 0x004fc80008000f00 */
[----:B------:R2:W3:Y:S03]  /*2dfa0*/  SYNCS.PHASECHK.TRANS64.TRYWAIT P1, [R4+URZ], R3 ;  /* 0x00000003040075a7 */ /* 0x0004e6000802017f */
[----:B---3--:R-:W-:Y:S05]  /*2dfb0*/  @!P1 NANOSLEEP.SYNCS 0x989680 ;  /* 0x009896800000995d */ /* 0x008fea0003900000 */
[----:B------:R-:W3:Y:S02]  /*2dfc0*/  @!P1 SYNCS.PHASECHK.TRANS64 P1, [R4+URZ], R3 ;  /* 0x00000003040095a7 */ /* 0x000ee4000802007f */
[----:B---3--:R-:W-:Y:S05]  /*2dfd0*/  @!P1 BRA `(.L_x_32) ;  /* 0xfffffffc00ec9947 */ /* 0x008fea000383ffff */
[----:B------:R-:W-:Y:S05]  /*2dfe0*/  BRA `(.L_x_31) ;  /* 0xfffffd7000787947 */ /* 0x000fea000383ffff */
.L_x_55:
[----:B-1----:R-:W-:-:S04]  /*2dff0*/  MOV R3, UR46 ;  /* 0x0000002e00037c02 */ /* 0x002fc80008000f00 */
[----:B------:R1:W2:Y:S03]  /*2e000*/  SYNCS.PHASECHK.TRANS64.TRYWAIT P2, [R3+URZ+0x30], R0 ;  /* 0x00003000030075a7 */ /* 0x0002a6000804017f */
[----:B--2---:R-:W-:Y:S05]  /*2e010*/  @!P2 NANOSLEEP.SYNCS 0x989680 ;  /* 0x009896800000a95d */ /* 0x004fea0003900000 */
[----:B------:R-:W2:Y:S02]  /*2e020*/  @!P2 SYNCS.PHASECHK.TRANS64 P2, [R3+URZ+0x30], R0 ;  /* 0x000030000300a5a7 */ /* 0x000ea4000804007f */
[----:B--2---:R-:W-:Y:S05]  /*2e030*/  @!P2 BRA `(.L_x_55) ;  /* 0xfffffffc00eca947 */ /* 0x004fea000383ffff */
[----:B------:R-:W-:Y:S05]  /*2e040*/  BRA `(.L_x_1127) ;  /* 0xfffffdbc00447947 */ /* 0x000fea000383ffff */
.L_x_114:
[----:B-1----:R1:W2:Y:S02]  /*2e050*/  SYNCS.PHASECHK.TRANS64.TRYWAIT P2, [R0+URZ+0x30], R2 ;  /* 0x00003002000075a7 */ /* 0x0022a4000804017f */
[----:B--2---:R-:W-:Y:S05]  /*2e060*/  @!P2 NANOSLEEP.SYNCS 0x989680 ;  /* 0x009896800000a95d */ /* 0x004fea0003900000 */
[----:B------:R-:W2:Y:S02]  /*2e070*/  @!P2 SYNCS.PHASECHK.TRANS64 P2, [R0+URZ+0x30], R2 ;  /* 0x000030020000a5a7 */ /* 0x000ea4000804007f */
[----:B--2---:R-:W-:Y:S05]  /*2e080*/  @!P2 BRA `(.L_x_114) ;  /* 0xfffffffc00f0a947 */ /* 0x004fea000383ffff */
[----:B------:R-:W-:Y:S05]  /*2e090*/  BRA `(.L_x_1128) ;  /* 0xfffffddc00b07947 */ /* 0x000fea000383ffff */
.L_x_172:
[----:B-1----:R1:W2:Y:S02]  /*2e0a0*/  SYNCS.PHASECHK.TRANS64.TRYWAIT P2, [R0+URZ+0x30], R2 ;  /* 0x00003002000075a7 */ /* 0x0022a4000804017f */
[----:B--2---:R-:W-:Y:S05]  /*2e0b0*/  @!P2 NANOSLEEP.SYNCS 0x989680 ;  /* 0x009896800000a95d */ /* 0x004fea0003900000 */
[----:B------:R-:W2:Y:S02]  /*2e0c0*/  @!P2 SYNCS.PHASECHK.TRANS64 P2, [R0+URZ+0x30], R2 ;  /* 0x000030020000a5a7 */ /* 0x000ea4000804007f */
[----:B--2---:R-:W-:Y:S05]  /*2e0d0*/  @!P2 BRA `(.L_x_172) ;  /* 0xfffffffc00f0a947 */ /* 0x004fea000383ffff */
[----:B------:R-:W-:Y:S05]  /*2e0e0*/  BRA `(.L_x_1129) ;  /* 0xfffffdfc006c7947 */ /* 0x000fea000383ffff */
.L_x_230:
[----:B-1----:R1:W2:Y:S02]  /*2e0f0*/  SYNCS.PHASECHK.TRANS64.TRYWAIT P2, [R3+URZ+0x30], R0 ;  /* 0x00003000030075a7 */ /* 0x0022a4000804017f */
[----:B--2---:R-:W-:Y:S05]  /*2e100*/  @!P2 NANOSLEEP.SYNCS 0x989680 ;  /* 0x009896800000a95d */ /* 0x004fea0003900000 */
[----:B------:R-:W2:Y:S02]  /*2e110*/  @!P2 SYNCS.PHASECHK.TRANS64 P2, [R3+URZ+0x30], R0 ;  /* 0x000030000300a5a7 */ /* 0x000ea4000804007f */
[----:B--2---:R-:W-:Y:S05]  /*2e120*/  @!P2 BRA `(.L_x_230) ;  /* 0xfffffffc00f0a947 */ /* 0x004fea000383ffff */
[----:B------:R-:W-:Y:S05]  /*2e130*/  BRA `(.L_x_1130) ;  /* 0xfffffe1c00707947 */ /* 0x000fea000383ffff */
.L_x_288:
[----:B-1----:R1:W2:Y:S02]  /*2e140*/  SYNCS.PHASECHK.TRANS64.TRYWAIT P2, [R0+URZ+0x30], R3 ;  /* 0x00003003000075a7 */ /* 0x0022a4000804017f */
[----:B--2---:R-:W-:Y:S05]  /*2e150*/  @!P2 NANOSLEEP.SYNCS 0x989680 ;  /* 0x009896800000a95d */ /* 0x004fea0003900000 */
[----:B------:R-:W2:Y:S02]  /*2e160*/  @!P2 SYNCS.PHASECHK.TRANS64 P2, [R0+URZ+0x30], R3 ;  /* 0x000030030000a5a7 */ /* 0x000ea4000804007f */
[----:B--2---:R-:W-:Y:S05]  /*2e170*/  @!P2 BRA `(.L_x_288) ;  /* 0xfffffffc00f0a947 */ /* 0x004fea000383ffff */
[----:B------:R-:W-:Y:S05]  /*2e180*/  BRA `(.L_x_1131) ;  /* 0xfffffe3c00387947 */ /* 0x000fea000383ffff */
.L_x_346:
[----:B-1----:R1:W2:Y:S02]  /*2e190*/  SYNCS.PHASECHK.TRANS64.TRYWAIT P2, [R0+URZ+0x30], R3 ;  /* 0x00003003000075a7 */ /* 0x0022a4000804017f */
[----:B--2---:R-:W-:Y:S05]  /*2e1a0*/  @!P2 NANOSLEEP.SYNCS 0x989680 ;  /* 0x009896800000a95d */ /* 0x004fea0003900000 */
[----:B------:R-:W2:Y:S02]  /*2e1b0*/  @!P2 SYNCS.PHASECHK.TRANS64 P2, [R0+URZ+0x30], R3 ;  /* 0x000030030000a5a7 */ /* 0x000ea4000804007f */
[----:B--2---:R-:W-:Y:S05]  /*2e1c0*/  @!P2 BRA `(.L_x_346) ;  /* 0xfffffffc00f0a947 */ /* 0x004fea000383ffff */
[----:B------:R-:W-:Y:S05]  /*2e1d0*/  BRA `(.L_x_1132) ;  /* 0xfffffe5c003c7947 */ /* 0x000fea000383ffff */
.L_x_404:
[----:B-1----:R1:W2:Y:S02]  /*2e1e0*/  SYNCS.PHASECHK.TRANS64.TRYWAIT P2, [R0+URZ+0x30], R3 ;  /* 0x00003003000075a7 */ /* 0x0022a4000804017f */
[----:B--2---:R-:W-:Y:S05]  /*2e1f0*/  @!P2 NANOSLEEP.SYNCS 0x989680 ;  /* 0x009896800000a95d */ /* 0x004fea0003900000 */
[----:B------:R-:W2:Y:S02]  /*2e200*/  @!P2 SYNCS.PHASECHK.TRANS64 P2, [R0+URZ+0x30], R3 ;  /* 0x000030030000a5a7 */ /* 0x000ea4000804007f */
[----:B--2---:R-:W-:Y:S05]  /*2e210*/  @!P2 BRA `(.L_x_404) ;  /* 0xfffffffc00f0a947 */ /* 0x004fea000383ffff */
[----:B------:R-:W-:Y:S05]  /*2e220*/  BRA `(.L_x_1133) ;  /* 0xfffffe7800fc7947 */ /* 0x000fea000383ffff */
.L_x_462:
[----:B-1----:R1:W2:Y:S02]  /*2e230*/  SYNCS.PHASECHK.TRANS64.TRYWAIT P2, [R0+URZ+0x30], R3 ;  /* 0x00003003000075a7 */ /* 0x0022a4000804017f */
[----:B--2---:R-:W-:Y:S05]  /*2e240*/  @!P2 NANOSLEEP.SYNCS 0x989680 ;  /* 0x009896800000a95d */ /* 0x004fea0003900000 */
[----:B------:R-:W2:Y:S02]  /*2e250*/  @!P2 SYNCS.PHASECHK.TRANS64 P2, [R0+URZ+0x30], R3 ;  /* 0x000030030000a5a7 */ /* 0x000ea4000804007f */
[----:B--2---:R-:W-:Y:S05]  /*2e260*/  @!P2 BRA `(.L_x_462) ;  /* 0xfffffffc00f0a947 */ /* 0x004fea000383ffff */
[----:B------:R-:W-:Y:S05]  /*2e270*/  BRA `(.L_x_1134) ;  /* 0xfffffe9800f87947 */ /* 0x000fea000383ffff */
.L_x_520:
[----:B-1----:R1:W2:Y:S02]  /*2e280*/  SYNCS.PHASECHK.TRANS64.TRYWAIT P2, [R0+URZ+0x30], R3 ;  /* 0x00003003000075a7 */ /* 0x0022a4000804017f */
[----:B--2---:R-:W-:Y:S05]  /*2e290*/  @!P2 NANOSLEEP.SYNCS 0x989680 ;  /* 0x009896800000a95d */ /* 0x004fea0003900000 */
[----:B------:R-:W2:Y:S02]  /*2e2a0*/  @!P2 SYNCS.PHASECHK.TRANS64 P2, [R0+URZ+0x30], R3 ;  /* 0x000030030000a5a7 */ /* 0x000ea4000804007f */
[----:B--2---:R-:W-:Y:S05]  /*2e2b0*/  @!P2 BRA `(.L_x_520) ;  /* 0xfffffffc00f0a947 */ /* 0x004fea000383ffff */
[----:B------:R-:W-:Y:S05]  /*2e2c0*/  BRA `(.L_x_1135) ;  /* 0xfffffeb800b47947 */ /* 0x000fea000383ffff */
.L_x_578:
[----:B-1----:R1:W2:Y:S02]  /*2e2d0*/  SYNCS.PHASECHK.TRANS64.TRYWAIT P2, [R0+URZ+0x30], R3 ;  /* 0x00003003000075a7 */ /* 0x0022a4000804017f */
[----:B--2---:R-:W-:Y:S05]  /*2e2e0*/  @!P2 NANOSLEEP.SYNCS 0x989680 ;  /* 0x009896800000a95d */ /* 0x004fea0003900000 */
[----:B------:R-:W2:Y:S02]  /*2e2f0*/  @!P2 SYNCS.PHASECHK.TRANS64 P2, [R0+URZ+0x30], R3 ;  /* 0x000030030000a5a7 */ /* 0x000ea4000804007f */
[----:B--2---:R-:W-:Y:S05]  /*2e300*/  @!P2 BRA `(.L_x_578) ;  /* 0xfffffffc00f0a947 */ /* 0x004fea000383ffff */
[----:B------:R-:W-:Y:S05]  /*2e310*/  BRA `(.L_x_1136) ;  /* 0xfffffed800b47947 */ /* 0x000fea000383ffff */
.L_x_636:
[----:B-1----:R1:W2:Y:S02]  /*2e320*/  SYNCS.PHASECHK.TRANS64.TRYWAIT P2, [R0+URZ+0x30], R3 ;  /* 0x00003003000075a7 */ /* 0x0022a4000804017f */
[----:B--2---:R-:W-:Y:S05]  /*2e330*/  @!P2 NANOSLEEP.SYNCS 0x989680 ;  /* 0x009896800000a95d */ /* 0x004fea0003900000 */
[----:B------:R-:W2:Y:S02]  /*2e340*/  @!P2 SYNCS.PHASECHK.TRANS64 P2, [R0+URZ+0x30], R3 ;  /* 0x000030030000a5a7 */ /* 0x000ea4000804007f */
[----:B--2---:R-:W-:Y:S05]  /*2e350*/  @!P2 BRA `(.L_x_636) ;  /* 0xfffffffc00f0a947 */ /* 0x004fea000383ffff */
[----:B------:R-:W-:Y:S05]  /*2e360*/  BRA `(.L_x_1137) ;  /* 0xfffffef800747947 */ /* 0x000fea000383ffff */
.L_x_694:
[----:B-1----:R1:W2:Y:S02]  /*2e370*/  SYNCS.PHASECHK.TRANS64.TRYWAIT P2, [R0+URZ+0x30], R3 ;  /* 0x00003003000075a7 */ /* 0x0022a4000804017f */
[----:B--2---:R-:W-:Y:S05]  /*2e380*/  @!P2 NANOSLEEP.SYNCS 0x989680 ;  /* 0x009896800000a95d */ /* 0x004fea0003900000 */
[----:B------:R-:W2:Y:S02]  /*2e390*/  @!P2 SYNCS.PHASECHK.TRANS64 P2, [R0+URZ+0x30], R3 ;  /* 0x000030030000a5a7 */ /* 0x000ea4000804007f */
[----:B--2---:R-:W-:Y:S05]  /*2e3a0*/  @!P2 BRA `(.L_x_694) ;  /* 0xfffffffc00f0a947 */ /* 0x004fea000383ffff */
[----:B------:R-:W-:Y:S05]  /*2e3b0*/  BRA `(.L_x_1138) ;  /* 0xffffff1800747947 */ /* 0x000fea000383ffff */
.L_x_752:
[----:B-1----:R1:W2:Y:S02]  /*2e3c0*/  SYNCS.PHASECHK.TRANS64.TRYWAIT P2, [R0+URZ+0x30], R3 ;  /* 0x00003003000075a7 */ /* 0x0022a4000804017f */
[----:B--2---:R-:W-:Y:S05]  /*2e3d0*/  @!P2 NANOSLEEP.SYNCS 0x989680 ;  /* 0x009896800000a95d */ /* 0x004fea0003900000 */
[----:B------:R-:W2:Y:S02]  /*2e3e0*/  @!P2 SYNCS.PHASECHK.TRANS64 P2, [R0+URZ+0x30], R3 ;  /* 0x000030030000a5a7 */ /* 0x000ea4000804007f */
[----:B--2---:R-:W-:Y:S05]  /*2e3f0*/  @!P2 BRA `(.L_x_752) ;  /* 0xfffffffc00f0a947 */ /* 0x004fea000383ffff */
[----:B------:R-:W-:Y:S05]  /*2e400*/  BRA `(.L_x_1139) ;  /* 0xffffff3800347947 */ /* 0x000fea000383ffff */
.L_x_810:
[----:B-1----:R1:W2:Y:S02]  /*2e410*/  SYNCS.PHASECHK.TRANS64.TRYWAIT P2, [R0+URZ+0x30], R3 ;  /* 0x00003003000075a7 */ /* 0x0022a4000804017f */
[----:B--2---:R-:W-:Y:S05]  /*2e420*/  @!P2 NANOSLEEP.SYNCS 0x989680 ;  /* 0x009896800000a95d */ /* 0x004fea0003900000 */
[----:B------:R-:W2:Y:S02]  /*2e430*/  @!P2 SYNCS.PHASECHK.TRANS64 P2, [R0+URZ+0x30], R3 ;  /* 0x000030030000a5a7 */ /* 0x000ea4000804007f */
[----:B--2---:R-:W-:Y:S05]  /*2e440*/  @!P2 BRA `(.L_x_810) ;  /* 0xfffffffc00f0a947 */ /* 0x004fea000383ffff */
[----:B------:R-:W-:Y:S05]  /*2e450*/  BRA `(.L_x_1140) ;  /* 0xffffff5800347947 */ /* 0x000fea000383ffff */
.L_x_868:
[----:B-1----:R1:W2:Y:S02]  /*2e460*/  SYNCS.PHASECHK.TRANS64.TRYWAIT P2, [R0+URZ+0x30], R3 ;  /* 0x00003003000075a7 */ /* 0x0022a4000804017f */
[----:B--2---:R-:W-:Y:S05]  /*2e470*/  @!P2 NANOSLEEP.SYNCS 0x989680 ;  /* 0x009896800000a95d */ /* 0x004fea0003900000 */
[----:B------:R-:W2:Y:S02]  /*2e480*/  @!P2 SYNCS.PHASECHK.TRANS64 P2, [R0+URZ+0x30], R3 ;  /* 0x000030030000a5a7 */ /* 0x000ea4000804007f */
[----:B--2---:R-:W-:Y:S05]  /*2e490*/  @!P2 BRA `(.L_x_868) ;  /* 0xfffffffc00f0a947 */ /* 0x004fea000383ffff */
[----:B------:R-:W-:Y:S05]  /*2e4a0*/  BRA `(.L_x_1141) ;  /* 0xffffff7400f47947 */ /* 0x000fea000383ffff */
.L_x_926:
[----:B--2---:R2:W3:Y:S02]  /*2e4b0*/  SYNCS.PHASECHK.TRANS64.TRYWAIT P2, [R2+URZ+0x30], R13 ;  /* 0x0000300d020075a7 */ /* 0x0044e4000804017f */
[----:B---3--:R-:W-:Y:S05]  /*2e4c0*/  @!P2 NANOSLEEP.SYNCS 0x989680 ;  /* 0x009896800000a95d */ /* 0x008fea0003900000 */
[----:B------:R-:W3:Y:S02]  /*2e4d0*/  @!P2 SYNCS.PHASECHK.TRANS64 P2, [R2+URZ+0x30], R13 ;  /* 0x0000300d0200a5a7 */ /* 0x000ee4000804007f */
[----:B---3--:R-:W-:Y:S05]  /*2e4e0*/  @!P2 BRA `(.L_x_926) ;  /* 0xfffffffc00f0a947 */ /* 0x008fea000383ffff */
[----:B------:R-:W-:Y:S05]  /*2e4f0*/  BRA `(.L_x_1142) ;  /* 0xffffff9400f47947 */ /* 0x000fea000383ffff */
.L_x_994:
[----:B-1----:R-:W-:-:S04]  /*2e500*/  MOV R5, UR4 ;  /* 0x0000000400057c02 */ /* 0x002fc80008000f00 */
[----:B------:R1:W2:Y:S03]  /*2e510*/  SYNCS.PHASECHK.TRANS64.TRYWAIT P0, [R5+URZ+0x78], R0 ;  /* 0x00007800050075a7 */ /* 0x0002a6000800017f */
[----:B--2---:R-:W-:Y:S05]  /*2e520*/  @!P0 NANOSLEEP.SYNCS 0x989680 ;  /* 0x009896800000895d */ /* 0x004fea0003900000 */
[----:B------:R-:W2:Y:S02]  /*2e530*/  @!P0 SYNCS.PHASECHK.TRANS64 P0, [R5+URZ+0x78], R0 ;  /* 0x00007800050085a7 */ /* 0x000ea4000800007f */
[----:B--2---:R-:W-:Y:S05]  /*2e540*/  @!P0 BRA `(.L_x_994) ;  /* 0xfffffffc00ec8947 */ /* 0x004fea000383ffff */
[----:B------:R-:W-:Y:S05]  /*2e550*/  BRA `(.L_x_993) ;  /* 0xffffffc400847947 */ /* 0x000fea000383ffff */
.L_x_1003:
[----:B-1----:R-:W-:-:S04]  /*2e560*/  MOV R3, UR4 ;  /* 0x0000000400037c02 */ /* 0x002fc80008000f00 */
[----:B------:R1:W2:Y:S03]  /*2e570*/  SYNCS.PHASECHK.TRANS64.TRYWAIT P2, [R3+URZ+0x50], R2 ;  /* 0x00005002030075a7 */ /* 0x0002a6000804017f */
[----:B--2---:R-:W-:Y:S05]  /*2e580*/  @!P2 NANOSLEEP.SYNCS 0x989680 ;  /* 0x009896800000a95d */ /* 0x004fea0003900000 */
[----:B------:R-:W2:Y:S02]  /*2e590*/  @!P2 SYNCS.PHASECHK.TRANS64 P2, [R3+URZ+0x50], R2 ;  /* 0x000050020300a5a7 */ /* 0x000ea4000804007f */
[----:B--2---:R-:W-:Y:S05]  /*2e5a0*/  @!P2 BRA `(.L_x_1003) ;  /* 0xfffffffc00eca947 */ /* 0x004fea000383ffff */
[----:B------:R-:W-:Y:S05]  /*2e5b0*/  BRA `(.L_x_1143) ;  /* 0xffffffc8007c7947 */ /* 0x000fea000383ffff */
.L_x_1009:
[----:B-12---:R-:W-:-:S04]  /*2e5c0*/  MOV R3, UR4 ;  /* 0x0000000400037c02 */ /* 0x006fc80008000f00 */
[----:B------:R1:W2:Y:S03]  /*2e5d0*/  SYNCS.PHASECHK.TRANS64.TRYWAIT P2, [R3+URZ+0x58], R2 ;  /* 0x00005802030075a7 */ /* 0x0002a6000804017f */
[----:B--2---:R-:W-:Y:S05]  /*2e5e0*/  @!P2 NANOSLEEP.SYNCS 0x989680 ;  /* 0x009896800000a95d */ /* 0x004fea0003900000 */
[----:B------:R-:W2:Y:S02]  /*2e5f0*/  @!P2 SYNCS.PHASECHK.TRANS64 P2, [R3+URZ+0x58], R2 ;  /* 0x000058020300a5a7 */ /* 0x000ea4000804007f */
[----:B--2---:R-:W-:Y:S05]  /*2e600*/  @!P2 BRA `(.L_x_1009) ;  /* 0xfffffffc00eca947 */ /* 0x004fea000383ffff */
[----:B------:R-:W-:Y:S05]  /*2e610*/  BRA `(.L_x_1144) ;  /* 0xffffffc800c47947 */ /* 0x000fea000383ffff */
.L_x_1015:
[----:B-123--:R-:W-:-:S04]  /*2e620*/  MOV R3, UR4 ;  /* 0x0000000400037c02 */ /* 0x00efc80008000f00 */
[----:B------:R1:W2:Y:S03]  /*2e630*/  SYNCS.PHASECHK.TRANS64.TRYWAIT P2, [R3+URZ+0x60], R2 ;  /* 0x00006002030075a7 */ /* 0x0002a6000804017f */
[----:B--2---:R-:W-:Y:S05]  /*2e640*/  @!P2 NANOSLEEP.SYNCS 0x989680 ;  /* 0x009896800000a95d */ /* 0x004fea0003900000 */
[----:B------:R-:W2:Y:S02]  /*2e650*/  @!P2 SYNCS.PHASECHK.TRANS64 P2, [R3+URZ+0x60], R2 ;  /* 0x000060020300a5a7 */ /* 0x000ea4000804007f */
[----:B--2---:R-:W-:Y:S05]  /*2e660*/  @!P2 BRA `(.L_x_1015) ;  /* 0xfffffffc00eca947 */ /* 0x004fea000383ffff */
[----:B------:R-:W-:Y:S05]  /*2e670*/  BRA `(.L_x_1145) ;  /* 0xffffffcc00187947 */ /* 0x000fea000383ffff */
.L_x_1021:
[----:B-1234-:R-:W-:-:S04]  /*2e680*/  MOV R3, UR4 ;  /* 0x0000000400037c02 */ /* 0x01efc80008000f00 */
[----:B------:R1:W2:Y:S03]  /*2e690*/  SYNCS.PHASECHK.TRANS64.TRYWAIT P2, [R3+URZ+0x68], R2 ;  /* 0x00006802030075a7 */ /* 0x0002a6000804017f */
[----:B--2---:R-:W-:Y:S05]  /*2e6a0*/  @!P2 NANOSLEEP.SYNCS 0x989680 ;  /* 0x009896800000a95d */ /* 0x004fea0003900000 */
[----:B------:R-:W2:Y:S02]  /*2e6b0*/  @!P2 SYNCS.PHASECHK.TRANS64 P2, [R3+URZ+0x68], R2 ;  /* 0x000068020300a5a7 */ /* 0x000ea4000804007f */
[----:B--2---:R-:W-:Y:S05]  /*2e6c0*/  @!P2 BRA `(.L_x_1021) ;  /* 0xfffffffc00eca947 */ /* 0x004fea000383ffff */
[----:B------:R-:W-:Y:S05]  /*2e6d0*/  BRA `(.L_x_1146) ;  /* 0xffffffcc00647947 */ /* 0x000fea000383ffff */
.L_x_1027:
[----:B-1----:R-:W-:-:S04]  /*2e6e0*/  MOV R4, UR4 ;  /* 0x0000000400047c02 */ /* 0x002fc80008000f00 */
[----:B------:R1:W2:Y:S03]  /*2e6f0*/  SYNCS.PHASECHK.TRANS64.TRYWAIT P2, [R4+URZ+0x50], R3 ;  /* 0x00005003040075a7 */ /* 0x0002a6000804017f */
[----:B--2---:R-:W-:Y:S05]  /*2e700*/  @!P2 NANOSLEEP.SYNCS 0x989680 ;  /* 0x009896800000a95d */ /* 0x004fea0003900000 */
[----:B------:R-:W2:Y:S02]  /*2e710*/  @!P2 SYNCS.PHASECHK.TRANS64 P2, [R4+URZ+0x50], R3 ;  /* 0x000050030400a5a7 */ /* 0x000ea4000804007f */
[----:B--2---:R-:W-:Y:S05]  /*2e720*/  @!P2 BRA `(.L_x_1027) ;  /* 0xfffffffc00eca947 */ /* 0x004fea000383ffff */
[----:B------:R-:W-:Y:S05]  /*2e730*/  BRA `(.L_x_1147) ;  /* 0xffffffcc00b87947 */ /* 0x000fea000383ffff */
.L_x_1033:
[----:B-12---:R-:W-:-:S04]  /*2e740*/  MOV R4, UR4 ;  /* 0x0000000400047c02 */ /* 0x006fc80008000f00 */
[----:B------:R1:W2:Y:S03]  /*2e750*/  SYNCS.PHASECHK.TRANS64.TRYWAIT P2, [R4+URZ+0x58], R3 ;  /* 0x00005803040075a7 */ /* 0x0002a6000804017f */
[----:B--2---:R-:W-:Y:S05]  /*2e760*/  @!P2 NANOSLEEP.SYNCS 0x989680 ;  /* 0x009896800000a95d */ /* 0x004fea0003900000 */
[----:B------:R-:W2:Y:S02]  /*2e770*/  @!P2 SYNCS.PHASECHK.TRANS64 P2, [R4+URZ+0x58], R3 ;  /* 0x000058030400a5a7 */ /* 0x000ea4000804007f */
[----:B--2---:R-:W-:Y:S05]  /*2e780*/  @!P2 BRA `(.L_x_1033) ;  /* 0xfffffffc00eca947 */ /* 0x004fea000383ffff */
[----:B------:R-:W-:Y:S05]  /*2e790*/  BRA `(.L_x_1148) ;  /* 0xffffffcc00f87947 */ /* 0x000fea000383ffff */
.L_x_1039:
[----:B-123--:R-:W-:-:S04]  /*2e7a0*/  MOV R4, UR4 ;  /* 0x0000000400047c02 */ /* 0x00efc80008000f00 */
[----:B------:R1:W2:Y:S03]  /*2e7b0*/  SYNCS.PHASECHK.TRANS64.TRYWAIT P2, [R4+URZ+0x60], R3 ;  /* 0x00006003040075a7 */ /* 0x0002a6000804017f */
[----:B--2---:R-:W-:Y:S05]  /*2e7c0*/  @!P2 NANOSLEEP.SYNCS 0x989680 ;  /* 0x009896800000a95d */ /* 0x004fea0003900000 */
[----:B------:R-:W2:Y:S02]  /*2e7d0*/  @!P2 SYNCS.PHASECHK.TRANS64 P2, [R4+URZ+0x60], R3 ;  /* 0x000060030400a5a7 */ /* 0x000ea4000804007f */
[----:B--2---:R-:W-:Y:S05]  /*2e7e0*/  @!P2 BRA `(.L_x_1039) ;  /* 0xfffffffc00eca947 */ /* 0x004fea000383ffff */
[----:B------:R-:W-:Y:S05]  /*2e7f0*/  BRA `(.L_x_1149) ;  /* 0xffffffd000407947 */ /* 0x000fea000383ffff */
.L_x_1045:
[----:B-1234-:R-:W-:-:S04]  /*2e800*/  MOV R4, UR4 ;  /* 0x0000000400047c02 */ /* 0x01efc80008000f00 */
[----:B------:R1:W2:Y:S03]  /*2e810*/  SYNCS.PHASECHK.TRANS64.TRYWAIT P2, [R4+URZ+0x68], R3 ;  /* 0x00006803040075a7 */ /* 0x0002a6000804017f */
[----:B--2---:R-:W-:Y:S05]  /*2e820*/  @!P2 NANOSLEEP.SYNCS 0x989680 ;  /* 0x009896800000a95d */ /* 0x004fea0003900000 */
[----:B------:R-:W2:Y:S02]  /*2e830*/  @!P2 SYNCS.PHASECHK.TRANS64 P2, [R4+URZ+0x68], R3 ;  /* 0x000068030400a5a7 */ /* 0x000ea4000804007f */
[----:B--2---:R-:W-:Y:S05]  /*2e840*/  @!P2 BRA `(.L_x_1045) ;  /* 0xfffffffc00eca947 */ /* 0x004fea000383ffff */
[----:B------:R-:W-:Y:S05]  /*2e850*/  BRA `(.L_x_1150) ;  /* 0xffffffd000807947 */ /* 0x000fea000383ffff */
.L_x_1051:
[----:B------:R-:W-:-:S04]  /*2e860*/  MOV R5, UR4 ;  /* 0x0000000400057c02 */ /* 0x000fc80008000f00 */
[----:B------:R1:W1:Y:S03]  /*2e870*/  SYNCS.PHASECHK.TRANS64.TRYWAIT P2, [R5+URZ+0x50], R2 ;  /* 0x00005002050075a7 */ /* 0x000266000804017f */
[----:B-1----:R-:W-:Y:S05]  /*2e880*/  @!P2 NANOSLEEP.SYNCS 0x989680 ;  /* 0x009896800000a95d */ /* 0x002fea0003900000 */
[----:B------:R-:W1:Y:S02]  /*2e890*/  @!P2 SYNCS.PHASECHK.TRANS64 P2, [R5+URZ+0x50], R2 ;  /* 0x000050020500a5a7 */ /* 0x000e64000804007f */
[----:B-1----:R-:W-:Y:S05]  /*2e8a0*/  @!P2 BRA `(.L_x_1051) ;  /* 0xfffffffc00eca947 */ /* 0x002fea000383ffff */
[----:B------:R-:W-:Y:S05]  /*2e8b0*/  BRA `(.L_x_1151) ;  /* 0xffffffd000c87947 */ /* 0x000fea000383ffff */
.L_x_1057:
[----:B------:R-:W-:-:S04]  /*2e8c0*/  MOV R5, UR4 ;  /* 0x0000000400057c02 */ /* 0x000fc80008000f00 */
[----:B------:R1:W1:Y:S03]  /*2e8d0*/  SYNCS.PHASECHK.TRANS64.TRYWAIT P2, [R5+URZ+0x58], R2 ;  /* 0x00005802050075a7 */ /* 0x000266000804017f */
[----:B-1----:R-:W-:Y:S05]  /*2e8e0*/  @!P2 NANOSLEEP.SYNCS 0x989680 ;  /* 0x009896800000a95d */ /* 0x002fea0003900000 */
[----:B------:R-:W1:Y:S02]  /*2e8f0*/  @!P2 SYNCS.PHASECHK.TRANS64 P2, [R5+URZ+0x58], R2 ;  /* 0x000058020500a5a7 */ /* 0x000e64000804007f */
[----:B-1----:R-:W-:Y:S05]  /*2e900*/  @!P2 BRA `(.L_x_1057) ;  /* 0xfffffffc00eca947 */ /* 0x002fea000383ffff */
[----:B------:R-:W-:Y:S05]  /*2e910*/  BRA `(.L_x_1152) ;  /* 0xffffffd4000c7947 */ /* 0x000fea000383ffff */
.L_x_1063:
[----:B------:R-:W-:-:S04]  /*2e920*/  MOV R5, UR4 ;  /* 0x0000000400057c02 */ /* 0x000fc80008000f00 */
[----:B------:R1:W1:Y:S03]  /*2e930*/  SYNCS.PHASECHK.TRANS64.TRYWAIT P2, [R5+URZ+0x60], R2 ;  /* 0x00006002050075a7 */ /* 0x000266000804017f */
[----:B-1----:R-:W-:Y:S05]  /*2e940*/  @!P2 NANOSLEEP.SYNCS 0x989680 ;  /* 0x009896800000a95d */ /* 0x002fea0003900000 */
[----:B------:R-:W1:Y:S02]  /*2e950*/  @!P2 SYNCS.PHASECHK.TRANS64 P2, [R5+URZ+0x60], R2 ;  /* 0x000060020500a5a7 */ /* 0x000e64000804007f */
[----:B-1----:R-:W-:Y:S05]  /*2e960*/  @!P2 BRA `(.L_x_1063) ;  /* 0xfffffffc00eca947 */ /* 0x002fea000383ffff */
[----:B------:R-:W-:Y:S05]  /*2e970*/  BRA `(.L_x_1153) ;  /* 0xffffffd400547947 */ /* 0x000fea000383ffff */
.L_x_1069:
[----:B------:R-:W-:-:S04]  /*2e980*/  MOV R5, UR4 ;  /* 0x0000000400057c02 */ /* 0x000fc80008000f00 */
[----:B------:R1:W1:Y:S03]  /*2e990*/  SYNCS.PHASECHK.TRANS64.TRYWAIT P2, [R5+URZ+0x68], R2 ;  /* 0x00006802050075a7 */ /* 0x000266000804017f */
[----:B-1----:R-:W-:Y:S05]  /*2e9a0*/  @!P2 NANOSLEEP.SYNCS 0x989680 ;  /* 0x009896800000a95d */ /* 0x002fea0003900000 */
[----:B------:R-:W1:Y:S02]  /*2e9b0*/  @!P2 SYNCS.PHASECHK.TRANS64 P2, [R5+URZ+0x68], R2 ;  /* 0x000068020500a5a7 */ /* 0x000e64000804007f */
[----:B-1----:R-:W-:Y:S05]  /*2e9c0*/  @!P2 BRA `(.L_x_1069) ;  /* 0xfffffffc00eca947 */ /* 0x002fea000383ffff */
[----:B------:R-:W-:Y:S05]  /*2e9d0*/  BRA `(.L_x_1154) ;  /* 0xffffffd400987947 */ /* 0x000fea000383ffff */
.L_x_1075:
[----:B-1----:R-:W-:-:S04]  /*2e9e0*/  MOV R2, UR4 ;  /* 0x0000000400027c02 */ /* 0x002fc80008000f00 */
[----:B------:R1:W1:Y:S03]  /*2e9f0*/  SYNCS.PHASECHK.TRANS64.TRYWAIT P2, [R2+URZ+0x50], R3 ;  /* 0x00005003020075a7 */ /* 0x000266000804017f */
[----:B-1----:R-:W-:Y:S05]  /*2ea00*/  @!P2 NANOSLEEP.SYNCS 0x989680 ;  /* 0x009896800000a95d */ /* 0x002fea0003900000 */
[----:B------:R-:W1:Y:S02]  /*2ea10*/  @!P2 SYNCS.PHASECHK.TRANS64 P2, [R2+URZ+0x50], R3 ;  /* 0x000050030200a5a7 */ /* 0x000e64000804007f */
[----:B-1----:R-:W-:Y:S05]  /*2ea20*/  @!P2 BRA `(.L_x_1075) ;  /* 0xfffffffc00eca947 */ /* 0x002fea000383ffff */
[----:B------:R-:W-:Y:S05]  /*2ea30*/  BRA `(.L_x_1155) ;  /* 0xffffffd400e07947 */ /* 0x000fea000383ffff */
.L_x_1081:
[----:B-1----:R-:W-:-:S04]  /*2ea40*/  MOV R2, UR4 ;  /* 0x0000000400027c02 */ /* 0x002fc80008000f00 */
[----:B------:R1:W1:Y:S03]  /*2ea50*/  SYNCS.PHASECHK.TRANS64.TRYWAIT P2, [R2+URZ+0x58], R3 ;  /* 0x00005803020075a7 */ /* 0x000266000804017f */
[----:B-1----:R-:W-:Y:S05]  /*2ea60*/  @!P2 NANOSLEEP.SYNCS 0x989680 ;  /* 0x009896800000a95d */ /* 0x002fea0003900000 */
[----:B------:R-:W1:Y:S02]  /*2ea70*/  @!P2 SYNCS.PHASECHK.TRANS64 P2, [R2+URZ+0x58], R3 ;  /* 0x000058030200a5a7 */ /* 0x000e64000804007f */
[----:B-1----:R-:W-:Y:S05]  /*2ea80*/  @!P2 BRA `(.L_x_1081) ;  /* 0xfffffffc00eca947 */ /* 0x002fea000383ffff */
[----:B------:R-:W-:Y:S05]  /*2ea90*/  BRA `(.L_x_1156) ;  /* 0xffffffd800247947 */ /* 0x000fea000383ffff */
.L_x_1087:
[----:B-1----:R-:W-:-:S04]  /*2eaa0*/  MOV R2, UR4 ;  /* 0x0000000400027c02 */ /* 0x002fc80008000f00 */
[----:B------:R1:W1:Y:S03]  /*2eab0*/  SYNCS.PHASECHK.TRANS64.TRYWAIT P2, [R2+URZ+0x60], R3 ;  /* 0x00006003020075a7 */ /* 0x000266000804017f */
[----:B-1----:R-:W-:Y:S05]  /*2eac0*/  @!P2 NANOSLEEP.SYNCS 0x989680 ;  /* 0x009896800000a95d */ /* 0x002fea0003900000 */
[----:B------:R-:W1:Y:S02]  /*2ead0*/  @!P2 SYNCS.PHASECHK.TRANS64 P2, [R2+URZ+0x60], R3 ;  /* 0x000060030200a5a7 */ /* 0x000e64000804007f */
[----:B-1----:R-:W-:Y:S05]  /*2eae0*/  @!P2 BRA `(.L_x_1087) ;  /* 0xfffffffc00eca947 */ /* 0x002fea000383ffff */
[----:B------:R-:W-:Y:S05]  /*2eaf0*/  BRA `(.L_x_1157) ;  /* 0xffffffd8006c7947 */ /* 0x000fea000383ffff */
.L_x_1093:
[----:B-1----:R-:W-:-:S04]  /*2eb00*/  MOV R2, UR4 ;  /* 0x0000000400027c02 */ /* 0x002fc80008000f00 */
[----:B------:R1:W1:Y:S03]  /*2eb10*/  SYNCS.PHASECHK.TRANS64.TRYWAIT P2, [R2+URZ+0x68], R3 ;  /* 0x00006803020075a7 */ /* 0x000266000804017f */
[----:B-1----:R-:W-:Y:S05]  /*2eb20*/  @!P2 NANOSLEEP.SYNCS 0x989680 ;  /* 0x009896800000a95d */ /* 0x002fea0003900000 */
[----:B------:R-:W1:Y:S02]  /*2eb30*/  @!P2 SYNCS.PHASECHK.TRANS64 P2, [R2+URZ+0x68], R3 ;  /* 0x000068030200a5a7 */ /* 0x000e64000804007f */
[----:B-1----:R-:W-:Y:S05]  /*2eb40*/  @!P2 BRA `(.L_x_1093) ;  /* 0xfffffffc00eca947 */ /* 0x002fea000383ffff */
[----:B------:R-:W-:Y:S05]  /*2eb50*/  BRA `(.L_x_1158) ;  /* 0xffffffd800b07947 */ /* 0x000fea000383ffff */
.L_x_1103:
[----:B--2---:R2:W4:Y:S02]  /*2eb60*/  SYNCS.PHASECHK.TRANS64.TRYWAIT P0, [R0+URZ+0x50], R3 ;  /* 0x00005003000075a7 */ /* 0x004524000800017f */
[----:B----4-:R-:W-:Y:S05]  /*2eb70*/  @!P0 NANOSLEEP.SYNCS 0x989680 ;  /* 0x009896800000895d */ /* 0x010fea0003900000 */
[----:B------:R-:W4:Y:S02]  /*2eb80*/  @!P0 SYNCS.PHASECHK.TRANS64 P0, [R0+URZ+0x50], R3 ;  /* 0x00005003000085a7 */ /* 0x000f24000800007f */
[----:B----4-:R-:W-:Y:S05]  /*2eb90*/  @!P0 BRA `(.L_x_1103) ;  /* 0xfffffffc00f08947 */ /* 0x010fea000383ffff */
[----:B------:R-:W-:Y:S05]  /*2eba0*/  BRA `(.L_x_1159) ;  /* 0xffffffe000b47947 */ /* 0x000fea000383ffff */
.L_x_1105:
[----:B----4-:R4:W1:Y:S02]  /*2ebb0*/  SYNCS.PHASECHK.TRANS64.TRYWAIT P0, [R0+URZ+0x58], R3 ;  /* 0x00005803000075a7 */ /* 0x010864000800017f */
[----:B-1----:R-:W-:Y:S05]  /*2ebc0*/  @!P0 NANOSLEEP.SYNCS 0x989680 ;  /* 0x009896800000895d */ /* 0x002fea0003900000 */
[----:B------:R-:W1:Y:S02]  /*2ebd0*/  @!P0 SYNCS.PHASECHK.TRANS64 P0, [R0+URZ+0x58], R3 ;  /* 0x00005803000085a7 */ /* 0x000e64000800007f */
[----:B-1----:R-:W-:Y:S05]  /*2ebe0*/  @!P0 BRA `(.L_x_1105) ;  /* 0xfffffffc00f08947 */ /* 0x002fea000383ffff */
[----:B------:R-:W-:Y:S05]  /*2ebf0*/  BRA `(.L_x_1160) ;  /* 0xffffffe000b07947 */ /* 0x000fea000383ffff */
.L_x_1107:
[----:B------:R1:W1:Y:S02]  /*2ec00*/  SYNCS.PHASECHK.TRANS64.TRYWAIT P0, [R0+URZ+0x60], R3 ;  /* 0x00006003000075a7 */ /* 0x000264000800017f */
[----:B-1----:R-:W-:Y:S05]  /*2ec10*/  @!P0 NANOSLEEP.SYNCS 0x989680 ;  /* 0x009896800000895d */ /* 0x002fea0003900000 */
[----:B------:R-:W1:Y:S02]  /*2ec20*/  @!P0 SYNCS.PHASECHK.TRANS64 P0, [R0+URZ+0x60], R3 ;  /* 0x00006003000085a7 */ /* 0x000e64000800007f */
[----:B-1----:R-:W-:Y:S05]  /*2ec30*/  @!P0 BRA `(.L_x_1107) ;  /* 0xfffffffc00f08947 */ /* 0x002fea000383ffff */
[----:B------:R-:W-:Y:S05]  /*2ec40*/  BRA `(.L_x_1161) ;  /* 0xffffffe000ac7947 */ /* 0x000fea000383ffff */
.L_x_1111:
[----:B------:R-:W-:Y:S01]  /*2ec50*/  BSSY B1, `(.L_x_1162) ;  /* 0x0000006000017945 */ /* 0x000fe20003800000 */
[----:B------:R-:W-:-:S07]  /*2ec60*/  MOV R15, 0xffffffff ;  /* 0xffffffff000f7802 */ /* 0x000fce0000000f00 */
[----:B------:R-:W-:Y:S05]  /*2ec70*/  WARPSYNC.COLLECTIVE R15, `(.L_x_1163) ;  /* 0x000000000f0c7348 */ /* 0x000fea0003c00000 */
[----:B------:R-:W-:Y:S02]  /*2ec80*/  ELECT P6, UR62, PT ;  /* 0x00000000003e782f */ /* 0x000fe400038c0000 */
[----:B------:R-:W-:Y:S01]  /*2ec90*/  MOV R14, UR62 ;  /* 0x0000003e000e7c02 */ /* 0x000fe20008000f00 */
[----:B------:R-:W-:Y:S10]  /*2eca0*/  ENDCOLLECTIVE ;  /* 0x000000000000791b */ /* 0x000ff40003800000 */
.L_x_1163:
[----:B------:R-:W-:Y:S05]  /*2ecb0*/  BSYNC B1 ;  /* 0x0000000000017941 */ /* 0x000fea0003800000 */
.L_x_1162:
[----:B------:R-:W-:Y:S05]  /*2ecc0*/  BRA `(.L_x_1164) ;  /* 0xffffffe4002c7947 */ /* 0x000fea000383ffff */
.L_x_1114:
[----:B-1----:R1:W2:Y:S02]  /*2ecd0*/  SYNCS.PHASECHK.TRANS64.TRYWAIT P0, [R11+URZ+0x18], R12 ;  /* 0x0000180c0b0075a7 */ /* 0x0022a4000800017f */
[----:B--2---:R-:W-:Y:S05]  /*2ece0*/  @!P0 NANOSLEEP.SYNCS 0x989680 ;  /* 0x009896800000895d */ /* 0x004fea0003900000 */
[----:B------:R-:W2:Y:S02]  /*2ecf0*/  @!P0 SYNCS.PHASECHK.TRANS64 P0, [R11+URZ+0x18], R12 ;  /* 0x0000180c0b0085a7 */ /* 0x000ea4000800007f */
[----:B--2---:R-:W-:Y:S05]  /*2ed00*/  @!P0 BRA `(.L_x_1114) ;  /* 0xfffffffc00f08947 */ /* 0x004fea000383ffff */
[----:B------:R-:W-:Y:S05]  /*2ed10*/  BRA `(.L_x_1165) ;  /* 0xffffffe400647947 */ /* 0x000fea000383ffff */
.L_x_1122:
[----:B------:R-:W-:Y:S01]  /*2ed20*/  BSSY B0, `(.L_x_1166) ;  /* 0x0000006000007945 */ /* 0x000fe20003800000 */
[----:B------:R-:W-:-:S07]  /*2ed30*/  MOV R15, 0xffffffff ;  /* 0xffffffff000f7802 */ /* 0x000fce0000000f00 */
[----:B--2---:R-:W-:Y:S05]  /*2ed40*/  WARPSYNC.COLLECTIVE R15, `(.L_x_1167) ;  /* 0x000000000f0c7348 */ /* 0x004fea0003c00000 */
[----:B------:R-:W-:Y:S02]  /*2ed50*/  ELECT P6, UR62, PT ;  /* 0x00000000003e782f */ /* 0x000fe400038c0000 */
[----:B------:R-:W-:Y:S01]  /*2ed60*/  MOV R14, UR62 ;  /* 0x0000003e000e7c02 */ /* 0x000fe20008000f00 */
[----:B--2---:R-:W-:Y:S10]  /*2ed70*/  ENDCOLLECTIVE ;  /* 0x000000000000791b */ /* 0x004ff40003800000 */
.L_x_1167:
[----:B------:R-:W-:Y:S05]  /*2ed80*/  BSYNC B0 ;  /* 0x0000000000007941 */ /* 0x000fea0003800000 */
.L_x_1166:
[----:B------:R-:W-:Y:S05]  /*2ed90*/  BRA `(.L_x_1168) ;  /* 0xffffffec00d87947 */ /* 0x000fea000383ffff */
.L_x_1124:
[----:B-1----:R1:W3:Y:S02]  /*2eda0*/  SYNCS.PHASECHK.TRANS64.TRYWAIT P0, [R4+URZ], R3 ;  /* 0x00000003040075a7 */ /* 0x0022e4000800017f */
[----:B---3--:R-:W-:Y:S05]  /*2edb0*/  @!P0 NANOSLEEP.SYNCS 0x989680 ;  /* 0x009896800000895d */ /* 0x008fea0003900000 */
[----:B------:R-:W3:Y:S02]  /*2edc0*/  @!P0 SYNCS.PHASECHK.TRANS64 P0, [R4+URZ], R3 ;  /* 0x00000003040085a7 */ /* 0x000ee4000800007f */
[----:B---3--:R-:W-:Y:S05]  /*2edd0*/  @!P0 BRA `(.L_x_1124) ;  /* 0xfffffffc00f08947 */ /* 0x008fea000383ffff */
[----:B------:R-:W-:Y:S05]  /*2ede0*/  BRA `(.L_x_1169) ;  /* 0xffffffec00fc7947 */ /* 0x000fea000383ffff */
.L_x_1125:
[----:B-1----:R1:W3:Y:S02]  /*2edf0*/  SYNCS.PHASECHK.TRANS64.TRYWAIT P0, [R3+URZ], R0 ;  /* 0x00000000030075a7 */ /* 0x0022e4000800017f */
[----:B---3--:R-:W-:Y:S05]  /*2ee00*/  @!P0 NANOSLEEP.SYNCS 0x989680 ;  /* 0x009896800000895d */ /* 0x008fea0003900000 */
[----:B------:R-:W3:Y:S02]  /*2ee10*/  @!P0 SYNCS.PHASECHK.TRANS64 P0, [R3+URZ], R0 ;  /* 0x00000000030085a7 */ /* 0x000ee4000800007f */
[----:B---3--:R-:W-:Y:S05]  /*2ee20*/  @!P0 BRA `(.L_x_1125) ;  /* 0xfffffffc00f08947 */ /* 0x008fea000383ffff */
[----:B------:R-:W-:Y:S05]  /*2ee30*/  BRA `(.L_x_1170) ;  /* 0xfffffff0000c7947 */ /* 0x000fea000383ffff */
        .weak           $__internal_0_$__cuda_sm20_rcp_rn_f32_slowpath
        .type           $__internal_0_$__cuda_sm20_rcp_rn_f32_slowpath,@function
        .size           $__internal_0_$__cuda_sm20_rcp_rn_f32_slowpath,(.L_x_1176 - $__internal_0_$__cuda_sm20_rcp_rn_f32_slowpath)
$__internal_0_$__cuda_sm20_rcp_rn_f32_slowpath:
[----:B------:R-:W-:Y:S01]  /*2ee40*/  SHF.L.U32 R3, R0, 0x1, RZ ;  /* 0x0000000100037819 */ /* 0x000fe200000006ff */
[----:B------:R-:W-:Y:S03]  /*2ee50*/  BSSY B0, `(.L_x_1171) ;  /* 0x0000030000007945 */ /* 0x000fe60003800000 */
[----:B------:R-:W-:-:S04]  /*2ee60*/  SHF.R.U32.HI R3, RZ, 0x18, R3 ;  /* 0x00000018ff037819 */ /* 0x000fc80000011603 */
[----:B------:R-:W-:-:S13]  /*2ee70*/  ISETP.NE.U32.AND P2, PT, R3, RZ, PT ;  /* 0x000000ff0300720c */ /* 0x000fda0003f45070 */
[----:B------:R-:W-:Y:S05]  /*2ee80*/  @P2 BRA `(.L_x_1172) ;  /* 0x0000000000282947 */ /* 0x000fea0003800000 */
[----:B------:R-:W-:-:S04]  /*2ee90*/  SHF.L.U32 R3, R0, 0x1, RZ ;  /* 0x0000000100037819 */ /* 0x000fc800000006ff */
[----:B------:R-:W-:-:S13]  /*2eea0*/  ISETP.NE.AND P2, PT, R3, RZ, PT ;  /* 0x000000ff0300720c */ /* 0x000fda0003f45270 */
[----:B------:R-:W-:Y:S02]  /*2eeb0*/  @P2 FFMA R178, R0, 1.84467440737095516160e+19, RZ ;  /* 0x5f80000000b22823 */ /* 0x000fe400000000ff */
[----:B------:R-:W-:Y:S08]  /*2eec0*/  @!P2 MUFU.RCP R0, R0 ;  /* 0x000000000000a308 */ /* 0x000ff00000001000 */
[----:B------:R-:W1:Y:S02]  /*2eed0*/  @P2 MUFU.RCP R3, R178 ;  /* 0x000000b200032308 */ /* 0x000e640000001000 */
[----:B-1----:R-:W-:-:S04]  /*2eee0*/  @P2 FFMA R178, R178, R3, -1 ;  /* 0xbf800000b2b22423 */ /* 0x002fc80000000003 */
[----:B------:R-:W-:-:S04]  /*2eef0*/  @P2 FADD.FTZ R178, -R178, -RZ ;  /* 0x800000ffb2b22221 */ /* 0x000fc80000010100 */
[----:B------:R-:W-:-:S04]  /*2ef00*/  @P2 FFMA R3, R3, R178, R3 ;  /* 0x000000b203032223 */ /* 0x000fc80000000003 */
[----:B------:R-:W-:Y:S01]  /*2ef10*/  @P2 FFMA R0, R3, 1.84467440737095516160e+19, RZ ;  /* 0x5f80000003002823 */ /* 0x000fe200000000ff */
[----:B------:R-:W-:Y:S06]  /*2ef20*/  BRA `(.L_x_1173) ;  /* 0x0000000000887947 */ /* 0x000fec0003800000 */
.L_x_1172:
[----:B------:R-:W-:-:S04]  /*2ef30*/  IADD3 R181, R3, -0xfd, RZ ;  /* 0xffffff0303b57810 */ /* 0x000fc80007ffe0ff */
[----:B------:R-:W-:-:S13]  /*2ef40*/  ISETP.GT.U32.AND P2, PT, R181, 0x1, PT ;  /* 0x00000001b500780c */ /* 0x000fda0003f44070 */
[----:B------:R-:W-:Y:S05]  /*2ef50*/  @P2 BRA `(.L_x_1174) ;  /* 0x0000000000782947 */ /* 0x000fea0003800000 */
[----:B------:R-:W-:Y:S02]  /*2ef60*/  LOP3.LUT R179, R0, 0x7fffff, RZ, 0xc0, !PT ;  /* 0x007fffff00b37812 */ /* 0x000fe400078ec0ff */
[----:B------:R-:W-:Y:S02]  /*2ef70*/  MOV R182, 0x3 ;  /* 0x0000000300b67802 */ /* 0x000fe40000000f00 */
[----:B------:R-:W-:Y:S02]  /*2ef80*/  LOP3.LUT R179, R179, 0x3f800000, RZ, 0xfc, !PT ;  /* 0x3f800000b3b37812 */ /* 0x000fe400078efcff */
[----:B------:R-:W-:Y:S02]  /*2ef90*/  SHF.L.U32 R182, R182, R181, RZ ;  /* 0x000000b5b6b67219 */ /* 0x000fe400000006ff */
[----:B------:R-:W1:Y:S01]  /*2efa0*/  MUFU.RCP R178, R179 ;  /* 0x000000b300b27308 */ /* 0x000e620000001000 */
[----:B------:R-:W-:Y:S01]  /*2efb0*/  IADD3 R3, R3, -0xfc, RZ ;  /* 0xffffff0403037810 */ /* 0x000fe20007ffe0ff */
[----:B-1----:R-:W-:-:S04]  /*2efc0*/  FFMA R180, R179, R178, -1 ;  /* 0xbf800000b3b47423 */ /* 0x002fc800000000b2 */
[----:B------:R-:W-:-:S04]  /*2efd0*/  FADD.FTZ R180, -R180, -RZ ;  /* 0x800000ffb4b47221 */ /* 0x000fc80000010100 */
[CCC-:B------:R-:W-:Y:S01]  /*2efe0*/  FFMA.RM R179, R178.reuse, R180.reuse, R178.reuse ;  /* 0x000000b4b2b37223 */ /* 0x1c0fe200000040b2 */
[----:B------:R-:W-:-:S05]  /*2eff0*/  FFMA.RP R178, R178, R180, R178 ;  /* 0x000000b4b2b27223 */ /* 0x000fca00000080b2 */
[C---:B------:R-:W-:Y:S02]  /*2f000*/  FSETP.NEU.FTZ.AND P2, PT, R179.reuse, R178, PT ;  /* 0x000000b2b300720b */ /* 0x040fe40003f5d000 */
[----:B------:R-:W-:Y:S02]  /*2f010*/  LOP3.LUT R178, R179, 0x7fffff, RZ, 0xc0, !PT ;  /* 0x007fffffb3b27812 */ /* 0x000fe400078ec0ff */
[----:B------:R-:W-:Y:S02]  /*2f020*/  SEL R179, RZ, 0xffffffff, !P2 ;  /* 0xffffffffffb37807 */ /* 0x000fe40005000000 */
[----:B------:R-:W-:Y:S02]  /*2f030*/  LOP3.LUT R178, R178, 0x800000, RZ, 0xfc, !PT ;  /* 0x00800000b2b27812 */ /* 0x000fe400078efcff */
[----:B------:R-:W-:Y:S02]  /*2f040*/  IADD3 R180, -R179, RZ, RZ ;  /* 0x000000ffb3b47210 */ /* 0x000fe40007ffe1ff */
[----:B------:R-:W-:-:S02]  /*2f050*/  LOP3.LUT R182, R182, R178, RZ, 0xc0, !PT ;  /* 0x000000b2b6b67212 */ /* 0x000fc400078ec0ff */
[-C--:B------:R-:W-:Y:S02]  /*2f060*/  LOP3.LUT P3, RZ, R180, R181.reuse, R178, 0xf8, !PT ;  /* 0x000000b5b4ff7212 */ /* 0x080fe4000786f8b2 */
[----:B------:R-:W-:Y:S02]  /*2f070*/  SHF.R.U32.HI R179, RZ, R181, R182 ;  /* 0x000000b5ffb37219 */ /* 0x000fe400000116b6 */
[----:B------:R-:W-:Y:S02]  /*2f080*/  SHF.R.U32.HI R3, RZ, R3, R178 ;  /* 0x00000003ff037219 */ /* 0x000fe400000116b2 */
[C---:B------:R-:W-:Y:S02]  /*2f090*/  LOP3.LUT P2, RZ, R179.reuse, 0x1, RZ, 0xc0, !PT ;  /* 0x00000001b3ff7812 */ /* 0x040fe4000784c0ff */
[----:B------:R-:W-:-:S04]  /*2f0a0*/  LOP3.LUT P4, RZ, R179, 0x2, RZ, 0xc0, !PT ;  /* 0x00000002b3ff7812 */ /* 0x000fc8000788c0ff */
[----:B------:R-:W-:Y:S02]  /*2f0b0*/  PLOP3.LUT P2, PT, P2, P3, P4, 0xe0, 0x0 ;  /* 0x000000000000781c */ /* 0x000fe40001747c40 */
[----:B------:R-:W-:Y:S02]  /*2f0c0*/  LOP3.LUT P3, RZ, R0, 0x7fffff, RZ, 0xc0, !PT ;  /* 0x007fffff00ff7812 */ /* 0x000fe4000786c0ff */
[----:B------:R-:W-:-:S04]  /*2f0d0*/  SEL R178, RZ, 0x1, !P2 ;  /* 0x00000001ffb27807 */ /* 0x000fc80005000000 */
[----:B------:R-:W-:-:S04]  /*2f0e0*/  IADD3 R178, -R178, RZ, RZ ;  /* 0x000000ffb2b27210 */ /* 0x000fc80007ffe1ff */
[----:B------:R-:W-:-:S13]  /*2f0f0*/  ISETP.GE.AND P2, PT, R178, RZ, PT ;  /* 0x000000ffb200720c */ /* 0x000fda0003f46270 */
[----:B------:R-:W-:-:S04]  /*2f100*/  @!P2 IADD3 R3, R3, 0x1, RZ ;  /* 0x000000010303a810 */ /* 0x000fc80007ffe0ff */
[----:B------:R-:W-:-:S04]  /*2f110*/  @!P3 SHF.L.U32 R3, R3, 0x1, RZ ;  /* 0x000000010303b819 */ /* 0x000fc800000006ff */
[----:B------:R-:W-:Y:S01]  /*2f120*/  LOP3.LUT R0, R3, 0x80000000, R0, 0xf8, !PT ;  /* 0x8000000003007812 */ /* 0x000fe200078ef800 */
[----:B------:R-:W-:Y:S06]  /*2f130*/  BRA `(.L_x_1173) ;  /* 0x0000000000047947 */ /* 0x000fec0003800000 */
.L_x_1174:
[----:B------:R-:W1:Y:S02]  /*2f140*/  MUFU.RCP R0, R0 ;  /* 0x0000000000007308 */ /* 0x000e640000001000 */
.L_x_1173:
[----:B------:R-:W-:Y:S05]  /*2f150*/  BSYNC B0 ;  /* 0x0000000000007941 */ /* 0x000fea0003800000 */
.L_x_1171:
[----:B------:R-:W-:-:S04]  /*2f160*/  MOV R3, 0x0 ;  /* 0x0000000000037802 */ /* 0x000fc80000000f00 */
[----:B-1----:R-:W-:Y:S05]  /*2f170*/  RET.REL.NODEC R2 `(_ZN7cutlass13device_kernelINS_4gemm6kernel13GemmUniversalIN4cute5tupleIJiiiiEEENS1_10collective13CollectiveMmaINS1_34MainloopSm90TmaGmmaWarpSpecializedILi3ENS5_IJNS4_1CILi2EEENSA_ILi1EEESC_EEENS1_35KernelTmaWarpSpecializedCooperativeEEENS5_IJNSA_ILi256EEESG_NSA_ILi64EEEEEENS_6half_tENS5_IJlSC_lEEESJ_SK_NS4_8TiledMMAINS4_8MMA_AtomIJNS4_4SM904GMMA26MMA_64x256x16_F32F16F16_SSILNSO_5MajorE0ELSQ_0ELNSO_7ScaleInE1ELSR_1EEEEEENS4_6LayoutISD_NS5_IJSC_NSA_ILi0EEESV_EEEEENS5_IJNS4_10UnderscoreESY_SY_EEEEENS4_13SM90_TMA_LOADENS4_14ComposedLayoutINS4_7SwizzleILi3ELi4ELi3EEENS4_18smem_ptr_flag_bitsILi16EEENSU_INS5_IJNSA_ILi8EEESH_EEENS5_IJSH_SC_EEEEEEEvNS4_8identityENS4_23SM90_TMA_LOAD_MULTICASTES1B_vS1C_EENS_8epilogue10collective18CollectiveEpilogueINS1F_22Sm90TmaWarpSpecializedILi4ELi2ELi16ELb1ELb0EEEJSI_NS5_IJNSA_ILi128EEENSA_ILi32EEEEEESJ_SK_SJ_SK_NS1F_6fusion15FusionCallbacksIS1J_NS1N_13LinCombEltActINS1F_6thread4SiLuESJ_fSJ_fLNS_15FloatRoundStyleE2EEESI_S1M_JEEES11_NS12_INS13_ILi2ELi4ELi3EEES16_NSU_INS5_IJS17_S1L_EEENS5_IJS1L_SC_EEEEEEENS4_17SM75_U32x4_LDSM_NENS4_14SM90_TMA_STOREES1Z_NS4_17SM90_U32x4_STSM_NENS4_9Copy_AtomIJS22_SJ_EEEvEEEvvEEEEvNT_6ParamsE) ;  /* 0xfffffd0c02a07950 */ /* 0x002fea0003c3ffff */
.L_x_1175:
[----:B------:R-:W-:-:S00]  /*2f180*/  BRA `(.L_x_1175) ;  /* 0xfffffffc00fc7947 */ /* 0x000fc0000383ffff */
[----:B------:R-:W-:-:S00]  /*2f190*/  NOP ;  /* 0x0000000000007918 */ /* 0x000fc00000000000 */
        /* <DEDUP_REMOVED lines=14> */
.L_x_1176:


//--------------------- .nv.global.init           --------------------------
	.section	.nv.global.init,"aw",@progbits
.nv.global.init:
	.type		$str$22,@object
	.size		$str$22,($str$26 - $str$22)
$str$22:
        /*0000*/ 	.byte	0x6b, 0x5f, 0x74, 0x69, 0x6c, 0x65, 0x5f, 0x63, 0x6f, 0x75, 0x6e, 0x74, 0x20, 0x3e, 0x3d, 0x20
        /*0010*/ 	.byte	0x31, 0x00
	.type		$str$26,@object
	.size		$str$26,($str$27 - $str$26)
$str$26:
        /*0012*/ 	.byte	0x28, 0x61, 0x64, 0x64, 0x72, 0x65, 0x73, 0x73, 0x20, 0x26, 0x20, 0x6d, 0x61, 0x73, 0x6b, 0x29
        /*0022*/ 	.byte	0x20, 0x3d, 0x3d, 0x20, 0x30, 0x00
	.type		$str$27,@object
	.size		$str$27,($str$23 - $str$27)
$str$27:
        /*0028*/ 	.byte	0x2f, 0x74, 0x6d, 0x70, 0x2f, 0x63, 0x75, 0x74, 0x6c, 0x61, 0x73, 0x73, 0x5f, 0x73, 0x77, 0x65
        /*0038*/ 	.byte	0x65, 0x70, 0x5f, 0x73, 0x72, 0x63, 0x2f, 0x69, 0x6e, 0x63, 0x6c, 0x75, 0x64, 0x65, 0x2f, 0x63
        /*0048*/ 	.byte	0x75, 0x74, 0x65, 0x2f, 0x70, 0x6f, 0x69, 0x6e, 0x74, 0x65, 0x72, 0x5f, 0x66, 0x6c, 0x61, 0x67
        /*0058*/ 	.byte	0x67, 0x65, 0x64, 0x2e, 0x68, 0x70, 0x70, 0x00
	.type		$str$23,@object
	.size		$str$23,(__unnamed_2 - $str$23)
$str$23:
        /*0060*/ 	.byte	0x2f, 0x74, 0x6d, 0x70, 0x2f, 0x63, 0x75, 0x74, 0x6c, 0x61, 0x73, 0x73, 0x5f, 0x73, 0x77, 0x65
        /*0070*/ 	.byte	0x65, 0x70, 0x5f, 0x73, 0x72, 0x63, 0x2f, 0x69, 0x6e, 0x63, 0x6c, 0x75, 0x64, 0x65, 0x2f, 0x63
        /*0080*/ 	.byte	0x75, 0x74, 0x6c, 0x61, 0x73, 0x73, 0x2f, 0x67, 0x65, 0x6d, 0x6d, 0x2f, 0x63, 0x6f, 0x6c, 0x6c
        /*0090*/ 	.byte	0x65, 0x63, 0x74, 0x69, 0x76, 0x65, 0x2f, 0x73, 0x6d, 0x39, 0x30, 0x5f, 0x6d, 0x6d, 0x61, 0x5f
        /*00a0*/ 	.byte	0x74, 0x6d, 0x61, 0x5f, 0x67, 0x6d, 0x6d, 0x61, 0x5f, 0x73, 0x73, 0x5f, 0x77, 0x61, 0x72, 0x70
        /*00b0*/ 	.byte	0x73, 0x70, 0x65, 0x63, 0x69, 0x61, 0x6c, 0x69, 0x7a, 0x65, 0x64, 0x2e, 0x68, 0x70, 0x70, 0x00
	.type		__unnamed_2,@object
	.size		__unnamed_2,(__unnamed_1 - __unnamed_2)
__unnamed_2:
        /* <DEDUP_REMOVED lines=28> */
        /*0280*/ 	.byte	0x36, 0x3e, 0x3e, 0x3e, 0x3e, 0x3e, 0x5d, 0x00
	.type		__unnamed_1,@object
	.size		__unnamed_1,(.L_0 - __unnamed_1)
__unnamed_1:
        /* <DEDUP_REMOVED lines=182> */
.L_0:


//--------------------- .nv.shared._ZN7cutlass13device_kernelINS_4gemm6kernel13GemmUniversalIN4cute5tupleIJiiiiEEENS1_10collective13CollectiveMmaINS1_34MainloopSm90TmaGmmaWarpSpecializedILi3ENS5_IJNS4_1CILi2EEENSA_ILi1EEESC_EEENS1_35KernelTmaWarpSpecializedCooperativeEEENS5_IJNSA_ILi256EEESG_NSA_ILi64EEEEEENS_6half_tENS5_IJlSC_lEEESJ_SK_NS4_8TiledMMAINS4_8MMA_AtomIJNS4_4SM904GMMA26MMA_64x256x16_F32F16F16_SSILNSO_5MajorE0ELSQ_0ELNSO_7ScaleInE1ELSR_1EEEEEENS4_6LayoutISD_NS5_IJSC_NSA_ILi0EEESV_EEEEENS5_IJNS4_10UnderscoreESY_SY_EEEEENS4_13SM90_TMA_LOADENS4_14ComposedLayoutINS4_7SwizzleILi3ELi4ELi3EEENS4_18smem_ptr_flag_bitsILi16EEENSU_INS5_IJNSA_ILi8EEESH_EEENS5_IJSH_SC_EEEEEEEvNS4_8identityENS4_23SM90_TMA_LOAD_MULTICASTES1B_vS1C_EENS_8epilogue10collective18CollectiveEpilogueINS1F_22Sm90TmaWarpSpecializedILi4ELi2ELi16ELb1ELb0EEEJSI_NS5_IJNSA_ILi128EEENSA_ILi32EEEEEESJ_SK_SJ_SK_NS1F_6fusion15FusionCallbacksIS1J_NS1N_13LinCombEltActINS1F_6thread4SiLuESJ_fSJ_fLNS_15FloatRoundStyleE2EEESI_S1M_JEEES11_NS12_INS13_ILi2ELi4ELi3EEES16_NSU_INS5_IJS17_S1L_EEENS5_IJS1L_SC_EEEEEEENS4_17SM75_U32x4_LDSM_NENS4_14SM90_TMA_STOREES1Z_NS4_17SM90_U32x4_STSM_NENS4_9Copy_AtomIJS22_SJ_EEEvEEEvvEEEEvNT_6ParamsE --------------------------
	.section	.nv.shared._ZN7cutlass13device_kernelINS_4gemm6kernel13GemmUniversalIN4cute5tupleIJiiiiEEENS1_10collective13CollectiveMmaINS1_34MainloopSm90TmaGmmaWarpSpecializedILi3ENS5_IJNS4_1CILi2EEENSA_ILi1EEESC_EEENS1_35KernelTmaWarpSpecializedCooperativeEEENS5_IJNSA_ILi256EEESG_NSA_ILi64EEEEEENS_6half_tENS5_IJlSC_lEEESJ_SK_NS4_8TiledMMAINS4_8MMA_AtomIJNS4_4SM904GMMA26MMA_64x256x16_F32F16F16_SSILNSO_5MajorE0ELSQ_0ELNSO_7ScaleInE1ELSR_1EEEEEENS4_6LayoutISD_NS5_IJSC_NSA_ILi0EEESV_EEEEENS5_IJNS4_10UnderscoreESY_SY_EEEEENS4_13SM90_TMA_LOADENS4_14ComposedLayoutINS4_7SwizzleILi3ELi4ELi3EEENS4_18smem_ptr_flag_bitsILi16EEENSU_INS5_IJNSA_ILi8EEESH_EEENS5_IJSH_SC_EEEEEEEvNS4_8identityENS4_23SM90_TMA_LOAD_MULTICASTES1B_vS1C_EENS_8epilogue10collective18CollectiveEpilogueINS1F_22Sm90TmaWarpSpecializedILi4ELi2ELi16ELb1ELb0EEEJSI_NS5_IJNSA_ILi128EEENSA_ILi32EEEEEESJ_SK_SJ_SK_NS1F_6fusion15FusionCallbacksIS1J_NS1N_13LinCombEltActINS1F_6thread4SiLuESJ_fSJ_fLNS_15FloatRoundStyleE2EEESI_S1M_JEEES11_NS12_INS13_ILi2ELi4ELi3EEES16_NSU_INS5_IJS17_S1L_EEENS5_IJS1L_SC_EEEEEEENS4_17SM75_U32x4_LDSM_NENS4_14SM90_TMA_STOREES1Z_NS4_17SM90_U32x4_STSM_NENS4_9Copy_AtomIJS22_SJ_EEEvEEEvvEEEEvNT_6ParamsE,"aw",@nobits
	.sectionflags	@""
	.align	16
	.zero		1024


//--------------------- .nv.shared.reserved.0     --------------------------
	.section	.nv.shared.reserved.0,"aw",@nobits
	.weak		__nv_reservedSMEM_offset_0_alias
	.size		__nv_reservedSMEM_offset_0_alias, 0, 0
	.other		__nv_reservedSMEM_offset_0_alias,@"STO_CUDA_RESERVED_SHARED STV_DEFAULT"
__nv_reservedSMEM_offset_0_alias:
	.zero		0


//--------------------- .nv.global                --------------------------
	.section	.nv.global,"aw",@nobits
.nv.global:
	.type		_ZN39_INTERNAL_edfebb3a_4_k_cu_c8f5771b_41694cute1_E,@object
	.size		_ZN39_INTERNAL_edfebb3a_4_k_cu_c8f5771b_41694cute1_E,(_ZN39_INTERNAL_edfebb3a_4_k_cu_c8f5771b_41694cuda3std3__45__cpo6cbeginE - _ZN39_INTERNAL_edfebb3a_4_k_cu_c8f5771b_41694cute1_E)
_ZN39_INTERNAL_edfebb3a_4_k_cu_c8f5771b_41694cute1_E:
	.zero		1
	.type		_ZN39_INTERNAL_edfebb3a_4_k_cu_c8f5771b_41694cuda3std3__45__cpo6cbeginE,@object
	.size		_ZN39_INTERNAL_edfebb3a_4_k_cu_c8f5771b_41694cuda3std3__45__cpo6cbeginE,(_ZN39_INTERNAL_edfebb3a_4_k_cu_c8f5771b_41694cuda3std3__48in_placeE - _ZN39_INTERNAL_edfebb3a_4_k_cu_c8f5771b_41694cuda3std3__45__cpo6cbeginE)
_ZN39_INTERNAL_edfebb3a_4_k_cu_c8f5771b_41694cuda3std3__45__cpo6cbeginE:
	.zero		1
	.type		_ZN39_INTERNAL_edfebb3a_4_k_cu_c8f5771b_41694cuda3std3__48in_placeE,@object
	.size		_ZN39_INTERNAL_edfebb3a_4_k_cu_c8f5771b_41694cuda3std3__48in_placeE,(_ZN39_INTERNAL_edfebb3a_4_k_cu_c8f5771b_41694cuda3std6ranges3__45__cpo9iter_moveE - _ZN39_INTERNAL_edfebb3a_4_k_cu_c8f5771b_41694cuda3std3__48in_placeE)
_ZN39_INTERNAL_edfebb3a_4_k_cu_c8f5771b_41694cuda3std3__48in_placeE:
	.zero		1
	.type		_ZN39_INTERNAL_edfebb3a_4_k_cu_c8f5771b_41694cuda3std6ranges3__45__cpo9iter_moveE,@object
	.size		_ZN39_INTERNAL_edfebb3a_4_k_cu_c8f5771b_41694cuda3std6ranges3__45__cpo9iter_moveE,(_ZN39_INTERNAL_edfebb3a_4_k_cu_c8f5771b_41694cuda3std3__45__cpo5beginE - _ZN39_INTERNAL_edfebb3a_4_k_cu_c8f5771b_41694cuda3std6ranges3__45__cpo9iter_moveE)
_ZN39_INTERNAL_edfebb3a_4_k_cu_c8f5771b_41694cuda3std6ranges3__45__cpo9iter_moveE:
	.zero		1
	.type		_ZN39_INTERNAL_edfebb3a_4_k_cu_c8f5771b_41694cuda3std3__45__cpo5beginE,@object
	.size		_ZN39_INTERNAL_edfebb3a_4_k_cu_c8f5771b_41694cuda3std3__45__cpo5beginE,(_ZN39_INTERNAL_edfebb3a_4_k_cu_c8f5771b_41694cuda3std3__441_GLOBAL__N__edfebb3a_4_k_cu_c8f5771b_41696ignoreE - _ZN39_INTERNAL_edfebb3a_4_k_cu_c8f5771b_41694cuda3std3__45__cpo5beginE)
_ZN39_INTERNAL_edfebb3a_4_k_cu_c8f5771b_41694cuda3std3__45__cpo5beginE:
	.zero		1
	.type		_ZN39_INTERNAL_edfebb3a_4_k_cu_c8f5771b_41694cuda3std3__441_GLOBAL__N__edfebb3a_4_k_cu_c8f5771b_41696ignoreE,@object
	.size		_ZN39_INTERNAL_edfebb3a_4_k_cu_c8f5771b_41694cuda3std3__441_GLOBAL__N__edfebb3a_4_k_cu_c8f5771b_41696ignoreE,(_ZN39_INTERNAL_edfebb3a_4_k_cu_c8f5771b_41694cute7productE - _ZN39_INTERNAL_edfebb3a_4_k_cu_c8f5771b_41694cuda3std3__441_GLOBAL__N__edfebb3a_4_k_cu_c8f5771b_41696ignoreE)
_ZN39_INTERNAL_edfebb3a_4_k_cu_c8f5771b_41694cuda3std3__441_GLOBAL__N__edfebb3a_4_k_cu_c8f5771b_41696ignoreE:
	.zero		1
	.type		_ZN39_INTERNAL_edfebb3a_4_k_cu_c8f5771b_41694cute7productE,@object
	.size		_ZN39_INTERNAL_edfebb3a_4_k_cu_c8f5771b_41694cute7productE,(_ZN39_INTERNAL_edfebb3a_4_k_cu_c8f5771b_41694cuda3std3__45__cpo3endE - _ZN39_INTERNAL_edfebb3a_4_k_cu_c8f5771b_41694cute7productE)
_ZN39_INTERNAL_edfebb3a_4_k_cu_c8f5771b_41694cute7productE:
	.zero		1
	.type		_ZN39_INTERNAL_edfebb3a_4_k_cu_c8f5771b_41694cuda3std3__45__cpo3endE,@object
	.size		_ZN39_INTERNAL_edfebb3a_4_k_cu_c8f5771b_41694cuda3std3__45__cpo3endE,(_ZN39_INTERNAL_edfebb3a_4_k_cu_c8f5771b_41694cuda3std3__419piecewise_constructE - _ZN39_INTERNAL_edfebb3a_4_k_cu_c8f5771b_41694cuda3std3__45__cpo3endE)
_ZN39_INTERNAL_edfebb3a_4_k_cu_c8f5771b_41694cuda3std3__45__cpo3endE:
	.zero		1
	.type		_ZN39_INTERNAL_edfebb3a_4_k_cu_c8f5771b_41694cuda3std3__419piecewise_constructE,@object
	.size		_ZN39_INTERNAL_edfebb3a_4_k_cu_c8f5771b_41694cuda3std3__419piecewise_constructE,(_ZN39_INTERNAL_edfebb3a_4_k_cu_c8f5771b_41694cuda3std3__45__cpo4cendE - _ZN39_INTERNAL_edfebb3a_4_k_cu_c8f5771b_41694cuda3std3__419piecewise_constructE)
_ZN39_INTERNAL_edfebb3a_4_k_cu_c8f5771b_41694cuda3std3__419piecewise_constructE:
	.zero		1
	.type		_ZN39_INTERNAL_edfebb3a_4_k_cu_c8f5771b_41694cuda3std3__45__cpo4cendE,@object
	.size		_ZN39_INTERNAL_edfebb3a_4_k_cu_c8f5771b_41694cuda3std3__45__cpo4cendE,(_ZN39_INTERNAL_edfebb3a_4_k_cu_c8f5771b_41694cuda3std6ranges3__45__cpo4swapE - _ZN39_INTERNAL_edfebb3a_4_k_cu_c8f5771b_41694cuda3std3__45__cpo4cendE)
_ZN39_INTERNAL_edfebb3a_4_k_cu_c8f5771b_41694cuda3std3__45__cpo4cendE:
	.zero		1
	.type		_ZN39_INTERNAL_edfebb3a_4_k_cu_c8f5771b_41694cuda3std6ranges3__45__cpo4swapE,@object
	.size		_ZN39_INTERNAL_edfebb3a_4_k_cu_c8f5771b_41694cuda3std6ranges3__45__cpo4swapE,(.L_9 - _ZN39_INTERNAL_edfebb3a_4_k_cu_c8f5771b_41694cuda3std6ranges3__45__cpo4swapE)
_ZN39_INTERNAL_edfebb3a_4_k_cu_c8f5771b_41694cuda3std6ranges3__45__cpo4swapE:
	.zero		1
.L_9:


//--------------------- .nv.constant0._ZN7cutlass13device_kernelINS_4gemm6kernel13GemmUniversalIN4cute5tupleIJiiiiEEENS1_10collective13CollectiveMmaINS1_34MainloopSm90TmaGmmaWarpSpecializedILi3ENS5_IJNS4_1CILi2EEENSA_ILi1EEESC_EEENS1_35KernelTmaWarpSpecializedCooperativeEEENS5_IJNSA_ILi256EEESG_NSA_ILi64EEEEEENS_6half_tENS5_IJlSC_lEEESJ_SK_NS4_8TiledMMAINS4_8MMA_AtomIJNS4_4SM904GMMA26MMA_64x256x16_F32F16F16_SSILNSO_5MajorE0ELSQ_0ELNSO_7ScaleInE1ELSR_1EEEEEENS4_6LayoutISD_NS5_IJSC_NSA_ILi0EEESV_EEEEENS5_IJNS4_10UnderscoreESY_SY_EEEEENS4_13SM90_TMA_LOADENS4_14ComposedLayoutINS4_7SwizzleILi3ELi4ELi3EEENS4_18smem_ptr_flag_bitsILi16EEENSU_INS5_IJNSA_ILi8EEESH_EEENS5_IJSH_SC_EEEEEEEvNS4_8identityENS4_23SM90_TMA_LOAD_MULTICASTES1B_vS1C_EENS_8epilogue10collective18CollectiveEpilogueINS1F_22Sm90TmaWarpSpecializedILi4ELi2ELi16ELb1ELb0EEEJSI_NS5_IJNSA_ILi128EEENSA_ILi32EEEEEESJ_SK_SJ_SK_NS1F_6fusion15FusionCallbacksIS1J_NS1N_13LinCombEltActINS1F_6thread4SiLuESJ_fSJ_fLNS_15FloatRoundStyleE2EEESI_S1M_JEEES11_NS12_INS13_ILi2ELi4ELi3EEES16_NSU_INS5_IJS17_S1L_EEENS5_IJS1L_SC_EEEEEEENS4_17SM75_U32x4_LDSM_NENS4_14SM90_TMA_STOREES1Z_NS4_17SM90_U32x4_STSM_NENS4_9Copy_AtomIJS22_SJ_EEEvEEEvvEEEEvNT_6ParamsE --------------------------
	.section	.nv.constant0._ZN7cutlass13device_kernelINS_4gemm6kernel13GemmUniversalIN4cute5tupleIJiiiiEEENS1_10collective13CollectiveMmaINS1_34MainloopSm90TmaGmmaWarpSpecializedILi3ENS5_IJNS4_1CILi2EEENSA_ILi1EEESC_EEENS1_35KernelTmaWarpSpecializedCooperativeEEENS5_IJNSA_ILi256EEESG_NSA_ILi64EEEEEENS_6half_tENS5_IJlSC_lEEESJ_SK_NS4_8TiledMMAINS4_8MMA_AtomIJNS4_4SM904GMMA26MMA_64x256x16_F32F16F16_SSILNSO_5MajorE0ELSQ_0ELNSO_7ScaleInE1ELSR_1EEEEEENS4_6LayoutISD_NS5_IJSC_NSA_ILi0EEESV_EEEEENS5_IJNS4_10UnderscoreESY_SY_EEEEENS4_13SM90_TMA_LOADENS4_14ComposedLayoutINS4_7SwizzleILi3ELi4ELi3EEENS4_18smem_ptr_flag_bitsILi16EEENSU_INS5_IJNSA_ILi8EEESH_EEENS5_IJSH_SC_EEEEEEEvNS4_8identityENS4_23SM90_TMA_LOAD_MULTICASTES1B_vS1C_EENS_8epilogue10collective18CollectiveEpilogueINS1F_22Sm90TmaWarpSpecializedILi4ELi2ELi16ELb1ELb0EEEJSI_NS5_IJNSA_ILi128EEENSA_ILi32EEEEEESJ_SK_SJ_SK_NS1F_6fusion15FusionCallbacksIS1J_NS1N_13LinCombEltActINS1F_6thread4SiLuESJ_fSJ_fLNS_15FloatRoundStyleE2EEESI_S1M_JEEES11_NS12_INS13_ILi2ELi4ELi3EEES16_NSU_INS5_IJS17_S1L_EEENS5_IJS1L_SC_EEEEEEENS4_17SM75_U32x4_LDSM_NENS4_14SM90_TMA_STOREES1Z_NS4_17SM90_U32x4_STSM_NENS4_9Copy_AtomIJS22_SJ_EEEvEEEvvEEEEvNT_6ParamsE,"a",@progbits
	.sectionflags	@""
	.align	4
.nv.constant0._ZN7cutlass13device_kernelINS_4gemm6kernel13GemmUniversalIN4cute5tupleIJiiiiEEENS1_10collective13CollectiveMmaINS1_34MainloopSm90TmaGmmaWarpSpecializedILi3ENS5_IJNS4_1CILi2EEENSA_ILi1EEESC_EEENS1_35KernelTmaWarpSpecializedCooperativeEEENS5_IJNSA_ILi256EEESG_NSA_ILi64EEEEEENS_6half_tENS5_IJlSC_lEEESJ_SK_NS4_8TiledMMAINS4_8MMA_AtomIJNS4_4SM904GMMA26MMA_64x256x16_F32F16F16_SSILNSO_5MajorE0ELSQ_0ELNSO_7ScaleInE1ELSR_1EEEEEENS4_6LayoutISD_NS5_IJSC_NSA_ILi0EEESV_EEEEENS5_IJNS4_10UnderscoreESY_SY_EEEEENS4_13SM90_TMA_LOADENS4_14ComposedLayoutINS4_7SwizzleILi3ELi4ELi3EEENS4_18smem_ptr_flag_bitsILi16EEENSU_INS5_IJNSA_ILi8EEESH_EEENS5_IJSH_SC_EEEEEEEvNS4_8identityENS4_23SM90_TMA_LOAD_MULTICASTES1B_vS1C_EENS_8epilogue10collective18CollectiveEpilogueINS1F_22Sm90TmaWarpSpecializedILi4ELi2ELi16ELb1ELb0EEEJSI_NS5_IJNSA_ILi128EEENSA_ILi32EEEEEESJ_SK_SJ_SK_NS1F_6fusion15FusionCallbacksIS1J_NS1N_13LinCombEltActINS1F_6thread4SiLuESJ_fSJ_fLNS_15FloatRoundStyleE2EEESI_S1M_JEEES11_NS12_INS13_ILi2ELi4ELi3EEES16_NSU_INS5_IJS17_S1L_EEENS5_IJS1L_SC_EEEEEEENS4_17SM75_U32x4_LDSM_NENS4_14SM90_TMA_STOREES1Z_NS4_17SM90_U32x4_STSM_NENS4_9Copy_AtomIJS22_SJ_EEEvEEEvvEEEEvNT_6ParamsE:
	.zero		2432


//--------------------- SYMBOLS --------------------------

	.type		.nv.reservedSmem.offset0,@object
	.size		.nv.reservedSmem.offset0,0x4
	.type		__assertfail,@function
